def matmul_kernel(
    a_ptr,
    b_ptr,
    c_ptr,
    M,
    N,
    K,
    stride_am,
    stride_ak,
    stride_bk,
    stride_bn,
    stride_cm,
    stride_cn,
    BLOCK_M: tl.constexpr,
    BLOCK_N: tl.constexpr,
    BLOCK_K: tl.constexpr,
    GROUP_M: tl.constexpr,
):
    pid = tl.program_id(axis=0)
    num_pid_m = tl.cdiv(M, BLOCK_M)
    num_pid_n = tl.cdiv(N, BLOCK_N)
    num_pid_in_group = GROUP_M * num_pid_n
    group_id = pid // num_pid_in_group
    first_pid_m = group_id * GROUP_M
    group_size_m = min(num_pid_m - first_pid_m, GROUP_M)
    pid_m = first_pid_m + ((pid % num_pid_in_group) % group_size_m)
    pid_n = (pid % num_pid_in_group) // group_size_m

    offs_am = (pid_m * BLOCK_M + tl.arange(0, BLOCK_M)) % M
    offs_bn = (pid_n * BLOCK_N + tl.arange(0, BLOCK_N)) % N
    offs_k = tl.arange(0, BLOCK_K)
    a_ptrs = a_ptr + offs_am[:, None] * stride_am + offs_k[None, :] * stride_ak
    b_ptrs = b_ptr + offs_k[:, None] * stride_bk + offs_bn[None, :] * stride_bn

    acc = tl.zeros((BLOCK_M, BLOCK_N), dtype=tl.float32)
    for kk in range(0, tl.cdiv(K, BLOCK_K)):
        a = tl.load(a_ptrs, mask=offs_k[None, :] < K - kk * BLOCK_K, other=0.0)
        b = tl.load(b_ptrs, mask=offs_k[:, None] < K - kk * BLOCK_K, other=0.0)
        acc = tl.dot(a, b, acc)
        a_ptrs += BLOCK_K * stride_ak
        b_ptrs += BLOCK_K * stride_bk

    c = acc.to(c_ptr.dtype.element_ty)
    offs_cm = pid_m * BLOCK_M + tl.arange(0, BLOCK_M)
    offs_cn = pid_n * BLOCK_N + tl.arange(0, BLOCK_N)
    c_ptrs = c_ptr + offs_cm[:, None] * stride_cm + offs_cn[None, :] * stride_cn
    mask = (offs_cm[:, None] < M) & (offs_cn[None, :] < N)
    tl.store(c_ptrs, c, mask=mask)

# config = {"BLOCK_K": 128, "BLOCK_M": 128, "BLOCK_N": 256, "GROUP_M": 8, "arch": "sm_100", "dtype": "fp8e4m3", "num_ctas": 1, "num_stages": 3, "num_warps": 16}
# arch = sm_100


// ===== COMPILED SASS (sm_100a) =====

	.target	sm_100a

	.elftype	@"ET_EXEC"


//--------------------- .note.nv.tkinfo           --------------------------
	.section	.note.nv.tkinfo,"",@"SHT_NOTE"
	.sectionflags	@"SHF_NOTE_NV_TKINFO"
	.tkinfo
        /*0018*/ 	.word	0x00000081
        /*0030*/ 	.string	""
        /*0030*/ 	.string	"ptxas-blackwell"
        /*0030*/ 	.string	"Cuda compilation tools, release 12.9, V12.9.86"
        /*0030*/ 	.string	"Build cuda_12.9.r12.9/compiler.36037853_0"
        /*0030*/ 	.string	"-v  -suppress-debug-info  -lineinfo  -arch sm_100a "



//--------------------- .note.nv.cuver            --------------------------
	.section	.note.nv.cuver,"",@"SHT_NOTE"
	.sectionflags	@"SHF_NOTE_NV_CUVER"
        /*0018*/ 	.short	0x0001
        /*001a*/ 	.short	0x0064
        /*001c*/ 	.short	0x0001
        /*001e*/ 	.short	0x0000
        /*0020*/ 	.short	0x0001
        /*0022*/ 	.short	0x0000


//--------------------- .nv.info                  --------------------------
	.section	.nv.info,"",@"SHT_CUDA_INFO"
	.align	4


	//----- nvinfo : EIATTR_REGCOUNT
	.align		4
        /*0000*/ 	.byte	0x04, 0x2f
        /*0002*/ 	.short	(.L_1 - .L_0)
	.align		4
.L_0:
        /*0004*/ 	.word	index@(matmul_kernel)
        /*0008*/ 	.word	0x00000020


	//----- nvinfo : EIATTR_FRAME_SIZE
	.align		4
.L_1:
        /*000c*/ 	.byte	0x04, 0x11
        /*000e*/ 	.short	(.L_3 - .L_2)
	.align		4
.L_2:
        /*0010*/ 	.word	index@(matmul_kernel)
        /*0014*/ 	.word	0x000010f0


	//----- nvinfo : EIATTR_MIN_STACK_SIZE
	.align		4
.L_3:
        /*0018*/ 	.byte	0x04, 0x12
        /*001a*/ 	.short	(.L_5 - .L_4)
	.align		4
.L_4:
        /*001c*/ 	.word	index@(matmul_kernel)
        /*0020*/ 	.word	0x000010f0
.L_5:


//--------------------- .nv.info.matmul_kernel    --------------------------
	.section	.nv.info.matmul_kernel,"",@"SHT_CUDA_INFO"
	.sectionflags	@""
	.align	4


	//----- nvinfo : EIATTR_CUDA_API_VERSION
	.align		4
        /*0000*/ 	.byte	0x04, 0x37
        /*0002*/ 	.short	(.L_7 - .L_6)
.L_6:
        /*0004*/ 	.word	0x00000081


	//----- nvinfo : EIATTR_KPARAM_INFO
	.align		4
.L_7:
        /*0008*/ 	.byte	0x04, 0x17
        /*000a*/ 	.short	(.L_9 - .L_8)
.L_8:
        /*000c*/ 	.word	0x00000000
        /*0010*/ 	.short	0x000d
        /*0012*/ 	.short	0x0048
        /*0014*/ 	.byte	0x00, 0xf4, 0x21, 0x00


	//----- nvinfo : EIATTR_KPARAM_INFO
	.align		4
.L_9:
        /*0018*/ 	.byte	0x04, 0x17
        /*001a*/ 	.short	(.L_11 - .L_10)
.L_10:
        /*001c*/ 	.word	0x00000000
        /*0020*/ 	.short	0x000c
        /*0022*/ 	.short	0x0040
        /*0024*/ 	.byte	0x00, 0xf4, 0x21, 0x00


	//----- nvinfo : EIATTR_KPARAM_INFO
	.align		4
.L_11:
        /*0028*/ 	.byte	0x04, 0x17
        /*002a*/ 	.short	(.L_13 - .L_12)
.L_12:
        /*002c*/ 	.word	0x00000000
        /*0030*/ 	.short	0x000b
        /*0032*/ 	.short	0x0038
        /*0034*/ 	.byte	0x00, 0xf0, 0x11, 0x00


	//----- nvinfo : EIATTR_KPARAM_INFO
	.align		4
.L_13:
        /*0038*/ 	.byte	0x04, 0x17
        /*003a*/ 	.short	(.L_15 - .L_14)
.L_14:
        /*003c*/ 	.word	0x00000000
        /*0040*/ 	.short	0x000a
        /*0042*/ 	.short	0x0034
        /*0044*/ 	.byte	0x00, 0xf0, 0x11, 0x00


	//----- nvinfo : EIATTR_KPARAM_INFO
	.align		4
.L_15:
        /*0048*/ 	.byte	0x04, 0x17
        /*004a*/ 	.short	(.L_17 - .L_16)
.L_16:
        /*004c*/ 	.word	0x00000000
        /*0050*/ 	.short	0x0009
        /*0052*/ 	.short	0x0030
        /*0054*/ 	.byte	0x00, 0xf0, 0x11, 0x00


	//----- nvinfo : EIATTR_KPARAM_INFO
	.align		4
.L_17:
        /*0058*/ 	.byte	0x04, 0x17
        /*005a*/ 	.short	(.L_19 - .L_18)
.L_18:
        /*005c*/ 	.word	0x00000000
        /*0060*/ 	.short	0x0008
        /*0062*/ 	.short	0x002c
        /*0064*/ 	.byte	0x00, 0xf0, 0x11, 0x00


	//----- nvinfo : EIATTR_KPARAM_INFO
	.align		4
.L_19:
        /*0068*/ 	.byte	0x04, 0x17
        /*006a*/ 	.short	(.L_21 - .L_20)
.L_20:
        /*006c*/ 	.word	0x00000000
        /*0070*/ 	.short	0x0007
        /*0072*/ 	.short	0x0028
        /*0074*/ 	.byte	0x00, 0xf0, 0x11, 0x00


	//----- nvinfo : EIATTR_KPARAM_INFO
	.align		4
.L_21:
        /*0078*/ 	.byte	0x04, 0x17
        /*007a*/ 	.short	(.L_23 - .L_22)
.L_22:
        /*007c*/ 	.word	0x00000000
        /*0080*/ 	.short	0x0006
        /*0082*/ 	.short	0x0024
        /*0084*/ 	.byte	0x00, 0xf0, 0x11, 0x00


	//----- nvinfo : EIATTR_KPARAM_INFO
	.align		4
.L_23:
        /*0088*/ 	.byte	0x04, 0x17
        /*008a*/ 	.short	(.L_25 - .L_24)
.L_24:
        /*008c*/ 	.word	0x00000000
        /*0090*/ 	.short	0x0005
        /*0092*/ 	.short	0x0020
        /*0094*/ 	.byte	0x00, 0xf0, 0x11, 0x00


	//----- nvinfo : EIATTR_KPARAM_INFO
	.align		4
.L_25:
        /*0098*/ 	.byte	0x04, 0x17
        /*009a*/ 	.short	(.L_27 - .L_26)
.L_26:
        /*009c*/ 	.word	0x00000000
        /*00a0*/ 	.short	0x0004
        /*00a2*/ 	.short	0x001c
        /*00a4*/ 	.byte	0x00, 0xf0, 0x11, 0x00


	//----- nvinfo : EIATTR_KPARAM_INFO
	.align		4
.L_27:
        /*00a8*/ 	.byte	0x04, 0x17
        /*00aa*/ 	.short	(.L_29 - .L_28)
.L_28:
        /*00ac*/ 	.word	0x00000000
        /*00b0*/ 	.short	0x0003
        /*00b2*/ 	.short	0x0018
        /*00b4*/ 	.byte	0x00, 0xf0, 0x11, 0x00


	//----- nvinfo : EIATTR_KPARAM_INFO
	.align		4
.L_29:
        /*00b8*/ 	.byte	0x04, 0x17
        /*00ba*/ 	.short	(.L_31 - .L_30)
.L_30:
        /*00bc*/ 	.word	0x00000000
        /*00c0*/ 	.short	0x0002
        /*00c2*/ 	.short	0x0010
        /*00c4*/ 	.byte	0x00, 0xf4, 0x21, 0x00


	//----- nvinfo : EIATTR_KPARAM_INFO
	.align		4
.L_31:
        /*00c8*/ 	.byte	0x04, 0x17
        /*00ca*/ 	.short	(.L_33 - .L_32)
.L_32:
        /*00cc*/ 	.word	0x00000000
        /*00d0*/ 	.short	0x0001
        /*00d2*/ 	.short	0x0008
        /*00d4*/ 	.byte	0x00, 0xf4, 0x21, 0x00


	//----- nvinfo : EIATTR_KPARAM_INFO
	.align		4
.L_33:
        /*00d8*/ 	.byte	0x04, 0x17
        /*00da*/ 	.short	(.L_35 - .L_34)
.L_34:
        /*00dc*/ 	.word	0x00000000
        /*00e0*/ 	.short	0x0000
        /*00e2*/ 	.short	0x0000
        /*00e4*/ 	.byte	0x00, 0xf4, 0x21, 0x00


	//----- nvinfo : EIATTR_SPARSE_MMA_MASK
	.align		4
.L_35:
        /*00e8*/ 	.byte	0x03, 0x50
        /*00ea*/ 	.short	0x0000


	//----- nvinfo : EIATTR_MAXREG_COUNT
	.align		4
        /*00ec*/ 	.byte	0x03, 0x1b
        /*00ee*/ 	.short	0x0080


	//----- nvinfo : EIATTR_NUM_BARRIERS
	.align		4
        /*00f0*/ 	.byte	0x02, 0x4c
        /*00f2*/ 	.byte	0x01
	.zero		1


	//----- nvinfo : EIATTR_ANNOTATIONS
	.align		4
        /*00f4*/ 	.byte	0x04, 0x55
        /*00f6*/ 	.short	(.L_37 - .L_36)


	//   ....[0]....
.L_36:
        /*00f8*/ 	.word	0x00000001
        /*00fc*/ 	.byte	0x60, 0x07, 0x00, 0x00, 0x01, 0x00, 0x00, 0x00, 0x90, 0x07, 0x00, 0x00, 0x01, 0x00, 0x00, 0x00
        /* <DEDUP_REMOVED lines=1760> */
        /*6f0c*/ 	.byte	0xc0, 0xc4, 0x01, 0x00


	//----- nvinfo : EIATTR_VRC_CTA_INIT_COUNT
	.align		4
.L_37:
        /*6f10*/ 	.byte	0x02, 0x4a
	.zero		1
	.zero		1


	//----- nvinfo : EIATTR_EXIT_INSTR_OFFSETS
	.align		4
        /*6f14*/ 	.byte	0x04, 0x1c
        /*6f16*/ 	.short	(.L_39 - .L_38)


	//   ....[0]....
.L_38:
        /*6f18*/ 	.word	0x0001c840


	//   ....[1]....
        /*6f1c*/ 	.word	0x0001c860


	//----- nvinfo : EIATTR_REQNTID
	.align		4
.L_39:
        /*6f20*/ 	.byte	0x04, 0x10
        /*6f22*/ 	.short	(.L_41 - .L_40)
.L_40:
        /*6f24*/ 	.word	0x00000200
        /*6f28*/ 	.word	0x00000001
        /*6f2c*/ 	.word	0x00000001


	//----- nvinfo : EIATTR_CBANK_PARAM_SIZE
	.align		4
.L_41:
        /*6f30*/ 	.byte	0x03, 0x19
        /*6f32*/ 	.short	0x0050


	//----- nvinfo : EIATTR_PARAM_CBANK
	.align		4
        /*6f34*/ 	.byte	0x04, 0x0a
        /*6f36*/ 	.short	(.L_43 - .L_42)
	.align		4
.L_42:
        /*6f38*/ 	.word	index@(.nv.constant0.matmul_kernel)
        /*6f3c*/ 	.short	0x0380
        /*6f3e*/ 	.short	0x0050


	//----- nvinfo : EIATTR_SW_WAR
	.align		4
.L_43:
        /*6f40*/ 	.byte	0x04, 0x36
        /*6f42*/ 	.short	(.L_45 - .L_44)
.L_44:
        /*6f44*/ 	.word	0x00000008
.L_45:


//--------------------- .nv.compat                --------------------------
	.section	.nv.compat,"",@"SHT_CUDA_COMPAT_INFO"
	.align	4
        /*0000*/ 	.byte	0x02, 0x02, 0x02, 0x00, 0x02, 0x05, 0x05, 0x00, 0x02, 0x03, 0x00, 0x00, 0x02, 0x06, 0x01, 0x00


//--------------------- .nv.callgraph             --------------------------
	.section	.nv.callgraph,"",@"SHT_CUDA_CALLGRAPH"
	.align	4
	.sectionentsize	8
	.align		4
        /*0000*/ 	.word	0x00000000
	.align		4
        /*0004*/ 	.word	0xffffffff
	.align		4
        /*0008*/ 	.word	0x00000000
	.align		4
        /*000c*/ 	.word	0xfffffffe
	.align		4
        /*0010*/ 	.word	0x00000000
	.align		4
        /*0014*/ 	.word	0xfffffffd
	.align		4
        /*0018*/ 	.word	0x00000000
	.align		4
        /*001c*/ 	.word	0xfffffffc


//--------------------- .text.matmul_kernel       --------------------------
	.section	.text.matmul_kernel,"ax",@progbits
	.align	128
        .global         matmul_kernel
        .type           matmul_kernel,@function
        .size           matmul_kernel,(.L_x_4 - matmul_kernel)
        .other          matmul_kernel,@"STO_CUDA_ENTRY STV_DEFAULT"
matmul_kernel:
.text.matmul_kernel:
[----:B------:R-:W0:Y:S08]  /*0000*/  LDC R1, c[0x0][0x37c] ;  /* 0x0000df00ff017b82 */ /* 0x000e300000000800 */
[----:B------:R-:W1:Y:S01]  /*0010*/  LDC.64 R14, c[0x0][0x398] ;  /* 0x0000e600ff0e7b82 */ /* 0x000e620000000a00 */
[----:B0-----:R-:W-:Y:S01]  /*0020*/  VIADD R1, R1, 0xffffef10 ;  /* 0xffffef1001017836 */ /* 0x001fe20000000000 */
[----:B------:R-:W0:Y:S01]  /*0030*/  LDCU UR4, c[0x0][0x3a0] ;  /* 0x00007400ff0477ac */ /* 0x000e220008000800 */
[----:B------:R-:W-:Y:S01]  /*0040*/  UMOV UR5, 0x400 ;  /* 0x0000040000057882 */ /* 0x000fe20000000000 */
[----:B------:R-:W2:Y:S04]  /*0050*/  LDCU.64 UR10, c[0x0][0x358] ;  /* 0x00006b00ff0a77ac */ /* 0x000ea80008000a00 */
[----:B------:R-:W3:Y:S01]  /*0060*/  S2UR UR6, SR_CgaCtaId ;  /* 0x00000000000679c3 */ /* 0x000ee20000008800 */
[----:B------:R-:W4:Y:S01]  /*0070*/  LDCU UR8, c[0x0][0x3a0] ;  /* 0x00007400ff0877ac */ /* 0x000f220008000800 */
[----:B0-----:R-:W-:Y:S01]  /*0080*/  UIADD3 UR4, UPT, UPT, UR4, 0x7f, URZ ;  /* 0x0000007f04047890 */ /* 0x001fe2000fffe0ff */
[----:B-1----:R-:W-:-:S03]  /*0090*/  VIADD R0, R15, 0xff ;  /* 0x000000ff0f007836 */ /* 0x002fc60000000000 */
[----:B------:R-:W-:Y:S02]  /*00a0*/  UISETP.GT.AND UP0, UPT, UR4, 0x7f, UPT ;  /* 0x0000007f0400788c */ /* 0x000fe4000bf04270 */
[----:B------:R-:W-:Y:S01]  /*00b0*/  SHF.R.S32.HI R3, RZ, 0x1f, R0 ;  /* 0x0000001fff037819 */ /* 0x000fe20000011400 */
[----:B---3--:R-:W-:-:S03]  /*00c0*/  ULEA UR5, UR6, UR5, 0x18 ;  /* 0x0000000506057291 */ /* 0x008fc6000f8ec0ff */
[----:B------:R-:W-:-:S04]  /*00d0*/  LEA.HI R3, R3, R0, RZ, 0x8 ;  /* 0x0000000003037211 */ /* 0x000fc800078f40ff */
[----:B------:R-:W-:Y:S02]  /*00e0*/  SHF.R.S32.HI R0, RZ, 0x8, R3 ;  /* 0x00000008ff007819 */ /* 0x000fe40000011403 */
[----:B------:R-:W0:Y:S03]  /*00f0*/  S2R R3, SR_CTAID.X ;  /* 0x0000000000037919 */ /* 0x000e260000002500 */
[----:B------:R-:W-:-:S05]  /*0100*/  IMAD.SHL.U32 R0, R0, 0x8, RZ ;  /* 0x0000000800007824 */ /* 0x000fca00078e00ff */
[-C--:B------:R-:W-:Y:S02]  /*0110*/  IABS R7, R0.reuse ;  /* 0x0000000000077213 */ /* 0x080fe40000000000 */
[----:B------:R-:W-:Y:S02]  /*0120*/  IABS R10, R0 ;  /* 0x00000000000a7213 */ /* 0x000fe40000000000 */
[----:B------:R-:W1:Y:S08]  /*0130*/  I2F.RP R2, R7 ;  /* 0x0000000700027306 */ /* 0x000e700000209400 */
[----:B-1----:R-:W1:Y:S01]  /*0140*/  MUFU.RCP R2, R2 ;  /* 0x0000000200027308 */ /* 0x002e620000001000 */
[----:B0-----:R-:W-:Y:S01]  /*0150*/  IABS R8, R3 ;  /* 0x0000000300087213 */ /* 0x001fe20000000000 */
[----:B-1----:R-:W-:-:S02]  /*0160*/  VIADD R4, R2, 0xffffffe ;  /* 0x0ffffffe02047836 */ /* 0x002fc40000000000 */
[----:B------:R-:W-:-:S04]  /*0170*/  IMAD.MOV R2, RZ, RZ, -R10 ;  /* 0x000000ffff027224 */ /* 0x000fc800078e0a0a */
[----:B------:R0:W1:Y:S02]  /*0180*/  F2I.FTZ.U32.TRUNC.NTZ R5, R4 ;  /* 0x0000000400057305 */ /* 0x000064000021f000 */
[----:B0-----:R-:W-:Y:S02]  /*0190*/  IMAD.MOV.U32 R4, RZ, RZ, RZ ;  /* 0x000000ffff047224 */ /* 0x001fe400078e00ff */
[----:B-1----:R-:W-:-:S04]  /*01a0*/  IMAD.MOV R6, RZ, RZ, -R5 ;  /* 0x000000ffff067224 */ /* 0x002fc800078e0a05 */
[----:B------:R-:W-:Y:S02]  /*01b0*/  IMAD R9, R6, R7, RZ ;  /* 0x0000000706097224 */ /* 0x000fe400078e02ff */
[----:B------:R-:W-:Y:S02]  /*01c0*/  IMAD.MOV.U32 R6, RZ, RZ, R8 ;  /* 0x000000ffff067224 */ /* 0x000fe400078e0008 */
[----:B------:R-:W-:-:S06]  /*01d0*/  IMAD.HI.U32 R5, R5, R9, R4 ;  /* 0x0000000905057227 */ /* 0x000fcc00078e0004 */
[----:B------:R-:W-:-:S04]  /*01e0*/  IMAD.HI.U32 R5, R5, R6, RZ ;  /* 0x0000000605057227 */ /* 0x000fc800078e00ff */
[----:B------:R-:W-:-:S05]  /*01f0*/  IMAD R2, R5, R2, R6 ;  /* 0x0000000205027224 */ /* 0x000fca00078e0206 */
[----:B------:R-:W-:-:S13]  /*0200*/  ISETP.GT.U32.AND P1, PT, R7, R2, PT ;  /* 0x000000020700720c */ /* 0x000fda0003f24070 */
[----:B------:R-:W-:Y:S02]  /*0210*/  @!P1 IMAD.IADD R2, R2, 0x1, -R7 ;  /* 0x0000000102029824 */ /* 0x000fe400078e0a07 */
[----:B------:R-:W-:Y:S01]  /*0220*/  @!P1 VIADD R5, R5, 0x1 ;  /* 0x0000000105059836 */ /* 0x000fe20000000000 */
[----:B------:R-:W-:Y:S02]  /*0230*/  ISETP.NE.AND P1, PT, R0, RZ, PT ;  /* 0x000000ff0000720c */ /* 0x000fe40003f25270 */
[----:B------:R-:W-:Y:S02]  /*0240*/  ISETP.GE.U32.AND P0, PT, R2, R7, PT ;  /* 0x000000070200720c */ /* 0x000fe40003f06070 */
[----:B------:R-:W-:-:S04]  /*0250*/  LOP3.LUT R2, R3, R0, RZ, 0x3c, !PT ;  /* 0x0000000003027212 */ /* 0x000fc800078e3cff */
[----:B------:R-:W-:Y:S01]  /*0260*/  ISETP.GE.AND P2, PT, R2, RZ, PT ;  /* 0x000000ff0200720c */ /* 0x000fe20003f46270 */
[----:B------:R-:W-:-:S06]  /*0270*/  VIADD R2, R14, 0x7f ;  /* 0x0000007f0e027836 */ /* 0x000fcc0000000000 */
[----:B------:R-:W-:-:S04]  /*0280*/  @P0 VIADD R5, R5, 0x1 ;  /* 0x0000000105050836 */ /* 0x000fc80000000000 */
[----:B------:R-:W-:Y:S01]  /*0290*/  IMAD.MOV.U32 R6, RZ, RZ, R5 ;  /* 0x000000ffff067224 */ /* 0x000fe200078e0005 */
[----:B------:R-:W-:-:S03]  /*02a0*/  SHF.R.S32.HI R5, RZ, 0x1f, R2 ;  /* 0x0000001fff057819 */ /* 0x000fc60000011402 */
[----:B------:R-:W-:Y:S01]  /*02b0*/  @!P2 IMAD.MOV R6, RZ, RZ, -R6 ;  /* 0x000000ffff06a224 */ /* 0x000fe200078e0a06 */
[----:B------:R-:W-:Y:S02]  /*02c0*/  @!P1 LOP3.LUT R6, RZ, R0, RZ, 0x33, !PT ;  /* 0x00000000ff069212 */ /* 0x000fe400078e33ff */
[----:B------:R-:W-:-:S03]  /*02d0*/  LEA.HI R5, R5, R2, RZ, 0x7 ;  /* 0x0000000205057211 */ /* 0x000fc600078f38ff */
[----:B------:R-:W-:Y:S02]  /*02e0*/  IMAD.SHL.U32 R4, R6, 0x8, RZ ;  /* 0x0000000806047824 */ /* 0x000fe400078e00ff */
[----:B------:R-:W-:-:S03]  /*02f0*/  IMAD.MOV R6, RZ, RZ, -R6 ;  /* 0x000000ffff067224 */ /* 0x000fc600078e0a06 */
[----:B------:R-:W-:Y:S01]  /*0300*/  LEA.HI.SX32 R5, R5, -R4, 0x19 ;  /* 0x8000000405057211 */ /* 0x000fe200078fcaff */
[----:B------:R-:W-:Y:S02]  /*0310*/  IMAD R8, R0, R6, R3 ;  /* 0x0000000600087224 */ /* 0x000fe400078e0203 */
[----:B------:R-:W-:Y:S01]  /*0320*/  IMAD.MOV.U32 R6, RZ, RZ, RZ ;  /* 0x000000ffff067224 */ /* 0x000fe200078e00ff */
[----:B------:R-:W-:Y:S02]  /*0330*/  VIMNMX R5, PT, PT, R5, 0x8, PT ;  /* 0x0000000805057848 */ /* 0x000fe40003fe0100 */
[----:B------:R-:W-:Y:S02]  /*0340*/  IABS R11, R8 ;  /* 0x00000008000b7213 */ /* 0x000fe40000000000 */
[----:B------:R-:W-:-:S04]  /*0350*/  IABS R9, R5 ;  /* 0x0000000500097213 */ /* 0x000fc80000000000 */
[----:B------:R-:W0:Y:S08]  /*0360*/  I2F.RP R2, R9 ;  /* 0x0000000900027306 */ /* 0x000e300000209400 */
[----:B0-----:R-:W0:Y:S02]  /*0370*/  MUFU.RCP R2, R2 ;  /* 0x0000000200027308 */ /* 0x001e240000001000 */
[----:B0-----:R-:W-:-:S06]  /*0380*/  VIADD R7, R2, 0xffffffe ;  /* 0x0ffffffe02077836 */ /* 0x001fcc0000000000 */
[----:B------:R-:W0:Y:S02]  /*0390*/  F2I.FTZ.U32.TRUNC.NTZ R7, R7 ;  /* 0x0000000700077305 */ /* 0x000e24000021f000 */
[----:B0-----:R-:W-:-:S04]  /*03a0*/  IMAD.MOV R10, RZ, RZ, -R7 ;  /* 0x000000ffff0a7224 */ /* 0x001fc800078e0a07 */
[----:B------:R-:W-:-:S04]  /*03b0*/  IMAD.MOV.U32 R0, RZ, RZ, R10 ;  /* 0x000000ffff007224 */ /* 0x000fc800078e000a */
[----:B------:R-:W-:Y:S01]  /*03c0*/  IMAD R3, R0, R9, RZ ;  /* 0x0000000900037224 */ /* 0x000fe200078e02ff */
[----:B------:R-:W-:-:S03]  /*03d0*/  IABS R0, R5 ;  /* 0x0000000500007213 */ /* 0x000fc60000000000 */
[----:B------:R-:W-:-:S04]  /*03e0*/  IMAD.HI.U32 R6, R7, R3, R6 ;  /* 0x0000000307067227 */ /* 0x000fc800078e0006 */
[----:B------:R-:W-:Y:S02]  /*03f0*/  IMAD.MOV R0, RZ, RZ, -R0 ;  /* 0x000000ffff007224 */ /* 0x000fe400078e0a00 */
[----:B------:R-:W-:Y:S02]  /*0400*/  IMAD.HI.U32 R2, R6, R11, RZ ;  /* 0x0000000b06027227 */ /* 0x000fe400078e00ff */
[----:B------:R-:W0:Y:S02]  /*0410*/  S2R R6, SR_TID.X ;  /* 0x0000000000067919 */ /* 0x000e240000002100 */
[----:B------:R-:W-:-:S05]  /*0420*/  IMAD R0, R2, R0, R11 ;  /* 0x0000000002007224 */ /* 0x000fca00078e020b */
[----:B------:R-:W-:-:S13]  /*0430*/  ISETP.GT.U32.AND P1, PT, R9, R0, PT ;  /* 0x000000000900720c */ /* 0x000fda0003f24070 */
[----:B------:R-:W-:Y:S02]  /*0440*/  @!P1 IMAD.IADD R0, R0, 0x1, -R9 ;  /* 0x0000000100009824 */ /* 0x000fe400078e0a09 */
[----:B------:R-:W-:Y:S01]  /*0450*/  @!P1 VIADD R2, R2, 0x1 ;  /* 0x0000000102029836 */ /* 0x000fe20000000000 */
[----:B------:R-:W-:Y:S02]  /*0460*/  ISETP.NE.AND P1, PT, R5, RZ, PT ;  /* 0x000000ff0500720c */ /* 0x000fe40003f25270 */
[----:B------:R-:W-:Y:S02]  /*0470*/  ISETP.GE.U32.AND P0, PT, R0, R9, PT ;  /* 0x000000090000720c */ /* 0x000fe40003f06070 */
[----:B------:R-:W-:-:S04]  /*0480*/  LOP3.LUT R0, R8, R5, RZ, 0x3c, !PT ;  /* 0x0000000508007212 */ /* 0x000fc800078e3cff */
[----:B------:R-:W-:Y:S02]  /*0490*/  ISETP.GE.AND P2, PT, R0, RZ, PT ;  /* 0x000000ff0000720c */ /* 0x000fe40003f46270 */
[----:B0-----:R-:W-:Y:S02]  /*04a0*/  SHF.R.U32.HI R3, RZ, 0x7, R6 ;  /* 0x00000007ff037819 */ /* 0x001fe40000011606 */
[----:B------:R-:W-:Y:S02]  /*04b0*/  LOP3.LUT R28, R6, 0x7f, RZ, 0xc0, !PT ;  /* 0x0000007f061c7812 */ /* 0x000fe400078ec0ff */
[----:B------:R-:W-:Y:S01]  /*04c0*/  SGXT.U32 R29, R3, 0x2 ;  /* 0x00000002031d781a */ /* 0x000fe20000000000 */
[----:B------:R-:W-:-:S03]  /*04d0*/  @P0 VIADD R2, R2, 0x1 ;  /* 0x0000000102020836 */ /* 0x000fc60000000000 */
[C---:B------:R-:W-:Y:S02]  /*04e0*/  LOP3.LUT R3, R29.reuse, 0xc, RZ, 0xfc, !PT ;  /* 0x0000000c1d037812 */ /* 0x040fe400078efcff */
[C---:B------:R-:W-:Y:S01]  /*04f0*/  LOP3.LUT R3, R29.reuse, 0x18, RZ, 0xfc, !PT ;  /* 0x000000181d037812 */ /* 0x040fe200078efcff */
[----:B------:R-:W-:Y:S01]  /*0500*/  @!P2 IMAD.MOV R2, RZ, RZ, -R2 ;  /* 0x000000ffff02a224 */ /* 0x000fe200078e0a02 */
[----:B------:R-:W-:Y:S02]  /*0510*/  @!P1 LOP3.LUT R2, RZ, R5, RZ, 0x33, !PT ;  /* 0x00000005ff029212 */ /* 0x000fe400078e33ff */
[C---:B------:R-:W-:Y:S02]  /*0520*/  LOP3.LUT R3, R29.reuse, 0x24, RZ, 0xfc, !PT ;  /* 0x000000241d037812 */ /* 0x040fe400078efcff */
[C---:B------:R-:W-:Y:S01]  /*0530*/  LOP3.LUT R3, R29.reuse, 0x30, RZ, 0xfc, !PT ;  /* 0x000000301d037812 */ /* 0x040fe200078efcff */
[----:B------:R-:W-:Y:S01]  /*0540*/  IMAD.MOV R0, RZ, RZ, -R2 ;  /* 0x000000ffff007224 */ /* 0x000fe200078e0a02 */
[C---:B------:R-:W-:Y:S01]  /*0550*/  LOP3.LUT R3, R29.reuse, 0x3c, RZ, 0xfc, !PT ;  /* 0x0000003c1d037812 */ /* 0x040fe200078efcff */
[----:B------:R-:W-:Y:S01]  /*0560*/  IMAD.SHL.U32 R2, R2, 0x100, RZ ;  /* 0x0000010002027824 */ /* 0x000fe200078e00ff */
[----:B------:R-:W-:Y:S01]  /*0570*/  LOP3.LUT R3, R29, 0x48, RZ, 0xfc, !PT ;  /* 0x000000481d037812 */ /* 0x000fe200078efcff */
[----:B------:R-:W-:Y:S01]  /*0580*/  IMAD R5, R5, R0, R8 ;  /* 0x0000000005057224 */ /* 0x000fe200078e0208 */
[----:B------:R-:W-:-:S02]  /*0590*/  LOP3.LUT R3, R29, 0x54, RZ, 0xfc, !PT ;  /* 0x000000541d037812 */ /* 0x000fc400078efcff */
[C---:B------:R-:W-:Y:S01]  /*05a0*/  LOP3.LUT R3, R29.reuse, 0x60, RZ, 0xfc, !PT ;  /* 0x000000601d037812 */ /* 0x040fe200078efcff */
[----:B------:R-:W-:Y:S01]  /*05b0*/  IMAD.IADD R0, R4, 0x1, R5 ;  /* 0x0000000104007824 */ /* 0x000fe200078e0205 */
[C---:B------:R-:W-:Y:S02]  /*05c0*/  LOP3.LUT R5, R29.reuse, 0x8, RZ, 0xfc, !PT ;  /* 0x000000081d057812 */ /* 0x040fe400078efcff */
[C---:B------:R-:W-:Y:S01]  /*05d0*/  LOP3.LUT R4, R29.reuse, 0x4, RZ, 0xfc, !PT ;  /* 0x000000041d047812 */ /* 0x040fe200078efcff */
[----:B------:R-:W-:Y:S01]  /*05e0*/  IMAD R0, R0, 0x80, R28 ;  /* 0x0000008000007824 */ /* 0x000fe200078e021c */
[C---:B------:R-:W-:Y:S02]  /*05f0*/  LOP3.LUT R5, R29.reuse, 0x14, RZ, 0xfc, !PT ;  /* 0x000000141d057812 */ /* 0x040fe400078efcff */
[C---:B------:R-:W-:Y:S02]  /*0600*/  LOP3.LUT R4, R29.reuse, 0x10, RZ, 0xfc, !PT ;  /* 0x000000101d047812 */ /* 0x040fe400078efcff */
[----:B------:R-:W-:-:S02]  /*0610*/  LOP3.LUT R5, R29, 0x20, RZ, 0xfc, !PT ;  /* 0x000000201d057812 */ /* 0x000fc400078efcff */
[C---:B------:R-:W-:Y:S02]  /*0620*/  LOP3.LUT R4, R29.reuse, 0x1c, RZ, 0xfc, !PT ;  /* 0x0000001c1d047812 */ /* 0x040fe400078efcff */
[C---:B------:R-:W-:Y:S02]  /*0630*/  LOP3.LUT R5, R29.reuse, 0x2c, RZ, 0xfc, !PT ;  /* 0x0000002c1d057812 */ /* 0x040fe400078efcff */
[C---:B------:R-:W-:Y:S02]  /*0640*/  LOP3.LUT R4, R29.reuse, 0x28, RZ, 0xfc, !PT ;  /* 0x000000281d047812 */ /* 0x040fe400078efcff */
        /* <DEDUP_REMOVED lines=13> */
[----:B------:R-:W-:Y:S02]  /*0720*/  LOP3.LUT R3, R29, 0x74, RZ, 0xfc, !PT ;  /* 0x000000741d037812 */ /* 0x000fe400078efcff */
[----:B------:R-:W-:-:S02]  /*0730*/  LOP3.LUT R5, R2, 0x4, R29, 0xfe, !PT ;  /* 0x0000000402057812 */ /* 0x000fc400078efe1d */
[----:B------:R-:W-:Y:S02]  /*0740*/  LOP3.LUT R4, R29, 0x7c, RZ, 0xfc, !PT ;  /* 0x0000007c1d047812 */ /* 0x000fe400078efcff */
[C---:B------:R-:W-:Y:S01]  /*0750*/  LOP3.LUT R3, R2.reuse, R29, RZ, 0xfc, !PT ;  /* 0x0000001d02037212 */ /* 0x040fe200078efcff */
[----:B------:R-:W-:Y:S01]  /*0760*/  STL [R1+0x864], R5 ;  /* 0x0008640501007387 */ /* 0x000fe20000100800 */
[C-C-:B------:R-:W-:Y:S02]  /*0770*/  LOP3.LUT R4, R2.reuse, 0x8, R29.reuse, 0xfe, !PT ;  /* 0x0000000802047812 */ /* 0x140fe400078efe1d */
[C-C-:B------:R-:W-:Y:S01]  /*0780*/  LOP3.LUT R27, R2.reuse, 0xc, R29.reuse, 0xfe, !PT ;  /* 0x0000000c021b7812 */ /* 0x140fe200078efe1d */
[----:B------:R-:W-:Y:S01]  /*0790*/  STL [R1+0x830], R3 ;  /* 0x0008300301007387 */ /* 0x000fe20000100800 */
[C-C-:B------:R-:W-:Y:S02]  /*07a0*/  LOP3.LUT R26, R2.reuse, 0x10, R29.reuse, 0xfe, !PT ;  /* 0x00000010021a7812 */ /* 0x140fe400078efe1d */
[C-C-:B------:R-:W-:Y:S01]  /*07b0*/  LOP3.LUT R24, R2.reuse, 0x14, R29.reuse, 0xfe, !PT ;  /* 0x0000001402187812 */ /* 0x140fe200078efe1d */
[----:B------:R0:W-:Y:S01]  /*07c0*/  STL [R1+0x868], R4 ;  /* 0x0008680401007387 */ /* 0x0001e20000100800 */
[----:B------:R-:W-:-:S02]  /*07d0*/  LOP3.LUT R23, R2, 0x18, R29, 0xfe, !PT ;  /* 0x0000001802177812 */ /* 0x000fc400078efe1d */
[C-C-:B------:R-:W-:Y:S01]  /*07e0*/  LOP3.LUT R22, R2.reuse, 0x1c, R29.reuse, 0xfe, !PT ;  /* 0x0000001c02167812 */ /* 0x140fe200078efe1d */
[----:B------:R-:W-:Y:S01]  /*07f0*/  STL [R1+0x870], R27 ;  /* 0x0008701b01007387 */ /* 0x000fe20000100800 */
[C-C-:B------:R-:W-:Y:S02]  /*0800*/  LOP3.LUT R25, R2.reuse, 0x20, R29.reuse, 0xfe, !PT ;  /* 0x0000002002197812 */ /* 0x140fe400078efe1d */
[C-C-:B------:R-:W-:Y:S01]  /*0810*/  LOP3.LUT R21, R2.reuse, 0x24, R29.reuse, 0xfe, !PT ;  /* 0x0000002402157812 */ /* 0x140fe200078efe1d */
[----:B------:R-:W-:Y:S01]  /*0820*/  STL [R1+0x86c], R26 ;  /* 0x00086c1a01007387 */ /* 0x000fe20000100800 */
[C-C-:B------:R-:W-:Y:S02]  /*0830*/  LOP3.LUT R19, R2.reuse, 0x28, R29.reuse, 0xfe, !PT ;  /* 0x0000002802137812 */ /* 0x140fe400078efe1d */
[C-C-:B------:R-:W-:Y:S01]  /*0840*/  LOP3.LUT R18, R2.reuse, 0x2c, R29.reuse, 0xfe, !PT ;  /* 0x0000002c02127812 */ /* 0x140fe200078efe1d */
[----:B------:R-:W-:Y:S01]  /*0850*/  STL [R1+0x874], R24 ;  /* 0x0008741801007387 */ /* 0x000fe20000100800 */
[----:B------:R-:W-:-:S02]  /*0860*/  LOP3.LUT R17, R2, 0x30, R29, 0xfe, !PT ;  /* 0x0000003002117812 */ /* 0x000fc400078efe1d */
[C-C-:B------:R-:W-:Y:S01]  /*0870*/  LOP3.LUT R20, R2.reuse, 0x34, R29.reuse, 0xfe, !PT ;  /* 0x0000003402147812 */ /* 0x140fe200078efe1d */
[----:B------:R-:W-:Y:S01]  /*0880*/  STL [R1+0x878], R23 ;  /* 0x0008781701007387 */ /* 0x000fe20000100800 */
[C-C-:B------:R-:W-:Y:S02]  /*0890*/  LOP3.LUT R16, R2.reuse, 0x38, R29.reuse, 0xfe, !PT ;  /* 0x0000003802107812 */ /* 0x140fe400078efe1d */
[C-C-:B------:R-:W-:Y:S01]  /*08a0*/  LOP3.LUT R12, R2.reuse, 0x3c, R29.reuse, 0xfe, !PT ;  /* 0x0000003c020c7812 */ /* 0x140fe200078efe1d */
[----:B------:R-:W-:Y:S01]  /*08b0*/  STL [R1+0x87c], R22 ;  /* 0x00087c1601007387 */ /* 0x000fe20000100800 */
[C-C-:B------:R-:W-:Y:S02]  /*08c0*/  LOP3.LUT R11, R2.reuse, 0x40, R29.reuse, 0xfe, !PT ;  /* 0x00000040020b7812 */ /* 0x140fe400078efe1d */
[C-C-:B0-----:R-:W-:Y:S01]  /*08d0*/  LOP3.LUT R4, R2.reuse, 0x48, R29.reuse, 0xfe, !PT ;  /* 0x0000004802047812 */ /* 0x141fe200078efe1d */
[----:B------:R-:W-:Y:S01]  /*08e0*/  STL [R1+0x880], R25 ;  /* 0x0008801901007387 */ /* 0x000fe20000100800 */
[----:B------:R-:W-:-:S02]  /*08f0*/  LOP3.LUT R13, R2, 0x44, R29, 0xfe, !PT ;  /* 0x00000044020d7812 */ /* 0x000fc400078efe1d */
[C-C-:B------:R-:W-:Y:S01]  /*0900*/  LOP3.LUT R7, R2.reuse, 0x50, R29.reuse, 0xfe, !PT ;  /* 0x0000005002077812 */ /* 0x140fe200078efe1d */
[----:B------:R-:W-:Y:S01]  /*0910*/  STL [R1+0x888], R21 ;  /* 0x0008881501007387 */ /* 0x000fe20000100800 */
[C-C-:B------:R-:W-:Y:S02]  /*0920*/  LOP3.LUT R5, R2.reuse, 0x54, R29.reuse, 0xfe, !PT ;  /* 0x0000005402057812 */ /* 0x140fe400078efe1d */
[C---:B------:R-:W-:Y:S01]  /*0930*/  LOP3.LUT R8, R3.reuse, 0xf0, RZ, 0xfc, !PT ;  /* 0x000000f003087812 */ /* 0x040fe200078efcff */
[----:B------:R-:W-:Y:S01]  /*0940*/  STL [R1+0x884], R19 ;  /* 0x0008841301007387 */ /* 0x000fe20000100800 */
[C---:B------:R-:W-:Y:S02]  /*0950*/  LOP3.LUT R9, R3.reuse, 0xf8, RZ, 0xfc, !PT ;  /* 0x000000f803097812 */ /* 0x040fe400078efcff */
[----:B------:R-:W-:Y:S01]  /*0960*/  LOP3.LUT R10, R3, 0xfc, RZ, 0xfc, !PT ;  /* 0x000000fc030a7812 */ /* 0x000fe200078efcff */
[----:B------:R-:W-:Y:S04]  /*0970*/  STL [R1+0x88c], R18 ;  /* 0x00088c1201007387 */ /* 0x000fe80000100800 */
[----:B------:R-:W-:Y:S04]  /*0980*/  STL [R1+0x890], R17 ;  /* 0x0008901101007387 */ /* 0x000fe80000100800 */
[----:B------:R-:W-:Y:S04]  /*0990*/  STL [R1+0x894], R20 ;  /* 0x0008941401007387 */ /* 0x000fe80000100800 */
[----:B------:R-:W-:Y:S04]  /*09a0*/  STL [R1+0x898], R16 ;  /* 0x0008981001007387 */ /* 0x000fe80000100800 */
[----:B------:R-:W-:Y:S04]  /*09b0*/  STL [R1+0x89c], R12 ;  /* 0x00089c0c01007387 */ /* 0x000fe80000100800 */
[----:B------:R-:W-:Y:S04]  /*09c0*/  STL [R1+0x8a0], R11 ;  /* 0x0008a00b01007387 */ /* 0x000fe80000100800 */
[----:B------:R0:W-:Y:S04]  /*09d0*/  STL [R1+0x8a8], R4 ;  /* 0x0008a80401007387 */ /* 0x0001e80000100800 */
[----:B------:R-:W-:Y:S01]  /*09e0*/  STL [R1+0x8a4], R13 ;  /* 0x0008a40d01007387 */ /* 0x000fe20000100800 */
[----:B0-----:R-:W-:-:S05]  /*09f0*/  LOP3.LUT R4, R2, 0x4c, R29, 0xfe, !PT ;  /* 0x0000004c02047812 */ /* 0x001fca00078efe1d */
[----:B------:R0:W-:Y:S04]  /*0a00*/  STL [R1+0x8ac], R4 ;  /* 0x0008ac0401007387 */ /* 0x0001e80000100800 */
[----:B------:R1:W-:Y:S04]  /*0a10*/  STL [R1+0x8b0], R7 ;  /* 0x0008b00701007387 */ /* 0x0003e80000100800 */
[----:B------:R3:W-:Y:S01]  /*0a20*/  STL [R1+0x8b4], R5 ;  /* 0x0008b40501007387 */ /* 0x0007e20000100800 */
[C-C-:B0-----:R-:W-:Y:S02]  /*0a30*/  LOP3.LUT R4, R2.reuse, 0x58, R29.reuse, 0xfe, !PT ;  /* 0x0000005802047812 */ /* 0x141fe400078efe1d */
[----:B-1----:R-:W-:-:S03]  /*0a40*/  LOP3.LUT R7, R2, 0x5c, R29, 0xfe, !PT ;  /* 0x0000005c02077812 */ /* 0x002fc600078efe1d */
[----:B------:R0:W-:Y:S01]  /*0a50*/  STL [R1+0x8b8], R4 ;  /* 0x0008b80401007387 */ /* 0x0001e20000100800 */
[----:B---3--:R-:W-:-:S03]  /*0a60*/  LOP3.LUT R5, R2, 0x60, R29, 0xfe, !PT ;  /* 0x0000006002057812 */ /* 0x008fc600078efe1d */
        /* <DEDUP_REMOVED lines=14> */
[----:B0-----:R-:W-:Y:S02]  /*0b50*/  LOP3.LUT R4, R2, 0x7c, R29, 0xfe, !PT ;  /* 0x0000007c02047812 */ /* 0x001fe400078efe1d */
[C---:B------:R-:W-:Y:S02]  /*0b60*/  LOP3.LUT R2, R3.reuse, 0x80, RZ, 0xfc, !PT ;  /* 0x0000008003027812 */ /* 0x040fe400078efcff */
[C---:B-1----:R-:W-:Y:S01]  /*0b70*/  LOP3.LUT R7, R3.reuse, 0xf4, RZ, 0xfc, !PT ;  /* 0x000000f403077812 */ /* 0x042fe200078efcff */
[----:B------:R0:W-:Y:S01]  /*0b80*/  STL [R1+0x8e0], R4 ;  /* 0x0008e00401007387 */ /* 0x0001e20000100800 */
[----:B---3--:R-:W-:-:S03]  /*0b90*/  LOP3.LUT R5, R3, 0x84, RZ, 0xfc, !PT ;  /* 0x0000008403057812 */ /* 0x008fc600078efcff */
[----:B------:R1:W-:Y:S04]  /*0ba0*/  STL [R1+0x8e4], R2 ;  /* 0x0008e40201007387 */ /* 0x0003e80000100800 */
[----:B------:R3:W-:Y:S01]  /*0bb0*/  STL [R1+0x8f0], R5 ;  /* 0x0008f00501007387 */ /* 0x0007e20000100800 */
[C---:B0-----:R-:W-:Y:S02]  /*0bc0*/  LOP3.LUT R4, R3.reuse, 0x88, RZ, 0xfc, !PT ;  /* 0x0000008803047812 */ /* 0x041fe400078efcff */
[----:B-1----:R-:W-:-:S03]  /*0bd0*/  LOP3.LUT R2, R3, 0x8c, RZ, 0xfc, !PT ;  /* 0x0000008c03027812 */ /* 0x002fc600078efcff */
        /* <DEDUP_REMOVED lines=48> */
[----:B------:R3:W-:Y:S04]  /*0ee0*/  STL [R1+0x950], R4 ;  /* 0x0009500401007387 */ /* 0x0007e80000100800 */
[----:B------:R3:W-:Y:S04]  /*0ef0*/  STL [R1+0x958], R2 ;  /* 0x0009580201007387 */ /* 0x0007e80000100800 */
[----:B------:R3:W-:Y:S04]  /*0f00*/  STL [R1+0x954], R8 ;  /* 0x0009540801007387 */ /* 0x0007e80000100800 */
[----:B------:R3:W-:Y:S04]  /*0f10*/  STL [R1+0x960], R7 ;  /* 0x0009600701007387 */ /* 0x0007e80000100800 */
[----:B------:R3:W-:Y:S04]  /*0f20*/  STL [R1+0x964], R9 ;  /* 0x0009640901007387 */ /* 0x0007e80000100800 */
[----:B------:R3:W-:Y:S04]  /*0f30*/  STL [R1+0x95c], R10 ;  /* 0x00095c0a01007387 */ /* 0x0007e80000100800 */
[----:B------:R3:W-:Y:S01]  /*0f40*/  STL [R1+0x860], R0 ;  /* 0x0008600001007387 */ /* 0x0007e20000100800 */
[----:B--2-4-:R-:W-:Y:S05]  /*0f50*/  BRA.U UP0, `(.L_x_0) ;  /* 0x0000000500147547 */ /* 0x014fea000b800000 */
[----:B---3--:R-:W-:Y:S01]  /*0f60*/  IMAD.SHL.U32 R2, R6, 0x2, RZ ;  /* 0x0000000206027824 */ /* 0x008fe200078e00ff */
[----:B------:R-:W-:-:S04]  /*0f70*/  SHF.R.U32.HI R0, RZ, 0x2, R6 ;  /* 0x00000002ff007819 */ /* 0x000fc80000011606 */
[----:B------:R0:W-:Y:S04]  /*0f80*/  STL [R1+0x8dc], R2 ;  /* 0x0008dc0201007387 */ /* 0x0001e80000100800 */
[----:B------:R0:W-:Y:S04]  /*0f90*/  STL [R1+0x1a0], RZ ;  /* 0x0001a0ff01007387 */ /* 0x0001e80000100800 */
[----:B------:R0:W-:Y:S04]  /*0fa0*/  STL [R1+0x8e8], R0 ;  /* 0x0008e80001007387 */ /* 0x0001e80000100800 */
[----:B------:R0:W-:Y:S04]  /*0fb0*/  STL [R1+0x1a4], RZ ;  /* 0x0001a4ff01007387 */ /* 0x0001e80000100800 */
        /* <DEDUP_REMOVED lines=61> */
[----:B------:R0:W-:Y:S01]  /*1390*/  STL [R1+0x6c], RZ ;  /* 0x00006cff01007387 */ /* 0x0001e20000100800 */
[----:B------:R-:W-:Y:S05]  /*13a0*/  BRA `(.L_x_1) ;  /* 0x0000017c00f07947 */ /* 0x000fea0003800000 */
.L_x_0:
[----:B------:R-:W-:Y:S01]  /*13b0*/  IABS R28, R15 ;  /* 0x0000000f001c7213 */ /* 0x000fe20000000000 */
[----:B------:R0:W-:Y:S01]  /*13c0*/  STL [R1+0xa78], R15 ;  /* 0x000a780f01007387 */ /* 0x0001e20000100800 */
[----:B------:R-:W-:Y:S01]  /*13d0*/  IABS R29, R14 ;  /* 0x0000000e001d7213 */ /* 0x000fe20000000000 */
[----:B---3--:R-:W-:Y:S01]  /*13e0*/  IMAD.MOV.U32 R4, RZ, RZ, RZ ;  /* 0x000000ffff047224 */ /* 0x008fe200078e00ff */
[----:B------:R-:W1:Y:S01]  /*13f0*/  I2F.RP R0, R28 ;  /* 0x0000001c00007306 */ /* 0x000e620000209400 */
[----:B------:R-:W-:Y:S01]  /*1400*/  IABS R8, R8 ;  /* 0x0000000800087213 */ /* 0x000fe20000000000 */
[----:B------:R-:W2:Y:S01]  /*1410*/  LDCU UR6, c[0x0][0x3b0] ;  /* 0x00007600ff0677ac */ /* 0x000ea20008000800 */
[----:B------:R-:W-:Y:S02]  /*1420*/  IABS R12, R12 ;  /* 0x0000000c000c7213 */ /* 0x000fe40000000000 */
[----:B------:R-:W-:Y:S01]  /*1430*/  IABS R19, R19 ;  /* 0x0000001300137213 */ /* 0x000fe20000000000 */
[----:B------:R-:W3:Y:S01]  /*1440*/  LDCU.128 UR12, c[0x0][0x380] ;  /* 0x00007000ff0c77ac */ /* 0x000ee20008000c00 */
[----:B0-----:R-:W4:Y:S01]  /*1450*/  LDL R15, [R1+0x864] ;  /* 0x00086400010f7983 */ /* 0x001f220000100800 */
[----:B------:R-:W0:Y:S01]  /*1460*/  I2F.RP R2, R29 ;  /* 0x0000001d00027306 */ /* 0x000e220000209400 */
[----:B------:R-:W-:Y:S01]  /*1470*/  IABS R24, R24 ;  /* 0x0000001800187213 */ /* 0x000fe20000000000 */
[----:B------:R-:W5:Y:S01]  /*1480*/  LDCU UR9, c[0x0][0x3a4] ;  /* 0x00007480ff0977ac */ /* 0x000f620008000800 */
[----:B------:R2:W-:Y:S01]  /*1490*/  STL [R1+0xa74], R14 ;  /* 0x000a740e01007387 */ /* 0x0005e20000100800 */
[----:B------:R-:W3:Y:S04]  /*14a0*/  LDCU UR7, c[0x0][0x3ac] ;  /* 0x00007580ff0777ac */ /* 0x000ee80008000800 */
[----:B-1----:R-:W1:Y:S01]  /*14b0*/  MUFU.RCP R0, R0 ;  /* 0x0000000000007308 */ /* 0x002e620000001000 */
[----:B--2---:R-:W2:Y:S07]  /*14c0*/  LDL R14, [R1+0x830] ;  /* 0x00083000010e7983 */ /* 0x004eae0000100800 */
[----:B0-----:R-:W0:Y:S01]  /*14d0*/  MUFU.RCP R2, R2 ;  /* 0x0000000200027308 */ /* 0x001e220000001000 */
[----:B-1----:R-:W-:-:S07]  /*14e0*/  VIADD R0, R0, 0xffffffe ;  /* 0x0ffffffe00007836 */ /* 0x002fce0000000000 */
[----:B------:R-:W1:Y:S01]  /*14f0*/  F2I.FTZ.U32.TRUNC.NTZ R5, R0 ;  /* 0x0000000000057305 */ /* 0x000e62000021f000 */
[----:B0-----:R-:W-:-:S07]  /*1500*/  VIADD R2, R2, 0xffffffe ;  /* 0x0ffffffe02027836 */ /* 0x001fce0000000000 */
[----:B------:R0:W3:Y:S01]  /*1510*/  F2I.FTZ.U32.TRUNC.NTZ R3, R2 ;  /* 0x0000000200037305 */ /* 0x0000e2000021f000 */
[----:B-1----:R-:W-:Y:S01]  /*1520*/  IMAD.MOV R0, RZ, RZ, -R5 ;  /* 0x000000ffff007224 */ /* 0x002fe200078e0a05 */
[----:B0-----:R-:W-:-:S03]  /*1530*/  LOP3.LUT R2, R6, 0x3, RZ, 0xc0, !PT ;  /* 0x0000000306027812 */ /* 0x001fc600078ec0ff */
[----:B------:R-:W-:Y:S01]  /*1540*/  IMAD R0, R0, R28, RZ ;  /* 0x0000001c00007224 */ /* 0x000fe200078e02ff */
[----:B------:R-:W-:Y:S01]  /*1550*/  SHF.R.U32.HI R6, RZ, 0x2, R6 ;  /* 0x00000002ff067819 */ /* 0x000fe20000011606 */
[----:B------:R-:W-:Y:S02]  /*1560*/  IMAD R2, R2, 0x220, RZ ;  /* 0x0000022002027824 */ /* 0x000fe400078e02ff */
[----:B------:R-:W-:Y:S01]  /*1570*/  IMAD.HI.U32 R0, R5, R0, R4 ;  /* 0x0000000005007227 */ /* 0x000fe200078e0004 */
[----:B------:R-:W-:Y:S02]  /*1580*/  IABS R5, R10 ;  /* 0x0000000a00057213 */ /* 0x000fe40000000000 */
[----:B------:R-:W-:Y:S01]  /*1590*/  SGXT.U32 R6, R6, 0x3 ;  /* 0x000000030606781a */ /* 0x000fe20000000000 */
[----:B---3--:R-:W-:Y:S01]  /*15a0*/  IMAD.MOV R10, RZ, RZ, -R3 ;  /* 0x000000ffff0a7224 */ /* 0x008fe200078e0a03 */
[----:B------:R-:W-:Y:S02]  /*15b0*/  IABS R4, R9 ;  /* 0x0000000900047213 */ /* 0x000fe40000000000 */
[----:B------:R-:W-:Y:S01]  /*15c0*/  LOP3.LUT R6, R2, R6, RZ, 0xfc, !PT ;  /* 0x0000000602067212 */ /* 0x000fe200078efcff */
[----:B------:R-:W-:-:S02]  /*15d0*/  IMAD R10, R10, R29, RZ ;  /* 0x0000001d0a0a7224 */ /* 0x000fc400078e02ff */
[----:B------:R-:W-:Y:S02]  /*15e0*/  IMAD.MOV.U32 R2, RZ, RZ, RZ ;  /* 0x000000ffff027224 */ /* 0x000fe400078e00ff */
[----:B------:R0:W-:Y:S01]  /*15f0*/  STL [R1+0xb4], R6 ;  /* 0x0000b40601007387 */ /* 0x0001e20000100800 */
[----:B------:R-:W-:-:S04]  /*1600*/  IMAD.HI.U32 R9, R0, R4, RZ ;  /* 0x0000000400097227 */ /* 0x000fc800078e00ff */
[----:B------:R-:W-:Y:S02]  /*1610*/  IMAD.HI.U32 R2, R3, R10, R2 ;  /* 0x0000000a03027227 */ /* 0x000fe400078e0002 */
[----:B------:R-:W3:Y:S01]  /*1620*/  LDL R10, [R1+0x940] ;  /* 0x00094000010a7983 */ /* 0x000ee20000100800 */
[----:B0-----:R-:W-:-:S03]  /*1630*/  IABS R6, R7 ;  /* 0x0000000700067213 */ /* 0x001fc60000000000 */
[----:B------:R0:W-:Y:S01]  /*1640*/  STL [R1+0xb0], R2 ;  /* 0x0000b00201007387 */ /* 0x0001e20000100800 */
[----:B------:R-:W-:Y:S02]  /*1650*/  IMAD.MOV R3, RZ, RZ, -R9 ;  /* 0x000000ffff037224 */ /* 0x000fe400078e0a09 */
[----:B------:R-:W-:Y:S01]  /*1660*/  IMAD.HI.U32 R7, R0, R5, RZ ;  /* 0x0000000500077227 */ /* 0x000fe200078e00ff */
[----:B------:R-:W2:Y:S03]  /*1670*/  LDL R9, [R1+0x94c] ;  /* 0x00094c0001097983 */ /* 0x000ea60000100800 */
[----:B------:R-:W-:Y:S02]  /*1680*/  IMAD.MOV R7, RZ, RZ, -R7 ;  /* 0x000000ffff077224 */ /* 0x000fe400078e0a07 */
[----:B0-----:R-:W-:Y:S02]  /*1690*/  IMAD.MOV.U32 R2, RZ, RZ, R8 ;  /* 0x000000ffff027224 */ /* 0x001fe400078e0008 */
[----:B------:R-:W3:Y:S01]  /*16a0*/  LDL R8, [R1+0x958] ;  /* 0x0009580001087983 */ /* 0x000ee20000100800 */
[----:B------:R-:W-:-:S03]  /*16b0*/  IMAD R7, R28, R7, R5 ;  /* 0x000000071c077224 */ /* 0x000fc600078e0205 */
[----:B------:R-:W4:Y:S04]  /*16c0*/  LDL R5, [R1+0x950] ;  /* 0x0009500001057983 */ /* 0x000f280000100800 */
[----:B------:R0:W-:Y:S01]  /*16d0*/  STL [R1+0xa0], R7 ;  /* 0x0000a00701007387 */ /* 0x0001e20000100800 */
[----:B------:R-:W-:Y:S02]  /*16e0*/  IMAD R3, R28, R3, R4 ;  /* 0x000000031c037224 */ /* 0x000fe400078e0204 */
[----:B------:R-:W-:-:S04]  /*16f0*/  IMAD.HI.U32 R4, R0, R2, RZ ;  /* 0x0000000200047227 */ /* 0x000fc800078e00ff */
[----:B0-----:R-:W-:-:S04]  /*1700*/  IMAD.HI.U32 R7, R0, R6, RZ ;  /* 0x0000000600077227 */ /* 0x001fc800078e00ff */
[----:B------:R-:W-:Y:S02]  /*1710*/  IMAD.MOV R7, RZ, RZ, -R7 ;  /* 0x000000ffff077224 */ /* 0x000fe400078e0a07 */
[----:B------:R-:W-:Y:S02]  /*1720*/  IMAD.MOV R4, RZ, RZ, -R4 ;  /* 0x000000ffff047224 */ /* 0x000fe400078e0a04 */
[C---:B------:R-:W-:Y:S01]  /*1730*/  IMAD R7, R28.reuse, R7, R6 ;  /* 0x000000071c077224 */ /* 0x040fe200078e0206 */
[----:B------:R2:W-:Y:S01]  /*1740*/  STL [R1+0x9c], R3 ;  /* 0x00009c0301007387 */ /* 0x0005e20000100800 */
[----:B------:R-:W-:-:S03]  /*1750*/  IMAD R4, R28, R4, R2 ;  /* 0x000000041c047224 */ /* 0x000fc600078e0202 */
[----:B------:R-:W5:Y:S04]  /*1760*/  LDL R6, [R1+0x948] ;  /* 0x0009480001067983 */ /* 0x000f680000100800 */
[----:B------:R0:W-:Y:S04]  /*1770*/  STL [R1+0x98], R7 ;  /* 0x0000980701007387 */ /* 0x0001e80000100800 */
[----:B------:R-:W5:Y:S04]  /*1780*/  LDL R2, [R1+0x944] ;  /* 0x0009440001027983 */ /* 0x000f680000100800 */
[----:B------:R1:W-:Y:S01]  /*1790*/  STL [R1+0x94], R4 ;  /* 0x0000940401007387 */ /* 0x0003e20000100800 */
[----:B--2---:R-:W-:-:S02]  /*17a0*/  IABS R3, R9 ;  /* 0x0000000900037213 */ /* 0x004fc40000000000 */
[----:B---3--:R-:W-:-:S05]  /*17b0*/  IABS R8, R8 ;  /* 0x0000000800087213 */ /* 0x008fca0000000000 */
[----:B------:R-:W-:-:S04]  /*17c0*/  IMAD.HI.U32 R9, R0, R8, RZ ;  /* 0x0000000800097227 */ /* 0x000fc800078e00ff */
[----:B------:R-:W-:-:S04]  /*17d0*/  IMAD.MOV R9, RZ, RZ, -R9 ;  /* 0x000000ffff097224 */ /* 0x000fc800078e0a09 */
[----:B------:R-:W-:Y:S02]  /*17e0*/  IMAD R8, R28, R9, R8 ;  /* 0x000000091c087224 */ /* 0x000fe400078e0208 */
[----:B------:R-:W2:Y:S01]  /*17f0*/  LDL R9, [R1+0x938] ;  /* 0x0009380001097983 */ /* 0x000ea20000100800 */
[----:B----4-:R-:W-:-:S05]  /*1800*/  IABS R5, R5 ;  /* 0x0000000500057213 */ /* 0x010fca0000000000 */
[----:B0-----:R-:W-:-:S04]  /*1810*/  IMAD.HI.U32 R7, R0, R5, RZ ;  /* 0x0000000500077227 */ /* 0x001fc800078e00ff */
[----:B------:R-:W-:Y:S02]  /*1820*/  IMAD.MOV R7, RZ, RZ, -R7 ;  /* 0x000000ffff077224 */ /* 0x000fe400078e0a07 */
[----:B-1----:R-:W-:Y:S01]  /*1830*/  IMAD.HI.U32 R4, R0, R3, RZ ;  /* 0x0000000300047227 */ /* 0x002fe200078e00ff */
[----:B------:R0:W-:Y:S03]  /*1840*/  STL [R1+0x90], R8 ;  /* 0x0000900801007387 */ /* 0x0001e60000100800 */
[----:B------:R-:W-:Y:S01]  /*1850*/  IMAD R7, R28, R7, R5 ;  /* 0x000000071c077224 */ /* 0x000fe200078e0205 */
[----:B-----5:R-:W-:Y:S01]  /*1860*/  IABS R6, R6 ;  /* 0x0000000600067213 */ /* 0x020fe20000000000 */
[----:B------:R-:W-:Y:S01]  /*1870*/  IMAD.MOV R4, RZ, RZ, -R4 ;  /* 0x000000ffff047224 */ /* 0x000fe200078e0a04 */
[----:B------:R-:W3:Y:S01]  /*1880*/  LDL R5, [R1+0x93c] ;  /* 0x00093c0001057983 */ /* 0x000ee20000100800 */
[----:B------:R-:W-:-:S03]  /*1890*/  IABS R2, R2 ;  /* 0x0000000200027213 */ /* 0x000fc60000000000 */
[----:B------:R1:W-:Y:S01]  /*18a0*/  STL [R1+0x8c], R7 ;  /* 0x00008c0701007387 */ /* 0x0003e20000100800 */
[----:B------:R-:W-:Y:S01]  /*18b0*/  IMAD R3, R28, R4, R3 ;  /* 0x000000041c037224 */ /* 0x000fe200078e0203 */
[----:B0-----:R-:W-:Y:S01]  /*18c0*/  IABS R8, R10 ;  /* 0x0000000a00087213 */ /* 0x001fe20000000000 */
[C---:B------:R-:W-:Y:S01]  /*18d0*/  IMAD.HI.U32 R4, R0.reuse, R2, RZ ;  /* 0x0000000200047227 */ /* 0x040fe200078e00ff */
[----:B------:R-:W4:Y:S03]  /*18e0*/  LDL R10, [R1+0x924] ;  /* 0x00092400010a7983 */ /* 0x000f260000100800 */
[----:B-1----:R-:W-:Y:S01]  /*18f0*/  IMAD.HI.U32 R7, R0, R6, RZ ;  /* 0x0000000600077227 */ /* 0x002fe200078e00ff */
[----:B------:R2:W-:Y:S03]  /*1900*/  STL [R1+0x88], R3 ;  /* 0x0000880301007387 */ /* 0x0005e60000100800 */
[----:B------:R-:W-:-:S02]  /*1910*/  IMAD.MOV R7, RZ, RZ, -R7 ;  /* 0x000000ffff077224 */ /* 0x000fc400078e0a07 */
[----:B------:R-:W-:Y:S02]  /*1920*/  IMAD.MOV R4, RZ, RZ, -R4 ;  /* 0x000000ffff047224 */ /* 0x000fe400078e0a04 */
[C---:B------:R-:W-:Y:S02]  /*1930*/  IMAD R7, R28.reuse, R7, R6 ;  /* 0x000000071c077224 */ /* 0x040fe400078e0206 */
[----:B------:R-:W-:Y:S01]  /*1940*/  IMAD R4, R28, R4, R2 ;  /* 0x000000041c047224 */ /* 0x000fe200078e0202 */
[----:B------:R-:W5:Y:S04]  /*1950*/  LDL R6, [R1+0x934] ;  /* 0x0009340001067983 */ /* 0x000f680000100800 */
[----:B------:R-:W-:Y:S04]  /*1960*/  STL [R1+0x84], R7 ;  /* 0x0000840701007387 */ /* 0x000fe80000100800 */
[----:B------:R-:W4:Y:S04]  /*1970*/  LDL R2, [R1+0x930] ;  /* 0x0009300001027983 */ /* 0x000f280000100800 */
[----:B------:R-:W-:Y:S01]  /*1980*/  STL [R1+0x80], R4 ;  /* 0x0000800401007387 */ /* 0x000fe20000100800 */
[----:B--2---:R-:W-:Y:S01]  /*1990*/  IABS R3, R9 ;  /* 0x0000000900037213 */ /* 0x004fe20000000000 */
[----:B------:R-:W-:-:S04]  /*19a0*/  IMAD.HI.U32 R9, R0, R8, RZ ;  /* 0x0000000800097227 */ /* 0x000fc800078e00ff */
[----:B------:R-:W-:-:S04]  /*19b0*/  IMAD.MOV R9, RZ, RZ, -R9 ;  /* 0x000000ffff097224 */ /* 0x000fc800078e0a09 */
[----:B------:R-:W-:Y:S02]  /*19c0*/  IMAD R9, R28, R9, R8 ;  /* 0x000000091c097224 */ /* 0x000fe400078e0208 */
[----:B------:R-:W2:Y:S04]  /*19d0*/  LDL R8, [R1+0x92c] ;  /* 0x00092c0001087983 */ /* 0x000ea80000100800 */
[----:B------:R0:W-:Y:S04]  /*19e0*/  STL [R1+0x7c], R9 ;  /* 0x00007c0901007387 */ /* 0x0001e80000100800 */
[----:B0-----:R-:W2:Y:S01]  /*19f0*/  LDL R9, [R1+0x928] ;  /* 0x0009280001097983 */ /* 0x001ea20000100800 */
[----:B---3--:R-:W-:Y:S01]  /*1a00*/  IABS R5, R5 ;  /* 0x0000000500057213 */ /* 0x008fe20000000000 */
[----:B------:R-:W-:-:S04]  /*1a10*/  IMAD.HI.U32 R4, R0, R3, RZ ;  /* 0x0000000300047227 */ /* 0x000fc800078e00ff */
[----:B------:R-:W-:-:S04]  /*1a20*/  IMAD.HI.U32 R7, R0, R5, RZ ;  /* 0x0000000500077227 */ /* 0x000fc800078e00ff */
[----:B------:R-:W-:Y:S02]  /*1a30*/  IMAD.MOV R7, RZ, RZ, -R7 ;  /* 0x000000ffff077224 */ /* 0x000fe400078e0a07 */
[----:B------:R-:W-:Y:S02]  /*1a40*/  IMAD.MOV R4, RZ, RZ, -R4 ;  /* 0x000000ffff047224 */ /* 0x000fe400078e0a04 */
[C---:B------:R-:W-:Y:S01]  /*1a50*/  IMAD R5, R28.reuse, R7, R5 ;  /* 0x000000071c057224 */ /* 0x040fe200078e0205 */
[----:B-----5:R-:W-:Y:S01]  /*1a60*/  IABS R6, R6 ;  /* 0x0000000600067213 */ /* 0x020fe20000000000 */
[----:B------:R-:W-:Y:S01]  /*1a70*/  IMAD R3, R28, R4, R3 ;  /* 0x000000041c037224 */ /* 0x000fe200078e0203 */
[----:B----4-:R-:W-:Y:S02]  /*1a80*/  IABS R2, R2 ;  /* 0x0000000200027213 */ /* 0x010fe40000000000 */
[----:B------:R-:W-:Y:S03]  /*1a90*/  STL [R1+0x78], R5 ;  /* 0x0000780501007387 */ /* 0x000fe60000100800 */
[----:B------:R-:W-:-:S04]  /*1aa0*/  IMAD.HI.U32 R4, R0, R2, RZ ;  /* 0x0000000200047227 */ /* 0x000fc800078e00ff */
[----:B------:R-:W-:Y:S01]  /*1ab0*/  IMAD.MOV R4, RZ, RZ, -R4 ;  /* 0x000000ffff047224 */ /* 0x000fe200078e0a04 */
[----:B------:R0:W-:Y:S03]  /*1ac0*/  STL [R1+0x74], R3 ;  /* 0x0000740301007387 */ /* 0x0001e60000100800 */
[----:B------:R-:W-:Y:S01]  /*1ad0*/  IMAD R4, R28, R4, R2 ;  /* 0x000000041c047224 */ /* 0x000fe200078e0202 */
[----:B0-----:R-:W-:Y:S02]  /*1ae0*/  IABS R3, R10 ;  /* 0x0000000a00037213 */ /* 0x001fe40000000000 */
[----:B------:R-:W3:Y:S01]  /*1af0*/  LDL R10, [R1+0x908] ;  /* 0x00090800010a7983 */ /* 0x000ee20000100800 */
[----:B--2---:R-:W-:Y:S01]  /*1b00*/  IABS R7, R8 ;  /* 0x0000000800077213 */ /* 0x004fe20000000000 */
[----:B------:R-:W-:-:S04]  /*1b10*/  IMAD.HI.U32 R8, R0, R6, RZ ;  /* 0x0000000600087227 */ /* 0x000fc800078e00ff */
[----:B------:R-:W-:-:S04]  /*1b20*/  IMAD.MOV R8, RZ, RZ, -R8 ;  /* 0x000000ffff087224 */ /* 0x000fc800078e0a08 */
[----:B------:R-:W-:Y:S02]  /*1b30*/  IMAD R6, R28, R8, R6 ;  /* 0x000000081c067224 */ /* 0x000fe400078e0206 */
[----:B------:R-:W2:Y:S01]  /*1b40*/  LDL R8, [R1+0x920] ;  /* 0x0009200001087983 */ /* 0x000ea20000100800 */
[----:B------:R-:W-:Y:S01]  /*1b50*/  IABS R5, R9 ;  /* 0x0000000900057213 */ /* 0x000fe20000000000 */
[----:B------:R-:W-:Y:S02]  /*1b60*/  IMAD.HI.U32 R9, R0, R7, RZ ;  /* 0x0000000700097227 */ /* 0x000fe400078e00ff */
[----:B------:R0:W-:Y:S02]  /*1b70*/  STL [R1+0x70], R6 ;  /* 0x0000700601007387 */ /* 0x0001e40000100800 */
[----:B------:R-:W-:Y:S02]  /*1b80*/  IMAD.MOV R9, RZ, RZ, -R9 ;  /* 0x000000ffff097224 */ /* 0x000fe400078e0a09 */
[----:B------:R-:W4:Y:S02]  /*1b90*/  LDL R2, [R1+0x91c] ;  /* 0x00091c0001027983 */ /* 0x000f240000100800 */
[----:B------:R-:W-:-:S02]  /*1ba0*/  IMAD R9, R28, R9, R7 ;  /* 0x000000091c097224 */ /* 0x000fc400078e0207 */
[----:B------:R1:W-:Y:S04]  /*1bb0*/  STL [R1+0x6c], R4 ;  /* 0x00006c0401007387 */ /* 0x0003e80000100800 */
[----:B------:R-:W5:Y:S01]  /*1bc0*/  LDL R7, [R1+0x918] ;  /* 0x0009180001077983 */ /* 0x000f620000100800 */
[----:B0-----:R-:W-:-:S04]  /*1bd0*/  IMAD.HI.U32 R6, R0, R5, RZ ;  /* 0x0000000500067227 */ /* 0x001fc800078e00ff */
[----:B------:R-:W-:Y:S01]  /*1be0*/  IMAD.MOV R6, RZ, RZ, -R6 ;  /* 0x000000ffff067224 */ /* 0x000fe200078e0a06 */
[----:B------:R0:W-:Y:S01]  /*1bf0*/  STL [R1+0x68], R9 ;  /* 0x0000680901007387 */ /* 0x0001e20000100800 */
[----:B-1----:R-:W-:-:S04]  /*1c00*/  IMAD.HI.U32 R4, R0, R3, RZ ;  /* 0x0000000300047227 */ /* 0x002fc800078e00ff */
[----:B------:R-:W-:Y:S02]  /*1c10*/  IMAD R6, R28, R6, R5 ;  /* 0x000000061c067224 */ /* 0x000fe400078e0205 */
[----:B------:R-:W3:Y:S01]  /*1c20*/  LDL R5, [R1+0x914] ;  /* 0x0009140001057983 */ /* 0x000ee20000100800 */
[----:B------:R-:W-:-:S03]  /*1c30*/  IMAD.MOV R4, RZ, RZ, -R4 ;  /* 0x000000ffff047224 */ /* 0x000fc600078e0a04 */
[----:B0-----:R-:W3:Y:S04]  /*1c40*/  LDL R9, [R1+0x910] ;  /* 0x0009100001097983 */ /* 0x001ee80000100800 */
[----:B------:R5:W-:Y:S01]  /*1c50*/  STL [R1+0x64], R6 ;  /* 0x0000640601007387 */ /* 0x000be20000100800 */
[----:B------:R-:W-:-:S05]  /*1c60*/  IMAD R4, R28, R4, R3 ;  /* 0x000000041c047224 */ /* 0x000fca00078e0203 */
[----:B------:R0:W-:Y:S01]  /*1c70*/  STL [R1+0x60], R4 ;  /* 0x0000600401007387 */ /* 0x0001e20000100800 */
[----:B--2---:R-:W-:Y:S02]  /*1c80*/  IABS R8, R8 ;  /* 0x0000000800087213 */ /* 0x004fe40000000000 */
[----:B-----5:R-:W-:-:S03]  /*1c90*/  IABS R6, R7 ;  /* 0x0000000700067213 */ /* 0x020fc60000000000 */
[----:B------:R-:W-:-:S04]  /*1ca0*/  IMAD.HI.U32 R7, R0, R8, RZ ;  /* 0x0000000800077227 */ /* 0x000fc800078e00ff */
[----:B------:R-:W-:-:S04]  /*1cb0*/  IMAD.MOV R7, RZ, RZ, -R7 ;  /* 0x000000ffff077224 */ /* 0x000fc800078e0a07 */
[----:B------:R-:W-:Y:S02]  /*1cc0*/  IMAD R7, R28, R7, R8 ;  /* 0x000000071c077224 */ /* 0x000fe400078e0208 */
[----:B------:R-:W2:Y:S01]  /*1cd0*/  LDL R8, [R1+0x90c] ;  /* 0x00090c0001087983 */ /* 0x000ea20000100800 */
[----:B----4-:R-:W-:-:S05]  /*1ce0*/  IABS R2, R2 ;  /* 0x0000000200027213 */ /* 0x010fca0000000000 */
[----:B------:R-:W-:Y:S01]  /*1cf0*/  IMAD.HI.U32 R3, R0, R2, RZ ;  /* 0x0000000200037227 */ /* 0x000fe200078e00ff */
[----:B------:R1:W-:Y:S03]  /*1d00*/  STL [R1+0x5c], R7 ;  /* 0x00005c0701007387 */ /* 0x0003e60000100800 */
[----:B------:R-:W-:Y:S01]  /*1d10*/  IMAD.MOV R3, RZ, RZ, -R3 ;  /* 0x000000ffff037224 */ /* 0x000fe200078e0a03 */
[----:B---3--:R-:W-:Y:S02]  /*1d20*/  IABS R5, R5 ;  /* 0x0000000500057213 */ /* 0x008fe40000000000 */
[----:B0-----:R-:W-:Y:S01]  /*1d30*/  IABS R4, R9 ;  /* 0x0000000900047213 */ /* 0x001fe20000000000 */
[----:B-1----:R-:W-:Y:S02]  /*1d40*/  IMAD R7, R28, R3, R2 ;  /* 0x000000031c077224 */ /* 0x002fe400078e0202 */
[----:B------:R-:W-:-:S03]  /*1d50*/  IMAD.HI.U32 R9, R0, R6, RZ ;  /* 0x0000000600097227 */ /* 0x000fc600078e00ff */
[----:B------:R2:W-:Y:S01]  /*1d60*/  STL [R1+0x58], R7 ;  /* 0x0000580701007387 */ /* 0x0005e20000100800 */
[----:B------:R-:W-:-:S04]  /*1d70*/  IMAD.HI.U32 R3, R0, R5, RZ ;  /* 0x0000000500037227 */ /* 0x000fc800078e00ff */
[----:B------:R-:W-:Y:S01]  /*1d80*/  IMAD.MOV R2, RZ, RZ, -R9 ;  /* 0x000000ffff027224 */ /* 0x000fe200078e0a09 */
[----:B------:R-:W-:Y:S01]  /*1d90*/  IABS R9, R10 ;  /* 0x0000000a00097213 */ /* 0x000fe20000000000 */
[----:B------:R-:W-:Y:S01]  /*1da0*/  IMAD.MOV R10, RZ, RZ, -R3 ;  /* 0x000000ffff0a7224 */ /* 0x000fe200078e0a03 */
[----:B--2---:R-:W-:-:S05]  /*1db0*/  IABS R7, R8 ;  /* 0x0000000800077213 */ /* 0x004fca0000000000 */
[----:B------:R-:W-:Y:S02]  /*1dc0*/  IMAD.MOV.U32 R3, RZ, RZ, R7 ;  /* 0x000000ffff037224 */ /* 0x000fe400078e0007 */
[----:B------:R-:W2:Y:S01]  /*1dd0*/  LDL R7, [R1+0x904] ;  /* 0x0009040001077983 */ /* 0x000ea20000100800 */
[----:B------:R-:W-:-:S04]  /*1de0*/  IMAD.HI.U32 R8, R0, R4, RZ ;  /* 0x0000000400087227 */ /* 0x000fc800078e00ff */
[C---:B------:R-:W-:Y:S02]  /*1df0*/  IMAD R2, R28.reuse, R2, R6 ;  /* 0x000000021c027224 */ /* 0x040fe400078e0206 */
[----:B------:R-:W-:Y:S02]  /*1e00*/  IMAD.MOV R6, RZ, RZ, -R8 ;  /* 0x000000ffff067224 */ /* 0x000fe400078e0a08 */
[C---:B------:R-:W-:Y:S02]  /*1e10*/  IMAD R8, R28.reuse, R10, R5 ;  /* 0x0000000a1c087224 */ /* 0x040fe400078e0205 */
[----:B------:R-:W-:Y:S01]  /*1e20*/  IMAD R4, R28, R6, R4 ;  /* 0x000000061c047224 */ /* 0x000fe200078e0204 */
[----:B------:R-:W-:Y:S04]  /*1e30*/  STL [R1+0x54], R2 ;  /* 0x0000540201007387 */ /* 0x000fe80000100800 */
[----:B------:R-:W3:Y:S04]  /*1e40*/  LDL R5, [R1+0x900] ;  /* 0x0009000001057983 */ /* 0x000ee80000100800 */
[----:B------:R-:W4:Y:S04]  /*1e50*/  LDL R10, [R1+0x8f4] ;  /* 0x0008f400010a7983 */ /* 0x000f280000100800 */
[----:B------:R-:W-:Y:S04]  /*1e60*/  STL [R1+0x50], R8 ;  /* 0x0000500801007387 */ /* 0x000fe80000100800 */
[----:B------:R0:W-:Y:S01]  /*1e70*/  STL [R1+0x4c], R4 ;  /* 0x00004c0401007387 */ /* 0x0001e20000100800 */
[----:B--2---:R-:W-:-:S05]  /*1e80*/  IABS R7, R7 ;  /* 0x0000000700077213 */ /* 0x004fca0000000000 */
[----:B0-----:R-:W-:Y:S02]  /*1e90*/  IMAD.MOV.U32 R4, RZ, RZ, R7 ;  /* 0x000000ffff047224 */ /* 0x001fe400078e0007 */
[----:B------:R-:W2:Y:S01]  /*1ea0*/  LDL R7, [R1+0x8f8] ;  /* 0x0008f80001077983 */ /* 0x000ea20000100800 */
[----:B------:R-:W-:Y:S02]  /*1eb0*/  IMAD.MOV.U32 R2, RZ, RZ, R9 ;  /* 0x000000ffff027224 */ /* 0x000fe400078e0009 */
[----:B------:R-:W-:-:S04]  /*1ec0*/  IMAD.HI.U32 R9, R0, R3, RZ ;  /* 0x0000000300097227 */ /* 0x000fc800078e00ff */
[----:B------:R-:W-:-:S04]  /*1ed0*/  IMAD.MOV R6, RZ, RZ, -R9 ;  /* 0x000000ffff067224 */ /* 0x000fc800078e0a09 */
[----:B------:R-:W-:Y:S01]  /*1ee0*/  IMAD R6, R28, R6, R3 ;  /* 0x000000061c067224 */ /* 0x000fe200078e0203 */
[----:B--2---:R-:W-:-:S05]  /*1ef0*/  IABS R7, R7 ;  /* 0x0000000700077213 */ /* 0x004fca0000000000 */
[----:B------:R-:W-:Y:S02]  /*1f00*/  IMAD.MOV.U32 R3, RZ, RZ, R7 ;  /* 0x000000ffff037224 */ /* 0x000fe400078e0007 */
[----:B------:R-:W2:Y:S01]  /*1f10*/  LDL R7, [R1+0x8fc] ;  /* 0x0008fc0001077983 */ /* 0x000ea20000100800 */
[----:B------:R-:W-:Y:S01]  /*1f20*/  IMAD.HI.U32 R8, R0, R2, RZ ;  /* 0x0000000200087227 */ /* 0x000fe200078e00ff */
[----:B---3--:R-:W-:-:S03]  /*1f30*/  IABS R5, R5 ;  /* 0x0000000500057213 */ /* 0x008fc60000000000 */
[----:B------:R-:W-:Y:S02]  /*1f40*/  IMAD.MOV R8, RZ, RZ, -R8 ;  /* 0x000000ffff087224 */ /* 0x000fe400078e0a08 */
[----:B------:R-:W-:Y:S01]  /*1f50*/  IMAD.HI.U32 R9, R0, R4, RZ ;  /* 0x0000000400097227 */ /* 0x000fe200078e00ff */
[----:B------:R0:W-:Y:S03]  /*1f60*/  STL [R1+0x48], R6 ;  /* 0x0000480601007387 */ /* 0x0001e60000100800 */
[----:B------:R-:W-:Y:S02]  /*1f70*/  IMAD R8, R28, R8, R2 ;  /* 0x000000081c087224 */ /* 0x000fe400078e0202 */
[----:B------:R-:W-:Y:S01]  /*1f80*/  IMAD.MOV R2, RZ, RZ, -R9 ;  /* 0x000000ffff027224 */ /* 0x000fe200078e0a09 */
[----:B----4-:R-:W-:Y:S02]  /*1f90*/  IABS R9, R10 ;  /* 0x0000000a00097213 */ /* 0x010fe40000000000 */
[----:B------:R1:W-:Y:S01]  /*1fa0*/  STL [R1+0x44], R8 ;  /* 0x0000440801007387 */ /* 0x0003e20000100800 */
[----:B0-----:R-:W-:-:S04]  /*1fb0*/  IMAD.HI.U32 R6, R0, R5, RZ ;  /* 0x0000000500067227 */ /* 0x001fc800078e00ff */
[----:B------:R-:W-:Y:S02]  /*1fc0*/  IMAD.MOV R10, RZ, RZ, -R6 ;  /* 0x000000ffff0a7224 */ /* 0x000fe400078e0a06 */
[----:B------:R-:W-:Y:S02]  /*1fd0*/  IMAD R4, R28, R2, R4 ;  /* 0x000000021c047224 */ /* 0x000fe400078e0204 */
[----:B-1----:R-:W-:-:S04]  /*1fe0*/  IMAD.HI.U32 R8, R0, R3, RZ ;  /* 0x0000000300087227 */ /* 0x002fc800078e00ff */
[----:B------:R-:W-:Y:S02]  /*1ff0*/  IMAD.MOV R6, RZ, RZ, -R8 ;  /* 0x000000ffff067224 */ /* 0x000fe400078e0a08 */
[C---:B------:R-:W-:Y:S02]  /*2000*/  IMAD R8, R28.reuse, R10, R5 ;  /* 0x0000000a1c087224 */ /* 0x040fe400078e0205 */
[----:B------:R-:W-:Y:S01]  /*2010*/  IMAD R6, R28, R6, R3 ;  /* 0x000000061c067224 */ /* 0x000fe200078e0203 */
[----:B--2---:R-:W-:-:S05]  /*2020*/  IABS R7, R7 ;  /* 0x0000000700077213 */ /* 0x004fca0000000000 */
[----:B------:R-:W-:Y:S02]  /*2030*/  IMAD.MOV.U32 R2, RZ, RZ, R7 ;  /* 0x000000ffff027224 */ /* 0x000fe400078e0007 */
[----:B------:R-:W2:Y:S04]  /*2040*/  LDL R7, [R1+0x8ec] ;  /* 0x0008ec0001077983 */ /* 0x000ea80000100800 */
[----:B------:R0:W-:Y:S04]  /*2050*/  STL [R1+0x40], R4 ;  /* 0x0000400401007387 */ /* 0x0001e80000100800 */
[----:B------:R-:W3:Y:S01]  /*2060*/  LDL R10, [R1+0x8d8] ;  /* 0x0008d800010a7983 */ /* 0x000ee20000100800 */
[----:B0-----:R-:W-:-:S03]  /*2070*/  IMAD.MOV.U32 R4, RZ, RZ, R9 ;  /* 0x000000ffff047224 */ /* 0x001fc600078e0009 */
[----:B------:R-:W4:Y:S04]  /*2080*/  LDL R9, [R1+0x8e4] ;  /* 0x0008e40001097983 */ /* 0x000f280000100800 */
[----:B------:R0:W-:Y:S04]  /*2090*/  STL [R1+0x3c], R8 ;  /* 0x00003c0801007387 */ /* 0x0001e80000100800 */
[----:B------:R-:W5:Y:S04]  /*20a0*/  LDL R3, [R1+0x8f0] ;  /* 0x0008f00001037983 */ /* 0x000f680000100800 */
[----:B------:R5:W-:Y:S01]  /*20b0*/  STL [R1+0x38], R6 ;  /* 0x0000380601007387 */ /* 0x000be20000100800 */
[----:B0-----:R-:W-:Y:S01]  /*20c0*/  IMAD.HI.U32 R8, R0, R2, RZ ;  /* 0x0000000200087227 */ /* 0x001fe200078e00ff */
[----:B--2---:R-:W-:-:S02]  /*20d0*/  IABS R5, R7 ;  /* 0x0000000700057213 */ /* 0x004fc40000000000 */
[----:B-----5:R-:W-:-:S03]  /*20e0*/  IABS R6, R3 ;  /* 0x0000000300067213 */ /* 0x020fc60000000000 */
[----:B------:R-:W-:Y:S02]  /*20f0*/  IMAD.MOV.U32 R3, RZ, RZ, R5 ;  /* 0x000000ffff037224 */ /* 0x000fe400078e0005 */
[----:B------:R-:W-:Y:S01]  /*2100*/  IMAD.MOV R5, RZ, RZ, -R8 ;  /* 0x000000ffff057224 */ /* 0x000fe200078e0a08 */
[----:B----4-:R-:W-:-:S03]  /*2110*/  IABS R8, R9 ;  /* 0x0000000900087213 */ /* 0x010fc60000000000 */
[----:B------:R-:W-:Y:S02]  /*2120*/  IMAD R2, R28, R5, R2 ;  /* 0x000000051c027224 */ /* 0x000fe400078e0202 */
[----:B------:R-:W-:Y:S02]  /*2130*/  IMAD.MOV.U32 R5, RZ, RZ, R8 ;  /* 0x000000ffff057224 */ /* 0x000fe400078e0008 */
[----:B------:R-:W2:Y:S01]  /*2140*/  LDL R8, [R1+0x8e0] ;  /* 0x0008e00001087983 */ /* 0x000ea20000100800 */
[----:B------:R-:W-:-:S04]  /*2150*/  IMAD.HI.U32 R7, R0, R4, RZ ;  /* 0x0000000400077227 */ /* 0x000fc800078e00ff */
[----:B------:R-:W-:Y:S02]  /*2160*/  IMAD.MOV R7, RZ, RZ, -R7 ;  /* 0x000000ffff077224 */ /* 0x000fe400078e0a07 */
[----:B------:R-:W-:-:S04]  /*2170*/  IMAD.HI.U32 R9, R0, R3, RZ ;  /* 0x0000000300097227 */ /* 0x000fc800078e00ff */
[----:B------:R-:W-:Y:S01]  /*2180*/  IMAD R7, R28, R7, R4 ;  /* 0x000000071c077224 */ /* 0x000fe200078e0204 */
[----:B------:R0:W-:Y:S04]  /*2190*/  STL [R1+0x34], R2 ;  /* 0x0000340201007387 */ /* 0x0001e80000100800 */
[----:B------:R2:W-:Y:S01]  /*21a0*/  STL [R1+0x30], R7 ;  /* 0x0000300701007387 */ /* 0x0005e20000100800 */
[----:B0-----:R-:W-:-:S04]  /*21b0*/  IMAD.MOV R2, RZ, RZ, -R9 ;  /* 0x000000ffff027224 */ /* 0x001fc800078e0a09 */
[----:B------:R-:W-:Y:S01]  /*21c0*/  IMAD R3, R28, R2, R3 ;  /* 0x000000021c037224 */ /* 0x000fe200078e0203 */
[----:B--2---:R-:W-:-:S05]  /*21d0*/  IABS R7, R8 ;  /* 0x0000000800077213 */ /* 0x004fca0000000000 */
[----:B------:R-:W-:Y:S02]  /*21e0*/  IMAD.MOV.U32 R2, RZ, RZ, R7 ;  /* 0x000000ffff027224 */ /* 0x000fe400078e0007 */
[----:B------:R-:W2:Y:S01]  /*21f0*/  LDL R7, [R1+0x8d4] ;  /* 0x0008d40001077983 */ /* 0x000ea20000100800 */
[----:B------:R-:W-:Y:S01]  /*2200*/  IMAD.HI.U32 R4, R0, R6, RZ ;  /* 0x0000000600047227 */ /* 0x000fe200078e00ff */
[----:B---3--:R-:W-:-:S03]  /*2210*/  IABS R9, R10 ;  /* 0x0000000a00097213 */ /* 0x008fc60000000000 */
[----:B------:R-:W-:Y:S01]  /*2220*/  IMAD.HI.U32 R8, R0, R5, RZ ;  /* 0x0000000500087227 */ /* 0x000fe200078e00ff */
[----:B------:R0:W-:Y:S03]  /*2230*/  STL [R1+0x2c], R3 ;  /* 0x00002c0301007387 */ /* 0x0001e60000100800 */
[----:B------:R-:W-:Y:S02]  /*2240*/  IMAD.MOV R10, RZ, RZ, -R4 ;  /* 0x000000ffff0a7224 */ /* 0x000fe400078e0a04 */
[----:B0-----:R-:W-:Y:S02]  /*2250*/  IMAD.MOV R3, RZ, RZ, -R8 ;  /* 0x000000ffff037224 */ /* 0x001fe400078e0a08 */
[C---:B------:R-:W-:Y:S02]  /*2260*/  IMAD R8, R28.reuse, R10, R6 ;  /* 0x0000000a1c087224 */ /* 0x040fe400078e0206 */
[----:B------:R-:W-:Y:S01]  /*2270*/  IMAD R3, R28, R3, R5 ;  /* 0x000000031c037224 */ /* 0x000fe200078e0205 */
        /* <DEDUP_REMOVED lines=14> */
[----:B------:R-:W-:-:S04]  /*2360*/  IMAD.HI.U32 R8, R0, R4, RZ ;  /* 0x0000000400087227 */ /* 0x000fc800078e00ff */
[----:B------:R-:W-:Y:S02]  /*2370*/  IMAD.MOV R8, RZ, RZ, -R8 ;  /* 0x000000ffff087224 */ /* 0x000fe400078e0a08 */
[----:B------:R-:W-:Y:S01]  /*2380*/  IMAD.HI.U32 R9, R0, R3, RZ ;  /* 0x0000000300097227 */ /* 0x000fe200078e00ff */
[----:B------:R0:W-:Y:S01]  /*2390*/  STL [R1+0x20], R2 ;  /* 0x0000200201007387 */ /* 0x0001e20000100800 */
[----:B---3--:R-:W-:Y:S02]  /*23a0*/  IABS R6, R6 ;  /* 0x0000000600067213 */ /* 0x008fe40000000000 */
[----:B------:R-:W-:Y:S02]  /*23b0*/  IMAD R8, R28, R8, R4 ;  /* 0x000000081c087224 */ /* 0x000fe400078e0204 */
[----:B0-----:R-:W-:-:S03]  /*23c0*/  IMAD.MOV R2, RZ, RZ, -R9 ;  /* 0x000000ffff027224 */ /* 0x001fc600078e0a09 */
[----:B------:R0:W-:Y:S01]  /*23d0*/  STL [R1+0x1c], R8 ;  /* 0x00001c0801007387 */ /* 0x0001e20000100800 */
[----:B------:R-:W-:Y:S01]  /*23e0*/  IMAD R3, R28, R2, R3 ;  /* 0x000000021c037224 */ /* 0x000fe200078e0203 */
[----:B----4-:R-:W-:Y:S01]  /*23f0*/  IABS R9, R10 ;  /* 0x0000000a00097213 */ /* 0x010fe20000000000 */
[----:B------:R-:W-:-:S04]  /*2400*/  IMAD.HI.U32 R4, R0, R6, RZ ;  /* 0x0000000600047227 */ /* 0x000fc800078e00ff */
[----:B------:R-:W-:Y:S02]  /*2410*/  IMAD.MOV R10, RZ, RZ, -R4 ;  /* 0x000000ffff0a7224 */ /* 0x000fe400078e0a04 */
[----:B------:R-:W-:Y:S01]  /*2420*/  IMAD.MOV.U32 R4, RZ, RZ, R9 ;  /* 0x000000ffff047224 */ /* 0x000fe200078e0009 */
[----:B--2---:R-:W-:-:S05]  /*2430*/  IABS R7, R7 ;  /* 0x0000000700077213 */ /* 0x004fca0000000000 */
[----:B------:R-:W-:Y:S02]  /*2440*/  IMAD.MOV.U32 R2, RZ, RZ, R7 ;  /* 0x000000ffff027224 */ /* 0x000fe400078e0007 */
[----:B------:R-:W2:Y:S04]  /*2450*/  LDL R7, [R1+0x8c0] ;  /* 0x0008c00001077983 */ /* 0x000ea80000100800 */
[----:B------:R1:W-:Y:S04]  /*2460*/  STL [R1+0x18], R3 ;  /* 0x0000180301007387 */ /* 0x0003e80000100800 */
[----:B------:R-:W3:Y:S01]  /*2470*/  LDL R9, [R1+0x8b8] ;  /* 0x0008b80001097983 */ /* 0x000ee20000100800 */
[----:B0-----:R-:W-:-:S04]  /*2480*/  IMAD.HI.U32 R8, R0, R5, RZ ;  /* 0x0000000500087227 */ /* 0x001fc800078e00ff */
[----:B-1----:R-:W-:Y:S02]  /*2490*/  IMAD.MOV R3, RZ, RZ, -R8 ;  /* 0x000000ffff037224 */ /* 0x002fe400078e0a08 */
[C---:B------:R-:W-:Y:S02]  /*24a0*/  IMAD R8, R28.reuse, R10, R6 ;  /* 0x0000000a1c087224 */ /* 0x040fe400078e0206 */
[----:B------:R-:W-:Y:S01]  /*24b0*/  IMAD R3, R28, R3, R5 ;  /* 0x000000031c037224 */ /* 0x000fe200078e0205 */
[----:B------:R-:W4:Y:S04]  /*24c0*/  LDL R10, [R1+0x8b0] ;  /* 0x0008b000010a7983 */ /* 0x000f280000100800 */
[----:B------:R0:W-:Y:S04]  /*24d0*/  STL [R1+0x14], R8 ;  /* 0x0000140801007387 */ /* 0x0001e80000100800 */
[----:B------:R-:W5:Y:S04]  /*24e0*/  LDL R5, [R1+0x8bc] ;  /* 0x0008bc0001057983 */ /* 0x000f680000100800 */
[----:B------:R1:W-:Y:S01]  /*24f0*/  STL [R1+0x10], R3 ;  /* 0x0000100301007387 */ /* 0x0003e20000100800 */
[----:B0-----:R-:W-:Y:S01]  /*2500*/  IMAD.HI.U32 R8, R0, R2, RZ ;  /* 0x0000000200087227 */ /* 0x001fe200078e00ff */
[----:B--2---:R-:W-:-:S05]  /*2510*/  IABS R6, R7 ;  /* 0x0000000700067213 */ /* 0x004fca0000000000 */
[----:B-1----:R-:W-:Y:S02]  /*2520*/  IMAD.MOV.U32 R3, RZ, RZ, R6 ;  /* 0x000000ffff037224 */ /* 0x002fe400078e0006 */
[----:B------:R-:W-:Y:S01]  /*2530*/  IMAD.MOV R6, RZ, RZ, -R8 ;  /* 0x000000ffff067224 */ /* 0x000fe200078e0a08 */
[----:B---3--:R-:W-:-:S03]  /*2540*/  IABS R8, R9 ;  /* 0x0000000900087213 */ /* 0x008fc60000000000 */
[----:B------:R-:W-:Y:S02]  /*2550*/  IMAD R6, R28, R6, R2 ;  /* 0x000000061c067224 */ /* 0x000fe400078e0202 */
[----:B------:R-:W-:Y:S02]  /*2560*/  IMAD.MOV.U32 R2, RZ, RZ, R8 ;  /* 0x000000ffff027224 */ /* 0x000fe400078e0008 */
[----:B------:R-:W2:Y:S01]  /*2570*/  LDL R8, [R1+0x8b4] ;  /* 0x0008b40001087983 */ /* 0x000ea20000100800 */
[----:B------:R-:W-:-:S04]  /*2580*/  IMAD.HI.U32 R7, R0, R4, RZ ;  /* 0x0000000400077227 */ /* 0x000fc800078e00ff */
[----:B------:R-:W-:Y:S02]  /*2590*/  IMAD.MOV R7, RZ, RZ, -R7 ;  /* 0x000000ffff077224 */ /* 0x000fe400078e0a07 */
[----:B------:R-:W-:-:S04]  /*25a0*/  IMAD.HI.U32 R9, R0, R3, RZ ;  /* 0x0000000300097227 */ /* 0x000fc800078e00ff */
[----:B------:R-:W-:Y:S01]  /*25b0*/  IMAD R7, R28, R7, R4 ;  /* 0x000000071c077224 */ /* 0x000fe200078e0204 */
[----:B------:R-:W-:Y:S01]  /*25c0*/  STL [R1+0xc], R6 ;  /* 0x00000c0601007387 */ /* 0x000fe20000100800 */
[----:B------:R-:W-:-:S03]  /*25d0*/  IMAD.MOV R4, RZ, RZ, -R9 ;  /* 0x000000ffff047224 */ /* 0x000fc600078e0a09 */
[----:B------:R2:W-:Y:S01]  /*25e0*/  STL [R1+0x8], R7 ;  /* 0x0000080701007387 */ /* 0x0005e20000100800 */
[----:B------:R-:W-:Y:S01]  /*25f0*/  IMAD R4, R28, R4, R3 ;  /* 0x000000041c047224 */ /* 0x000fe200078e0203 */
[----:B----4-:R-:W-:Y:S02]  /*2600*/  IABS R9, R10 ;  /* 0x0000000a00097213 */ /* 0x010fe40000000000 */
[----:B--2---:R-:W-:-:S05]  /*2610*/  IABS R7, R8 ;  /* 0x0000000800077213 */ /* 0x004fca0000000000 */
[----:B------:R-:W-:Y:S02]  /*2620*/  IMAD.MOV.U32 R3, RZ, RZ, R7 ;  /* 0x000000ffff037224 */ /* 0x000fe400078e0007 */
[----:B------:R-:W2:Y:S04]  /*2630*/  LDL R7, [R1+0x8ac] ;  /* 0x0008ac0001077983 */ /* 0x000ea80000100800 */
[----:B------:R0:W-:Y:S02]  /*2640*/  STL [R1+0x4], R4 ;  /* 0x0000040401007387 */ /* 0x0001e40000100800 */
[----:B0-----:R-:W-:Y:S02]  /*2650*/  IMAD.MOV.U32 R4, RZ, RZ, R9 ;  /* 0x000000ffff047224 */ /* 0x001fe400078e0009 */
[----:B------:R-:W3:Y:S01]  /*2660*/  LDL R9, [R1+0x8a8] ;  /* 0x0008a80001097983 */ /* 0x000ee20000100800 */
[----:B-----5:R-:W-:Y:S01]  /*2670*/  IABS R5, R5 ;  /* 0x0000000500057213 */ /* 0x020fe20000000000 */
[----:B------:R-:W-:-:S04]  /*2680*/  IMAD.HI.U32 R8, R0, R2, RZ ;  /* 0x0000000200087227 */ /* 0x000fc800078e00ff */
[----:B------:R-:W-:-:S04]  /*2690*/  IMAD.HI.U32 R6, R0, R5, RZ ;  /* 0x0000000500067227 */ /* 0x000fc800078e00ff */
[----:B------:R-:W-:Y:S02]  /*26a0*/  IMAD.MOV R10, RZ, RZ, -R6 ;  /* 0x000000ffff0a7224 */ /* 0x000fe400078e0a06 */
[----:B------:R-:W-:Y:S02]  /*26b0*/  IMAD.MOV R6, RZ, RZ, -R8 ;  /* 0x000000ffff067224 */ /* 0x000fe400078e0a08 */
[C---:B------:R-:W-:Y:S02]  /*26c0*/  IMAD R8, R28.reuse, R10, R5 ;  /* 0x0000000a1c087224 */ /* 0x040fe400078e0205 */
[----:B------:R-:W-:-:S03]  /*26d0*/  IMAD R2, R28, R6, R2 ;  /* 0x000000061c027224 */ /* 0x000fc600078e0202 */
[----:B------:R0:W-:Y:S02]  /*26e0*/  STL [R1], R8 ;  /* 0x0000000801007387 */ /* 0x0001e40000100800 */
[----:B0-----:R-:W-:-:S04]  /*26f0*/  IMAD.HI.U32 R8, R0, R4, RZ ;  /* 0x0000000400087227 */ /* 0x001fc800078e00ff */
[----:B------:R-:W-:-:S04]  /*2700*/  IMAD.MOV R8, RZ, RZ, -R8 ;  /* 0x000000ffff087224 */ /* 0x000fc800078e0a08 */
[----:B------:R-:W-:Y:S01]  /*2710*/  IMAD R4, R28, R8, R4 ;  /* 0x000000081c047224 */ /* 0x000fe200078e0204 */
[----:B------:R0:W-:Y:S01]  /*2720*/  STL [R1+0xabc], R2 ;  /* 0x000abc0201007387 */ /* 0x0001e20000100800 */
[----:B--2---:R-:W-:Y:S01]  /*2730*/  IABS R5, R7 ;  /* 0x0000000700057213 */ /* 0x004fe20000000000 */
[----:B------:R-:W-:-:S04]  /*2740*/  IMAD.HI.U32 R7, R0, R3, RZ ;  /* 0x0000000300077227 */ /* 0x000fc800078e00ff */
[----:B------:R-:W-:Y:S02]  /*2750*/  IMAD.MOV R7, RZ, RZ, -R7 ;  /* 0x000000ffff077224 */ /* 0x000fe400078e0a07 */
[----:B------:R-:W-:-:S04]  /*2760*/  IMAD.HI.U32 R10, R0, R5, RZ ;  /* 0x00000005000a7227 */ /* 0x000fc800078e00ff */
[----:B------:R-:W-:Y:S01]  /*2770*/  IMAD R3, R28, R7, R3 ;  /* 0x000000071c037224 */ /* 0x000fe200078e0203 */
[----:B---3--:R-:W-:Y:S02]  /*2780*/  IABS R6, R9 ;  /* 0x0000000900067213 */ /* 0x008fe40000000000 */
[----:B------:R-:W-:Y:S01]  /*2790*/  IABS R9, R13 ;  /* 0x0000000d00097213 */ /* 0x000fe20000000000 */
[----:B------:R-:W-:Y:S01]  /*27a0*/  IMAD.MOV R8, RZ, RZ, -R10 ;  /* 0x000000ffff087224 */ /* 0x000fe200078e0a0a */
[----:B------:R-:W-:-:S03]  /*27b0*/  IABS R10, R11 ;  /* 0x0000000b000a7213 */ /* 0x000fc60000000000 */
[----:B------:R-:W-:Y:S02]  /*27c0*/  IMAD.MOV.U32 R7, RZ, RZ, R9 ;  /* 0x000000ffff077224 */ /* 0x000fe400078e0009 */
[----:B------:R-:W-:-:S04]  /*27d0*/  IMAD.HI.U32 R9, R0, R6, RZ ;  /* 0x0000000600097227 */ /* 0x000fc800078e00ff */
[----:B------:R-:W-:-:S04]  /*27e0*/  IMAD.HI.U32 R11, R0, R7, RZ ;  /* 0x00000007000b7227 */ /* 0x000fc800078e00ff */
[----:B------:R-:W-:Y:S02]  /*27f0*/  IMAD.MOV R13, RZ, RZ, -R9 ;  /* 0x000000ffff0d7224 */ /* 0x000fe400078e0a09 */
[C---:B------:R-:W-:Y:S02]  /*2800*/  IMAD R5, R28.reuse, R8, R5 ;  /* 0x000000081c057224 */ /* 0x040fe400078e0205 */
[----:B------:R-:W-:Y:S02]  /*2810*/  IMAD.MOV.U32 R8, RZ, RZ, R10 ;  /* 0x000000ffff087224 */ /* 0x000fe400078e000a */
[----:B------:R-:W-:Y:S01]  /*2820*/  IMAD.MOV.U32 R9, RZ, RZ, R12 ;  /* 0x000000ffff097224 */ /* 0x000fe200078e000c */
[----:B------:R-:W-:Y:S01]  /*2830*/  IABS R12, R16 ;  /* 0x00000010000c7213 */ /* 0x000fe20000000000 */
[----:B------:R-:W-:Y:S02]  /*2840*/  IMAD.MOV R10, RZ, RZ, -R11 ;  /* 0x000000ffff0a7224 */ /* 0x000fe400078e0a0b */
[----:B------:R-:W-:-:S02]  /*2850*/  IMAD R6, R28, R13, R6 ;  /* 0x0000000d1c067224 */ /* 0x000fc400078e0206 */
[----:B------:R-:W-:-:S04]  /*2860*/  IMAD.HI.U32 R16, R0, R8, RZ ;  /* 0x0000000800107227 */ /* 0x000fc800078e00ff */
[----:B------:R-:W-:Y:S02]  /*2870*/  IMAD R7, R28, R10, R7 ;  /* 0x0000000a1c077224 */ /* 0x000fe400078e0207 */
[----:B------:R-:W-:-:S04]  /*2880*/  IMAD.HI.U32 R13, R0, R9, RZ ;  /* 0x00000009000d7227 */ /* 0x000fc800078e00ff */
[----:B------:R-:W-:Y:S02]  /*2890*/  IMAD.MOV.U32 R10, RZ, RZ, R12 ;  /* 0x000000ffff0a7224 */ /* 0x000fe400078e000c */
[----:B------:R-:W-:Y:S01]  /*28a0*/  IMAD.MOV R12, RZ, RZ, -R16 ;  /* 0x000000ffff0c7224 */ /* 0x000fe200078e0a10 */
[----:B------:R-:W-:Y:S01]  /*28b0*/  IABS R16, R17 ;  /* 0x0000001100107213 */ /* 0x000fe20000000000 */
[----:B------:R-:W-:Y:S01]  /*28c0*/  IMAD.MOV R13, RZ, RZ, -R13 ;  /* 0x000000ffff0d7224 */ /* 0x000fe200078e0a0d */
[----:B------:R-:W-:Y:S01]  /*28d0*/  IABS R11, R20 ;  /* 0x00000014000b7213 */ /* 0x000fe20000000000 */
[----:B------:R-:W-:-:S04]  /*28e0*/  IMAD.HI.U32 R17, R0, R10, RZ ;  /* 0x0000000a00117227 */ /* 0x000fc800078e00ff */
[C---:B------:R-:W-:Y:S02]  /*28f0*/  IMAD R8, R28.reuse, R12, R8 ;  /* 0x0000000c1c087224 */ /* 0x040fe400078e0208 */
[----:B------:R-:W-:Y:S02]  /*2900*/  IMAD R9, R28, R13, R9 ;  /* 0x0000000d1c097224 */ /* 0x000fe400078e0209 */
[----:B------:R-:W-:Y:S02]  /*2910*/  IMAD.MOV.U32 R12, RZ, RZ, R16 ;  /* 0x000000ffff0c7224 */ /* 0x000fe400078e0010 */
[----:B------:R-:W-:Y:S01]  /*2920*/  IMAD.MOV R13, RZ, RZ, -R17 ;  /* 0x000000ffff0d7224 */ /* 0x000fe200078e0a11 */
[----:B------:R-:W-:Y:S01]  /*2930*/  IABS R17, R18 ;  /* 0x0000001200117213 */ /* 0x000fe20000000000 */
[----:B------:R-:W-:-:S04]  /*2940*/  IMAD.HI.U32 R16, R0, R11, RZ ;  /* 0x0000000b00107227 */ /* 0x000fc800078e00ff */
[----:B------:R-:W-:-:S04]  /*2950*/  IMAD.HI.U32 R18, R0, R12, RZ ;  /* 0x0000000c00127227 */ /* 0x000fc800078e00ff */
[C---:B------:R-:W-:Y:S02]  /*2960*/  IMAD R10, R28.reuse, R13, R10 ;  /* 0x0000000d1c0a7224 */ /* 0x040fe400078e020a */
[----:B------:R-:W-:Y:S02]  /*2970*/  IMAD.MOV R20, RZ, RZ, -R16 ;  /* 0x000000ffff147224 */ /* 0x000fe400078e0a10 */
[----:B------:R-:W-:Y:S02]  /*2980*/  IMAD.MOV.U32 R13, RZ, RZ, R17 ;  /* 0x000000ffff0d7224 */ /* 0x000fe400078e0011 */
[----:B------:R-:W-:Y:S01]  /*2990*/  IMAD.MOV.U32 R16, RZ, RZ, R19 ;  /* 0x000000ffff107224 */ /* 0x000fe200078e0013 */
[----:B------:R-:W-:Y:S01]  /*29a0*/  IABS R19, R21 ;  /* 0x0000001500137213 */ /* 0x000fe20000000000 */
[----:B------:R-:W-:Y:S02]  /*29b0*/  IMAD.MOV R17, RZ, RZ, -R18 ;  /* 0x000000ffff117224 */ /* 0x000fe400078e0a12 */
[----:B------:R-:W-:-:S02]  /*29c0*/  IMAD R11, R28, R20, R11 ;  /* 0x000000141c0b7224 */ /* 0x000fc400078e020b */
[C---:B------:R-:W-:Y:S01]  /*29d0*/  IMAD.HI.U32 R21, R0.reuse, R13, RZ ;  /* 0x0000000d00157227 */ /* 0x040fe200078e00ff */
[----:B------:R1:W-:Y:S03]  /*29e0*/  STL [R1+0xab8], R3 ;  /* 0x000ab80301007387 */ /* 0x0003e60000100800 */
[----:B------:R-:W-:Y:S01]  /*29f0*/  IMAD.HI.U32 R20, R0, R16, RZ ;  /* 0x0000001000147227 */ /* 0x000fe200078e00ff */
[----:B------:R-:W-:Y:S03]  /*2a00*/  STL [R1+0xab4], R4 ;  /* 0x000ab40401007387 */ /* 0x000fe60000100800 */
[----:B------:R-:W-:Y:S02]  /*2a10*/  IMAD R12, R28, R17, R12 ;  /* 0x000000111c0c7224 */ /* 0x000fe400078e020c */
[----:B------:R-:W-:Y:S01]  /*2a20*/  IMAD.MOV.U32 R17, RZ, RZ, R19 ;  /* 0x000000ffff117224 */ /* 0x000fe200078e0013 */
[----:B------:R-:W-:Y:S01]  /*2a30*/  STL [R1+0xab0], R5 ;  /* 0x000ab00501007387 */ /* 0x000fe20000100800 */
[----:B------:R-:W-:-:S02]  /*2a40*/  IMAD.MOV R19, RZ, RZ, -R21 ;  /* 0x000000ffff137224 */ /* 0x000fc400078e0a15 */
[----:B------:R-:W-:Y:S01]  /*2a50*/  IMAD.MOV R20, RZ, RZ, -R20 ;  /* 0x000000ffff147224 */ /* 0x000fe200078e0a14 */
[----:B------:R-:W-:Y:S01]  /*2a60*/  STL [R1+0xac0], R6 ;  /* 0x000ac00601007387 */ /* 0x000fe20000100800 */
[----:B------:R-:W-:-:S03]  /*2a70*/  IMAD R13, R28, R19, R13 ;  /* 0x000000131c0d7224 */ /* 0x000fc600078e020d */
[----:B------:R-:W-:Y:S01]  /*2a80*/  STL [R1+0xac4], R7 ;  /* 0x000ac40701007387 */ /* 0x000fe20000100800 */
[----:B------:R-:W-:-:S03]  /*2a90*/  IMAD R16, R28, R20, R16 ;  /* 0x000000141c107224 */ /* 0x000fc600078e0210 */
[----:B------:R-:W-:Y:S04]  /*2aa0*/  STL [R1+0xac8], R8 ;  /* 0x000ac80801007387 */ /* 0x000fe80000100800 */
[----:B------:R-:W-:Y:S04]  /*2ab0*/  STL [R1+0xacc], R9 ;  /* 0x000acc0901007387 */ /* 0x000fe80000100800 */
[----:B------:R-:W-:Y:S04]  /*2ac0*/  STL [R1+0xad0], R10 ;  /* 0x000ad00a01007387 */ /* 0x000fe80000100800 */
[----:B------:R-:W-:Y:S04]  /*2ad0*/  STL [R1+0xad4], R11 ;  /* 0x000ad40b01007387 */ /* 0x000fe80000100800 */
[----:B------:R-:W-:Y:S04]  /*2ae0*/  STL [R1+0xaac], R12 ;  /* 0x000aac0c01007387 */ /* 0x000fe80000100800 */
[----:B------:R-:W-:Y:S04]  /*2af0*/  STL [R1+0xad8], R13 ;  /* 0x000ad80d01007387 */ /* 0x000fe80000100800 */
[----:B------:R-:W-:Y:S04]  /*2b00*/  STL [R1+0xadc], R16 ;  /* 0x000adc1001007387 */ /* 0x000fe80000100800 */
[----:B0-----:R-:W2:Y:S01]  /*2b10*/  LDL R2, [R1+0x868] ;  /* 0x0008680001027983 */ /* 0x001ea20000100800 */
[----:B------:R-:W-:Y:S01]  /*2b20*/  IABS R21, R22 ;  /* 0x0000001600157213 */ /* 0x000fe20000000000 */
[----:B------:R-:W-:Y:S01]  /*2b30*/  IMAD.HI.U32 R22, R0, R17, RZ ;  /* 0x0000001100167227 */ /* 0x000fe200078e00ff */
[----:B------:R-:W-:-:S03]  /*2b40*/  IABS R18, R25 ;  /* 0x0000001900127213 */ /* 0x000fc60000000000 */
[----:B------:R-:W-:Y:S02]  /*2b50*/  IMAD.MOV.U32 R19, RZ, RZ, R21 ;  /* 0x000000ffff137224 */ /* 0x000fe400078e0015 */
[----:B------:R-:W-:Y:S01]  /*2b60*/  IMAD.MOV R20, RZ, RZ, -R22 ;  /* 0x000000ffff147224 */ /* 0x000fe200078e0a16 */
[----:B------:R-:W-:Y:S01]  /*2b70*/  IABS R22, R23 ;  /* 0x0000001700167213 */ /* 0x000fe20000000000 */
[----:B------:R-:W-:-:S04]  /*2b80*/  IMAD.HI.U32 R21, R0, R18, RZ ;  /* 0x0000001200157227 */ /* 0x000fc800078e00ff */
[----:B------:R-:W-:-:S04]  /*2b90*/  IMAD.HI.U32 R23, R0, R19, RZ ;  /* 0x0000001300177227 */ /* 0x000fc800078e00ff */
[----:B------:R-:W-:Y:S02]  /*2ba0*/  IMAD R17, R28, R20, R17 ;  /* 0x000000141c117224 */ /* 0x000fe400078e0211 */
[----:B------:R-:W-:Y:S02]  /*2bb0*/  IMAD.MOV R25, RZ, RZ, -R21 ;  /* 0x000000ffff197224 */ /* 0x000fe400078e0a15 */
[----:B------:R-:W-:Y:S02]  /*2bc0*/  IMAD.MOV.U32 R20, RZ, RZ, R22 ;  /* 0x000000ffff147224 */ /* 0x000fe400078e0016 */
[----:B------:R-:W-:Y:S01]  /*2bd0*/  IMAD.MOV.U32 R21, RZ, RZ, R24 ;  /* 0x000000ffff157224 */ /* 0x000fe200078e0018 */
[----:B------:R-:W-:Y:S01]  /*2be0*/  IABS R24, R26 ;  /* 0x0000001a00187213 */ /* 0x000fe20000000000 */
[----:B------:R-:W-:Y:S02]  /*2bf0*/  IMAD.MOV R22, RZ, RZ, -R23 ;  /* 0x000000ffff167224 */ /* 0x000fe400078e0a17 */
[----:B------:R-:W-:-:S04]  /*2c00*/  IMAD.HI.U32 R26, R0, R20, RZ ;  /* 0x00000014001a7227 */ /* 0x000fc800078e00ff */
[C---:B------:R-:W-:Y:S02]  /*2c10*/  IMAD R18, R28.reuse, R25, R18 ;  /* 0x000000191c127224 */ /* 0x040fe400078e0212 */
[----:B------:R-:W-:Y:S02]  /*2c20*/  IMAD R19, R28, R22, R19 ;  /* 0x000000161c137224 */ /* 0x000fe400078e0213 */
[----:B------:R-:W-:-:S04]  /*2c30*/  IMAD.HI.U32 R25, R0, R21, RZ ;  /* 0x0000001500197227 */ /* 0x000fc800078e00ff */
[----:B------:R-:W-:Y:S02]  /*2c40*/  IMAD.MOV.U32 R22, RZ, RZ, R24 ;  /* 0x000000ffff167224 */ /* 0x000fe400078e0018 */
[----:B------:R-:W-:Y:S01]  /*2c50*/  IMAD.MOV R24, RZ, RZ, -R26 ;  /* 0x000000ffff187224 */ /* 0x000fe200078e0a1a */
[----:B------:R-:W-:Y:S01]  /*2c60*/  IABS R26, R27 ;  /* 0x0000001b001a7213 */ /* 0x000fe20000000000 */
[----:B------:R-:W-:Y:S02]  /*2c70*/  IMAD.MOV R25, RZ, RZ, -R25 ;  /* 0x000000ffff197224 */ /* 0x000fe400078e0a19 */
[----:B------:R-:W-:Y:S01]  /*2c80*/  IMAD.HI.U32 R27, R0, R22, RZ ;  /* 0x00000016001b7227 */ /* 0x000fe200078e00ff */
[----:B------:R-:W-:Y:S03]  /*2c90*/  STL [R1+0xae0], R17 ;  /* 0x000ae01101007387 */ /* 0x000fe60000100800 */
[C---:B------:R-:W-:Y:S01]  /*2ca0*/  IMAD R20, R28.reuse, R24, R20 ;  /* 0x000000181c147224 */ /* 0x040fe200078e0214 */
[----:B------:R-:W-:Y:S01]  /*2cb0*/  STL [R1+0xae4], R18 ;  /* 0x000ae41201007387 */ /* 0x000fe20000100800 */
[----:B------:R-:W-:-:S02]  /*2cc0*/  IMAD R21, R28, R25, R21 ;  /* 0x000000191c157224 */ /* 0x000fc400078e0215 */
[----:B------:R-:W-:Y:S01]  /*2cd0*/  IMAD.MOV R25, RZ, RZ, -R27 ;  /* 0x000000ffff197224 */ /* 0x000fe200078e0a1b */
[----:B-1----:R-:W3:Y:S04]  /*2ce0*/  LDL R3, [R1+0x860] ;  /* 0x0008600001037983 */ /* 0x002ee80000100800 */
[----:B------:R-:W-:Y:S01]  /*2cf0*/  STL [R1+0xae8], R19 ;  /* 0x000ae81301007387 */ /* 0x000fe20000100800 */
[----:B------:R-:W-:-:S03]  /*2d00*/  IMAD R22, R28, R25, R22 ;  /* 0x000000191c167224 */ /* 0x000fc600078e0216 */
[----:B------:R0:W-:Y:S04]  /*2d10*/  STL [R1+0xaec], R20 ;  /* 0x000aec1401007387 */ /* 0x0001e80000100800 */
[----:B0-----:R-:W4:Y:S04]  /*2d20*/  LDL.LU R20, [R1+0xa0] ;  /* 0x0000a00001147983 */ /* 0x001f280000300800 */
[----:B------:R-:W-:Y:S01]  /*2d30*/  STL [R1+0xaf0], R21 ;  /* 0x000af01501007387 */ /* 0x000fe20000100800 */
[----:B--2---:R-:W-:-:S03]  /*2d40*/  IABS R27, R2 ;  /* 0x00000002001b7213 */ /* 0x004fc60000000000 */
[----:B------:R-:W2:Y:S04]  /*2d50*/  LDL.LU R2, [R1+0xb0] ;  /* 0x0000b00001027983 */ /* 0x000ea80000300800 */
[----:B------:R-:W5:Y:S04]  /*2d60*/  LDL.LU R19, [R1+0x9c] ;  /* 0x00009c0001137983 */ /* 0x000f680000300800 */
[----:B------:R-:W2:Y:S04]  /*2d70*/  LDL.LU R18, [R1+0x98] ;  /* 0x0000980001127983 */ /* 0x000ea80000300800 */
[----:B------:R-:W2:Y:S04]  /*2d80*/  LDL.LU R8, [R1+0x94] ;  /* 0x0000940001087983 */ /* 0x000ea80000300800 */
[----:B------:R0:W-:Y:S04]  /*2d90*/  STL [R1+0xaf4], R22 ;  /* 0x000af41601007387 */ /* 0x0001e80000100800 */
[----:B0-----:R-:W2:Y:S04]  /*2da0*/  LDL.LU R22, [R1+0x90] ;  /* 0x0000900001167983 */ /* 0x001ea80000300800 */
[----:B------:R0:W-:Y:S04]  /*2db0*/  STL [R1+0xa7c], R15 ;  /* 0x000a7c0f01007387 */ /* 0x0001e80000100800 */
[----:B------:R1:W-:Y:S04]  /*2dc0*/  STL [R1+0xa80], R14 ;  /* 0x000a800e01007387 */ /* 0x0003e80000100800 */
[----:B------:R-:W2:Y:S04]  /*2dd0*/  LDL.LU R17, [R1+0x8c] ;  /* 0x00008c0001117983 */ /* 0x000ea80000300800 */
[----:B------:R-:W2:Y:S04]  /*2de0*/  LDL.LU R16, [R1+0x88] ;  /* 0x0000880001107983 */ /* 0x000ea80000300800 */
[----:B------:R-:W2:Y:S04]  /*2df0*/  LDL.LU R13, [R1+0x84] ;  /* 0x00008400010d7983 */ /* 0x000ea80000300800 */
[----:B------:R-:W2:Y:S04]  /*2e00*/  LDL.LU R12, [R1+0x80] ;  /* 0x00008000010c7983 */ /* 0x000ea80000300800 */
[----:B------:R-:W2:Y:S04]  /*2e10*/  LDL.LU R11, [R1+0x7c] ;  /* 0x00007c00010b7983 */ /* 0x000ea80000300800 */
[----:B------:R-:W2:Y:S01]  /*2e20*/  LDL.LU R10, [R1+0x78] ;  /* 0x00007800010a7983 */ /* 0x000ea20000300800 */
[----:B------:R-:W-:Y:S01]  /*2e30*/  IABS R23, R14 ;  /* 0x0000000e00177213 */ /* 0x000fe20000000000 */
[----:B------:R-:W-:-:S02]  /*2e40*/  IMAD.MOV.U32 R24, RZ, RZ, R26 ;  /* 0x000000ffff187224 */ /* 0x000fc400078e001a */
[----:B------:R-:W2:Y:S02]  /*2e50*/  LDL.LU R9, [R1+0x74] ;  /* 0x0000740001097983 */ /* 0x000ea40000300800 */
[----:B------:R-:W-:Y:S01]  /*2e60*/  IMAD.HI.U32 R26, R0, R23, RZ ;  /* 0x00000017001a7227 */ /* 0x000fe200078e00ff */
[----:B------:R-:W-:Y:S01]  /*2e70*/  IABS R5, R15 ;  /* 0x0000000f00057213 */ /* 0x000fe20000000000 */
[----:B------:R-:W2:Y:S02]  /*2e80*/  LDL.LU R7, [R1+0x70] ;  /* 0x0000700001077983 */ /* 0x000ea40000300800 */
[----:B------:R-:W-:-:S04]  /*2e90*/  IMAD.MOV R4, RZ, RZ, -R26 ;  /* 0x000000ffff047224 */ /* 0x000fc800078e0a1a */
[C---:B------:R-:W-:Y:S01]  /*2ea0*/  IMAD R23, R28.reuse, R4, R23 ;  /* 0x000000041c177224 */ /* 0x040fe200078e0217 */
[----:B----4-:R-:W-:-:S04]  /*2eb0*/  ISETP.GT.U32.AND P2, PT, R28, R20, PT ;  /* 0x000000141c00720c */ /* 0x010fc80003f44070 */
[----:B------:R-:W-:Y:S01]  /*2ec0*/  ISETP.GT.U32.AND P1, PT, R28, R23, PT ;  /* 0x000000171c00720c */ /* 0x000fe20003f24070 */
[----:B------:R-:W-:Y:S01]  /*2ed0*/  IMAD.HI.U32 R6, R0, R24, RZ ;  /* 0x0000001800067227 */ /* 0x000fe200078e00ff */
[----:B---3--:R-:W-:-:S07]  /*2ee0*/  IABS R4, R3 ;  /* 0x0000000300047213 */ /* 0x008fce0000000000 */
[----:B------:R-:W-:-:S04]  /*2ef0*/  @!P2 IMAD.IADD R20, R20, 0x1, -R28 ;  /* 0x000000011414a824 */ /* 0x000fc800078e0a1c */
[----:B------:R-:W-:Y:S02]  /*2f00*/  @!P1 IMAD.IADD R23, R23, 0x1, -R28 ;  /* 0x0000000117179824 */ /* 0x000fe400078e0a1c */
[----:B------:R-:W-:Y:S02]  /*2f10*/  IMAD.MOV.U32 R25, RZ, RZ, R27 ;  /* 0x000000ffff197224 */ /* 0x000fe400078e001b */
[----:B------:R-:W-:Y:S02]  /*2f20*/  IMAD.MOV R27, RZ, RZ, -R6 ;  /* 0x000000ffff1b7224 */ /* 0x000fe400078e0a06 */
[----:B------:R-:W-:Y:S01]  /*2f30*/  IMAD.MOV.U32 R26, RZ, RZ, R5 ;  /* 0x000000ffff1a7224 */ /* 0x000fe200078e0005 */
[----:B------:R-:W3:Y:S01]  /*2f40*/  LDL.LU R6, [R1+0x6c] ;  /* 0x00006c0001067983 */ /* 0x000ee20000300800 */
[----:B------:R-:W-:-:S03]  /*2f50*/  IMAD.HI.U32 R3, R0, R25, RZ ;  /* 0x0000001900037227 */ /* 0x000fc600078e00ff */
[----:B------:R-:W4:Y:S01]  /*2f60*/  LDL.LU R5, [R1+0x68] ;  /* 0x0000680001057983 */ /* 0x000f220000300800 */
[----:B------:R-:W-:Y:S02]  /*2f70*/  IMAD R24, R28, R27, R24 ;  /* 0x0000001b1c187224 */ /* 0x000fe400078e0218 */
[----:B------:R-:W-:-:S04]  /*2f80*/  IMAD.HI.U32 R0, R0, R26, RZ ;  /* 0x0000001a00007227 */ /* 0x000fc800078e00ff */
[----:B------:R-:W-:Y:S02]  /*2f90*/  IMAD.MOV.U32 R27, RZ, RZ, R4 ;  /* 0x000000ffff1b7224 */ /* 0x000fe400078e0004 */
[----:B------:R-:W-:Y:S02]  /*2fa0*/  IMAD.MOV R3, RZ, RZ, -R3 ;  /* 0x000000ffff037224 */ /* 0x000fe400078e0a03 */
[----:B------:R-:W-:Y:S02]  /*2fb0*/  IMAD.MOV R0, RZ, RZ, -R0 ;  /* 0x000000ffff007224 */ /* 0x000fe400078e0a00 */
[C---:B------:R-:W-:Y:S02]  /*2fc0*/  IMAD R25, R28.reuse, R3, R25 ;  /* 0x000000031c197224 */ /* 0x040fe400078e0219 */
[C---:B------:R-:W-:Y:S01]  /*2fd0*/  IMAD R26, R28.reuse, R0, R26 ;  /* 0x000000001c1a7224 */ /* 0x040fe200078e021a */
[----:B------:R-:W3:Y:S01]  /*2fe0*/  LDL.LU R3, [R1+0x64] ;  /* 0x0000640001037983 */ /* 0x000ee20000300800 */
[----:B-----5:R-:W-:-:S02]  /*2ff0*/  ISETP.GT.U32.AND P3, PT, R28, R19, PT ;  /* 0x000000131c00720c */ /* 0x020fc40003f64070 */
[C---:B--2---:R-:W-:Y:S02]  /*3000*/  ISETP.GT.U32.AND P5, PT, R28.reuse, R18, PT ;  /* 0x000000121c00720c */ /* 0x044fe40003fa4070 */
[----:B------:R-:W-:-:S09]  /*3010*/  ISETP.GT.U32.AND P4, PT, R28, R8, PT ;  /* 0x000000081c00720c */ /* 0x000fd20003f84070 */
[--C-:B------:R-:W-:Y:S02]  /*3020*/  @!P3 IMAD.IADD R19, R19, 0x1, -R28.reuse ;  /* 0x000000011313b824 */ /* 0x100fe400078e0a1c */
[--C-:B------:R-:W-:Y:S01]  /*3030*/  @!P5 IMAD.IADD R18, R18, 0x1, -R28.reuse ;  /* 0x000000011212d824 */ /* 0x100fe200078e0a1c */
[----:B------:R-:W-:Y:S01]  /*3040*/  ISETP.GT.U32.AND P0, PT, R28, R22, PT ;  /* 0x000000161c00720c */ /* 0x000fe20003f04070 */
[----:B------:R-:W-:Y:S01]  /*3050*/  @!P4 IMAD.IADD R8, R8, 0x1, -R28 ;  /* 0x000000010808c824 */ /* 0x000fe200078e0a1c */
[C---:B------:R-:W-:Y:S02]  /*3060*/  ISETP.GT.U32.AND P6, PT, R28.reuse, R17, PT ;  /* 0x000000111c00720c */ /* 0x040fe40003fc4070 */
[C---:B------:R-:W-:Y:S02]  /*3070*/  ISETP.GT.U32.AND P1, PT, R28.reuse, R16, PT ;  /* 0x000000101c00720c */ /* 0x040fe40003f24070 */
[C---:B------:R-:W-:Y:S02]  /*3080*/  ISETP.GT.U32.AND P2, PT, R28.reuse, R13, PT ;  /* 0x0000000d1c00720c */ /* 0x040fe40003f44070 */
[----:B------:R-:W-:-:S07]  /*3090*/  ISETP.GT.U32.AND P3, PT, R28, R12, PT ;  /* 0x0000000c1c00720c */ /* 0x000fce0003f64070 */
[--C-:B------:R-:W-:Y:S01]  /*30a0*/  @!P6 IMAD.IADD R17, R17, 0x1, -R28.reuse ;  /* 0x000000011111e824 */ /* 0x100fe200078e0a1c */
[C---:B------:R-:W-:Y:S02]  /*30b0*/  ISETP.GT.U32.AND P5, PT, R28.reuse, R11, PT ;  /* 0x0000000b1c00720c */ /* 0x040fe40003fa4070 */
[C---:B------:R-:W-:Y:S02]  /*30c0*/  ISETP.GT.U32.AND P6, PT, R28.reuse, R23, PT ;  /* 0x000000171c00720c */ /* 0x040fe40003fc4070 */
[----:B------:R-:W-:Y:S01]  /*30d0*/  ISETP.GT.U32.AND P4, PT, R28, R10, PT ;  /* 0x0000000a1c00720c */ /* 0x000fe20003f84070 */
[--C-:B------:R-:W-:Y:S01]  /*30e0*/  @!P1 IMAD.IADD R16, R16, 0x1, -R28.reuse ;  /* 0x0000000110109824 */ /* 0x100fe200078e0a1c */
[C---:B------:R-:W-:Y:S01]  /*30f0*/  ISETP.GT.U32.AND P1, PT, R28.reuse, R20, PT ;  /* 0x000000141c00720c */ /* 0x040fe20003f24070 */
[--C-:B------:R-:W-:Y:S01]  /*3100*/  @!P2 IMAD.IADD R13, R13, 0x1, -R28.reuse ;  /* 0x000000010d0da824 */ /* 0x100fe200078e0a1c */
[----:B------:R-:W-:Y:S01]  /*3110*/  ISETP.GT.U32.AND P2, PT, R28, R19, PT ;  /* 0x000000131c00720c */ /* 0x000fe20003f44070 */
[----:B------:R-:W-:-:S02]  /*3120*/  @!P0 IMAD.IADD R22, R22, 0x1, -R28 ;  /* 0x0000000116168824 */ /* 0x000fc400078e0a1c */
[----:B------:R-:W-:-:S04]  /*3130*/  IMAD.HI.U32 R2, R2, R27, RZ ;  /* 0x0000001b02027227 */ /* 0x000fc800078e00ff */
[--C-:B------:R-:W-:Y:S01]  /*3140*/  @!P3 IMAD.IADD R12, R12, 0x1, -R28.reuse ;  /* 0x000000010c0cb824 */ /* 0x100fe200078e0a1c */
[C---:B------:R-:W-:Y:S01]  /*3150*/  ISETP.GT.U32.AND P3, PT, R28.reuse, R18, PT ;  /* 0x000000121c00720c */ /* 0x040fe20003f64070 */
[--C-:B------:R-:W-:Y:S01]  /*3160*/  @!P5 IMAD.IADD R11, R11, 0x1, -R28.reuse ;  /* 0x000000010b0bd824 */ /* 0x100fe200078e0a1c */
[----:B------:R-:W-:Y:S01]  /*3170*/  ISETP.GT.U32.AND P5, PT, R28, R8, PT ;  /* 0x000000081c00720c */ /* 0x000fe20003fa4070 */
[----:B------:R-:W-:Y:S01]  /*3180*/  @!P4 IMAD.IADD R10, R10, 0x1, -R28 ;  /* 0x000000010a0ac824 */ /* 0x000fe200078e0a1c */
[----:B------:R-:W-:Y:S01]  /*3190*/  ISETP.GT.U32.AND P4, PT, R28, R22, PT ;  /* 0x000000161c00720c */ /* 0x000fe20003f84070 */
[----:B------:R-:W-:Y:S02]  /*31a0*/  IMAD.MOV R0, RZ, RZ, -R2 ;  /* 0x000000ffff007224 */ /* 0x000fe400078e0a02 */
[--C-:B------:R-:W-:Y:S01]  /*31b0*/  @!P6 IMAD.IADD R23, R23, 0x1, -R28.reuse ;  /* 0x000000011717e824 */ /* 0x100fe200078e0a1c */
[----:B------:R-:W2:Y:S01]  /*31c0*/  LDL.LU R2, [R1+0x60] ;  /* 0x0000600001027983 */ /* 0x000ea20000300800 */
[----:B------:R-:W-:-:S03]  /*31d0*/  @!P1 IMAD.IADD R20, R20, 0x1, -R28 ;  /* 0x0000000114149824 */ /* 0x000fc600078e0a1c */
[----:B------:R-:W5:Y:S04]  /*31e0*/  LDL.LU R4, [R1+0x5c] ;  /* 0x00005c0001047983 */ /* 0x000f680000300800 */
[----:B0-----:R-:W5:Y:S01]  /*31f0*/  LDL.LU R15, [R1+0x50] ;  /* 0x00005000010f7983 */ /* 0x001f620000300800 */
[----:B------:R-:W-:-:S03]  /*3200*/  @!P2 IMAD.IADD R19, R19, 0x1, -R28 ;  /* 0x000000011313a824 */ /* 0x000fc600078e0a1c */
[----:B-1----:R-:W5:Y:S04]  /*3210*/  LDL.LU R14, [R1+0x40] ;  /* 0x00004000010e7983 */ /* 0x002f680000300800 */
[----:B------:R0:W-:Y:S01]  /*3220*/  STL [R1+0xa84], R23 ;  /* 0x000a841701007387 */ /* 0x0001e20000100800 */
[--C-:B------:R-:W-:Y:S02]  /*3230*/  @!P3 IMAD.IADD R18, R18, 0x1, -R28.reuse ;  /* 0x000000011212b824 */ /* 0x100fe400078e0a1c */
[--C-:B------:R-:W-:Y:S01]  /*3240*/  @!P5 IMAD.IADD R8, R8, 0x1, -R28.reuse ;  /* 0x000000010808d824 */ /* 0x100fe200078e0a1c */
[----:B0-----:R-:W5:Y:S04]  /*3250*/  LDL.LU R23, [R1] ;  /* 0x0000000001177983 */ /* 0x001f680000300800 */
[----:B------:R-:W5:Y:S04]  /*3260*/  LDL.LU R21, [R1+0x58] ;  /* 0x0000580001157983 */ /* 0x000f680000300800 */
[----:B------:R0:W-:Y:S01]  /*3270*/  STL [R1+0xa0], R20 ;  /* 0x0000a01401007387 */ /* 0x0001e20000100800 */
[----:B------:R-:W-:-:S03]  /*3280*/  @!P4 IMAD.IADD R22, R22, 0x1, -R28 ;  /* 0x000000011616c824 */ /* 0x000fc600078e0a1c */
[----:B0-----:R-:W5:Y:S04]  /*3290*/  LDL.LU R20, [R1+0x54] ;  /* 0x0000540001147983 */ /* 0x001f680000300800 */
[----:B------:R0:W-:Y:S01]  /*32a0*/  STL [R1+0x9c], R19 ;  /* 0x00009c1301007387 */ /* 0x0001e20000100800 */
[----:B------:R-:W-:-:S03]  /*32b0*/  IMAD R27, R29, R0, R27 ;  /* 0x000000001d1b7224 */ /* 0x000fc600078e021b */
[----:B0-----:R-:W5:Y:S04]  /*32c0*/  LDL.LU R19, [R1+0x4c] ;  /* 0x00004c0001137983 */ /* 0x001f680000300800 */
[----:B------:R0:W-:Y:S04]  /*32d0*/  STL [R1+0x98], R18 ;  /* 0x0000981201007387 */ /* 0x0001e80000100800 */
[----:B0-----:R-:W5:Y:S04]  /*32e0*/  LDL.LU R18, [R1+0x48] ;  /* 0x0000480001127983 */ /* 0x001f680000300800 */
[----:B------:R-:W-:Y:S04]  /*32f0*/  STL [R1+0x94], R8 ;  /* 0x0000940801007387 */ /* 0x000fe80000100800 */
[----:B------:R0:W-:Y:S04]  /*3300*/  STL [R1+0x90], R22 ;  /* 0x0000901601007387 */ /* 0x0001e80000100800 */
[----:B0-----:R-:W5:Y:S04]  /*3310*/  LDL.LU R22, [R1+0xaf4] ;  /* 0x000af40001167983 */ /* 0x001f680000300800 */
[----:B------:R-:W5:Y:S01]  /*3320*/  LDL.LU R0, [R1+0x44] ;  /* 0x0000440001007983 */ /* 0x000f620000300800 */
[----:B------:R-:W-:-:S02]  /*3330*/  ISETP.GT.U32.AND P0, PT, R28, R9, PT ;  /* 0x000000091c00720c */ /* 0x000fc40003f04070 */
        /* <DEDUP_REMOVED lines=8> */
[----:B---3--:R-:W-:Y:S01]  /*33c0*/  ISETP.GT.U32.AND P1, PT, R28, R6, PT ;  /* 0x000000061c00720c */ /* 0x008fe20003f24070 */
[----:B------:R-:W-:-:S06]  /*33d0*/  @!P2 IMAD.IADD R13, R13, 0x1, -R28 ;  /* 0x000000010d0da824 */ /* 0x000fcc00078e0a1c */
[--C-:B------:R-:W-:Y:S01]  /*33e0*/  @!P0 IMAD.IADD R17, R17, 0x1, -R28.reuse ;  /* 0x0000000111118824 */ /* 0x100fe200078e0a1c */
[----:B------:R-:W-:Y:S01]  /*33f0*/  ISETP.GT.U32.AND P0, PT, R28, R7, PT ;  /* 0x000000071c00720c */ /* 0x000fe20003f04070 */
[--C-:B------:R-:W-:Y:S01]  /*3400*/  @!P3 IMAD.IADD R12, R12, 0x1, -R28.reuse ;  /* 0x000000010c0cb824 */ /* 0x100fe200078e0a1c */
[C---:B----4-:R-:W-:Y:S02]  /*3410*/  ISETP.GT.U32.AND P2, PT, R28.reuse, R5, PT ;  /* 0x000000051c00720c */ /* 0x050fe40003f44070 */
[C---:B------:R-:W-:Y:S02]  /*3420*/  ISETP.GT.U32.AND P4, PT, R28.reuse, R10, PT ;  /* 0x0000000a1c00720c */ /* 0x040fe40003f84070 */
[----:B------:R-:W-:Y:S01]  /*3430*/  ISETP.GT.U32.AND P3, PT, R28, R3, PT ;  /* 0x000000031c00720c */ /* 0x000fe20003f64070 */
[--C-:B------:R-:W-:Y:S02]  /*3440*/  @!P5 IMAD.IADD R11, R11, 0x1, -R28.reuse ;  /* 0x000000010b0bd824 */ /* 0x100fe400078e0a1c */
[--C-:B------:R-:W-:Y:S01]  /*3450*/  @!P6 IMAD.IADD R9, R9, 0x1, -R28.reuse ;  /* 0x000000010909e824 */ /* 0x100fe200078e0a1c */
[----:B------:R-:W0:Y:S01]  /*3460*/  S2R R8, SR_TID.X ;  /* 0x0000000000087919 */ /* 0x000e220000002100 */
[----:B------:R-:W-:-:S02]  /*3470*/  @!P1 IMAD.IADD R6, R6, 0x1, -R28 ;  /* 0x0000000106069824 */ /* 0x000fc400078e0a1c */
[--C-:B------:R-:W-:Y:S02]  /*3480*/  @!P0 IMAD.IADD R7, R7, 0x1, -R28.reuse ;  /* 0x0000000107078824 */ /* 0x100fe400078e0a1c */
[--C-:B------:R-:W-:Y:S02]  /*3490*/  @!P2 IMAD.IADD R5, R5, 0x1, -R28.reuse ;  /* 0x000000010505a824 */ /* 0x100fe400078e0a1c */
[--C-:B------:R-:W-:Y:S02]  /*34a0*/  @!P4 IMAD.IADD R10, R10, 0x1, -R28.reuse ;  /* 0x000000010a0ac824 */ /* 0x100fe400078e0a1c */
[----:B------:R-:W-:Y:S01]  /*34b0*/  @!P3 IMAD.IADD R3, R3, 0x1, -R28 ;  /* 0x000000010303b824 */ /* 0x000fe200078e0a1c */
[----:B------:R1:W-:Y:S04]  /*34c0*/  STL [R1+0x8c], R17 ;  /* 0x00008c1101007387 */ /* 0x0003e80000100800 */
[----:B------:R3:W-:Y:S04]  /*34d0*/  STL [R1+0x88], R16 ;  /* 0x0000881001007387 */ /* 0x0007e80000100800 */
[----:B------:R4:W-:Y:S04]  /*34e0*/  STL [R1+0x84], R13 ;  /* 0x0000840d01007387 */ /* 0x0009e80000100800 */
[----:B------:R-:W-:Y:S04]  /*34f0*/  STL [R1+0x80], R12 ;  /* 0x0000800c01007387 */ /* 0x000fe80000100800 */
[----:B------:R0:W-:Y:S04]  /*3500*/  STL [R1+0x7c], R11 ;  /* 0x00007c0b01007387 */ /* 0x0001e80000100800 */
[----:B-1----:R-:W5:Y:S04]  /*3510*/  LDL.LU R17, [R1+0x3c] ;  /* 0x00003c0001117983 */ /* 0x002f680000300800 */
[----:B------:R1:W-:Y:S04]  /*3520*/  STL [R1+0x78], R10 ;  /* 0x0000780a01007387 */ /* 0x0003e80000100800 */
[----:B---3--:R-:W3:Y:S04]  /*3530*/  LDL.LU R16, [R1+0x38] ;  /* 0x0000380001107983 */ /* 0x008ee80000300800 */
[----:B----4-:R-:W4:Y:S04]  /*3540*/  LDL.LU R13, [R1+0x34] ;  /* 0x00003400010d7983 */ /* 0x010f280000300800 */
[----:B------:R2:W-:Y:S04]  /*3550*/  STL [R1+0x74], R9 ;  /* 0x0000740901007387 */ /* 0x0005e80000100800 */
[----:B0-----:R-:W3:Y:S01]  /*3560*/  LDL.LU R11, [R1+0x30] ;  /* 0x00003000010b7983 */ /* 0x001ee20000300800 */
[----:B------:R-:W-:-:S03]  /*3570*/  IMAD.SHL.U32 R12, R8, 0x20, RZ ;  /* 0x00000020080c7824 */ /* 0x000fc600078e00ff */
[----:B-1----:R-:W3:Y:S01]  /*3580*/  LDL.LU R10, [R1+0x2c] ;  /* 0x00002c00010a7983 */ /* 0x002ee20000300800 */
[C---:B--2---:R-:W-:Y:S02]  /*3590*/  ISETP.GT.U32.AND P5, PT, R28.reuse, R2, PT ;  /* 0x000000021c00720c */ /* 0x044fe40003fa4070 */
[C---:B-----5:R-:W-:Y:S02]  /*35a0*/  ISETP.GT.U32.AND P4, PT, R28.reuse, R4, PT ;  /* 0x000000041c00720c */ /* 0x060fe40003f84070 */
[----:B------:R-:W-:-:S09]  /*35b0*/  ISETP.GT.U32.AND P1, PT, R28, R15, PT ;  /* 0x0000000f1c00720c */ /* 0x000fd20003f24070 */
[----:B------:R-:W-:Y:S01]  /*35c0*/  @!P5 IMAD.IADD R2, R2, 0x1, -R28 ;  /* 0x000000010202d824 */ /* 0x000fe200078e0a1c */
[C---:B------:R-:W-:Y:S02]  /*35d0*/  ISETP.GT.U32.AND P6, PT, R28.reuse, R21, PT ;  /* 0x000000151c00720c */ /* 0x040fe40003fc4070 */
[----:B------:R-:W-:-:S11]  /*35e0*/  ISETP.GT.U32.AND P0, PT, R28, R20, PT ;  /* 0x000000141c00720c */ /* 0x000fd60003f04070 */
[--C-:B------:R-:W-:Y:S01]  /*35f0*/  @!P6 IMAD.IADD R21, R21, 0x1, -R28.reuse ;  /* 0x000000011515e824 */ /* 0x100fe200078e0a1c */
[C---:B------:R-:W-:Y:S01]  /*3600*/  ISETP.GT.U32.AND P6, PT, R28.reuse, R7, PT ;  /* 0x000000071c00720c */ /* 0x040fe20003fc4070 */
[--C-:B------:R-:W-:Y:S01]  /*3610*/  @!P1 IMAD.IADD R15, R15, 0x1, -R28.reuse ;  /* 0x000000010f0f9824 */ /* 0x100fe200078e0a1c */
[----:B------:R-:W-:Y:S01]  /*3620*/  ISETP.GT.U32.AND P2, PT, R28, R19, PT ;  /* 0x000000131c00720c */ /* 0x000fe20003f44070 */
[----:B------:R-:W-:Y:S01]  /*3630*/  @!P0 IMAD.IADD R20, R20, 0x1, -R28 ;  /* 0x0000000114148824 */ /* 0x000fe200078e0a1c */
[C---:B------:R-:W-:Y:S02]  /*3640*/  ISETP.GT.U32.AND P0, PT, R28.reuse, R6, PT ;  /* 0x000000061c00720c */ /* 0x040fe40003f04070 */
[C---:B------:R-:W-:Y:S02]  /*3650*/  ISETP.GT.U32.AND P1, PT, R28.reuse, R5, PT ;  /* 0x000000051c00720c */ /* 0x040fe40003f24070 */
[----:B------:R-:W-:-:S07]  /*3660*/  ISETP.GT.U32.AND P3, PT, R28, R18, PT ;  /* 0x000000121c00720c */ /* 0x000fce0003f64070 */
[--C-:B------:R-:W-:Y:S01]  /*3670*/  @!P2 IMAD.IADD R19, R19, 0x1, -R28.reuse ;  /* 0x000000011313a824 */ /* 0x100fe200078e0a1c */
[----:B------:R-:W-:Y:S01]  /*3680*/  ISETP.GT.U32.AND P2, PT, R28, R3, PT ;  /* 0x000000031c00720c */ /* 0x000fe20003f44070 */
[--C-:B------:R-:W-:Y:S02]  /*3690*/  @!P4 IMAD.IADD R4, R4, 0x1, -R28.reuse ;  /* 0x000000010404c824 */ /* 0x100fe400078e0a1c */
[--C-:B------:R-:W-:Y:S02]  /*36a0*/  @!P6 IMAD.IADD R7, R7, 0x1, -R28.reuse ;  /* 0x000000010707e824 */ /* 0x100fe400078e0a1c */
[--C-:B------:R-:W-:Y:S01]  /*36b0*/  @!P3 IMAD.IADD R18, R18, 0x1, -R28.reuse ;  /* 0x000000011212b824 */ /* 0x100fe200078e0a1c */
[C---:B------:R-:W-:Y:S02]  /*36c0*/  ISETP.GT.U32.AND P5, PT, R28.reuse, R0, PT ;  /* 0x000000001c00720c */ /* 0x040fe40003fa4070 */
[----:B------:R-:W-:Y:S01]  /*36d0*/  ISETP.GT.U32.AND P3, PT, R28, R2, PT ;  /* 0x000000021c00720c */ /* 0x000fe20003f64070 */
[--C-:B------:R-:W-:Y:S01]  /*36e0*/  @!P0 IMAD.IADD R6, R6, 0x1, -R28.reuse ;  /* 0x0000000106068824 */ /* 0x100fe200078e0a1c */
[----:B------:R0:W-:Y:S01]  /*36f0*/  STL [R1+0x70], R7 ;  /* 0x0000700701007387 */ /* 0x0001e20000100800 */
[----:B------:R-:W-:-:S02]  /*3700*/  @!P1 IMAD.IADD R5, R5, 0x1, -R28 ;  /* 0x0000000105059824 */ /* 0x000fc400078e0a1c */
[--C-:B------:R-:W-:Y:S01]  /*3710*/  @!P2 IMAD.IADD R3, R3, 0x1, -R28.reuse ;  /* 0x000000010303a824 */ /* 0x100fe200078e0a1c */
[----:B------:R-:W2:Y:S05]  /*3720*/  LDL.LU R9, [R1+0x28] ;  /* 0x0000280001097983 */ /* 0x000eaa0000300800 */
[--C-:B------:R-:W-:Y:S01]  /*3730*/  @!P5 IMAD.IADD R0, R0, 0x1, -R28.reuse ;  /* 0x000000010000d824 */ /* 0x100fe200078e0a1c */
[----:B------:R-:W-:Y:S01]  /*3740*/  ISETP.GT.U32.AND P5, PT, R28, R4, PT ;  /* 0x000000041c00720c */ /* 0x000fe20003fa4070 */
[----:B------:R1:W-:Y:S01]  /*3750*/  STL [R1+0x6c], R6 ;  /* 0x00006c0601007387 */ /* 0x0003e20000100800 */
[----:B------:R-:W-:-:S03]  /*3760*/  @!P3 IMAD.IADD R2, R2, 0x1, -R28 ;  /* 0x000000010202b824 */ /* 0x000fc600078e0a1c */
[----:B------:R-:W5:Y:S04]  /*3770*/  LDL.LU R8, [R1+0x24] ;  /* 0x0000240001087983 */ /* 0x000f680000300800 */
[----:B------:R-:W-:Y:S04]  /*3780*/  STL [R1+0x68], R5 ;  /* 0x0000680501007387 */ /* 0x000fe80000100800 */
[----:B0-----:R-:W5:Y:S01]  /*3790*/  LDL.LU R7, [R1+0x20] ;  /* 0x0000200001077983 */ /* 0x001f620000300800 */
[----:B------:R-:W-:-:S03]  /*37a0*/  @!P5 IMAD.IADD R4, R4, 0x1, -R28 ;  /* 0x000000010404d824 */ /* 0x000fc600078e0a1c */
[----:B-1----:R-:W5:Y:S04]  /*37b0*/  LDL.LU R6, [R1+0x1c] ;  /* 0x00001c0001067983 */ /* 0x002f680000300800 */
[----:B------:R-:W-:Y:S04]  /*37c0*/  STL [R1+0x64], R3 ;  /* 0x0000640301007387 */ /* 0x000fe80000100800 */
[----:B------:R0:W-:Y:S04]  /*37d0*/  STL [R1+0x60], R2 ;  /* 0x0000600201007387 */ /* 0x0001e80000100800 */
[----:B0-----:R-:W5:Y:S04]  /*37e0*/  LDL.LU R2, [R1+0x18] ;  /* 0x0000180001027983 */ /* 0x001f680000300800 */
[----:B------:R-:W5:Y:S04]  /*37f0*/  LDL.LU R3, [R1+0x14] ;  /* 0x0000140001037983 */ /* 0x000f680000300800 */
        /* <DEDUP_REMOVED lines=10> */
[C---:B------:R-:W-:Y:S02]  /*38a0*/  ISETP.GT.U32.AND P5, PT, R28.reuse, R0, PT ;  /* 0x000000001c00720c */ /* 0x040fe40003fa4070 */
[----:B------:R-:W-:Y:S01]  /*38b0*/  ISETP.GT.U32.AND P6, PT, R28, R14, PT ;  /* 0x0000000e1c00720c */ /* 0x000fe20003fc4070 */
[--C-:B------:R-:W-:Y:S01]  /*38c0*/  @!P0 IMAD.IADD R20, R20, 0x1, -R28.reuse ;  /* 0x0000000114148824 */ /* 0x100fe200078e0a1c */
[----:B---3--:R-:W-:Y:S01]  /*38d0*/  ISETP.GT.U32.AND P0, PT, R28, R16, PT ;  /* 0x000000101c00720c */ /* 0x008fe20003f04070 */
[----:B------:R-:W-:-:S04]  /*38e0*/  @!P1 IMAD.IADD R15, R15, 0x1, -R28 ;  /* 0x000000010f0f9824 */ /* 0x000fc800078e0a1c */
[--C-:B------:R-:W-:Y:S01]  /*38f0*/  @!P4 IMAD.IADD R21, R21, 0x1, -R28.reuse ;  /* 0x000000011515c824 */ /* 0x100fe200078e0a1c */
[C---:B------:R-:W-:Y:S01]  /*3900*/  ISETP.GT.U32.AND P4, PT, R28.reuse, R17, PT ;  /* 0x000000111c00720c */ /* 0x040fe20003f84070 */
[--C-:B------:R-:W-:Y:S01]  /*3910*/  @!P2 IMAD.IADD R19, R19, 0x1, -R28.reuse ;  /* 0x000000011313a824 */ /* 0x100fe200078e0a1c */
[C---:B----4-:R-:W-:Y:S02]  /*3920*/  ISETP.GT.U32.AND P1, PT, R28.reuse, R13, PT ;  /* 0x0000000d1c00720c */ /* 0x050fe40003f24070 */
[----:B------:R0:W-:Y:S01]  /*3930*/  STL [R1+0x58], R21 ;  /* 0x0000581501007387 */ /* 0x0001e20000100800 */
[----:B------:R-:W-:Y:S01]  /*3940*/  ISETP.GT.U32.AND P2, PT, R28, R11, PT ;  /* 0x0000000b1c00720c */ /* 0x000fe20003f44070 */
[--C-:B------:R-:W-:Y:S01]  /*3950*/  @!P3 IMAD.IADD R18, R18, 0x1, -R28.reuse ;  /* 0x000000011212b824 */ /* 0x100fe200078e0a1c */
[----:B------:R-:W-:Y:S01]  /*3960*/  ISETP.GT.U32.AND P3, PT, R28, R10, PT ;  /* 0x0000000a1c00720c */ /* 0x000fe20003f64070 */
[--C-:B------:R-:W-:Y:S01]  /*3970*/  @!P5 IMAD.IADD R0, R0, 0x1, -R28.reuse ;  /* 0x000000010000d824 */ /* 0x100fe200078e0a1c */
[----:B0-----:R-:W3:Y:S04]  /*3980*/  LDL.LU R21, [R1+0xaf0] ;  /* 0x000af00001157983 */ /* 0x001ee80000300800 */
[----:B------:R0:W-:Y:S01]  /*3990*/  STL [R1+0x54], R20 ;  /* 0x0000541401007387 */ /* 0x0001e20000100800 */
[----:B------:R-:W-:-:S02]  /*39a0*/  @!P6 IMAD.IADD R14, R14, 0x1, -R28 ;  /* 0x000000010e0ee824 */ /* 0x000fc400078e0a1c */
[--C-:B------:R-:W-:Y:S01]  /*39b0*/  @!P4 IMAD.IADD R17, R17, 0x1, -R28.reuse ;  /* 0x000000011111c824 */ /* 0x100fe200078e0a1c */
[----:B0-----:R-:W4:Y:S04]  /*39c0*/  LDL.LU R20, [R1+0xaec] ;  /* 0x000aec0001147983 */ /* 0x001f280000300800 */
[----:B------:R0:W-:Y:S01]  /*39d0*/  STL [R1+0xaa0], R15 ;  /* 0x000aa00f01007387 */ /* 0x0001e20000100800 */
[--C-:B------:R-:W-:Y:S02]  /*39e0*/  @!P0 IMAD.IADD R16, R16, 0x1, -R28.reuse ;  /* 0x0000000110108824 */ /* 0x100fe400078e0a1c */
[--C-:B------:R-:W-:Y:S01]  /*39f0*/  @!P1 IMAD.IADD R13, R13, 0x1, -R28.reuse ;  /* 0x000000010d0d9824 */ /* 0x100fe200078e0a1c */
[----:B0-----:R-:W0:Y:S01]  /*3a00*/  S2R R15, SR_TID.X ;  /* 0x00000000000f7919 */ /* 0x001e220000002100 */
[----:B------:R-:W-:-:S02]  /*3a10*/  @!P2 IMAD.IADD R11, R11, 0x1, -R28 ;  /* 0x000000010b0ba824 */ /* 0x000fc400078e0a1c */
[----:B------:R-:W-:Y:S01]  /*3a20*/  @!P3 IMAD.IADD R10, R10, 0x1, -R28 ;  /* 0x000000010a0ab824 */ /* 0x000fe200078e0a1c */
[----:B------:R1:W-:Y:S04]  /*3a30*/  STL [R1+0x4c], R19 ;  /* 0x00004c1301007387 */ /* 0x0003e80000100800 */
[----:B-1----:R-:W3:Y:S04]  /*3a40*/  LDL.LU R19, [R1+0xae8] ;  /* 0x000ae80001137983 */ /* 0x002ee80000300800 */
[----:B------:R1:W-:Y:S04]  /*3a50*/  STL [R1+0x48], R18 ;  /* 0x0000481201007387 */ /* 0x0003e80000100800 */
[----:B-1----:R-:W3:Y:S04]  /*3a60*/  LDL.LU R18, [R1+0xae4] ;  /* 0x000ae40001127983 */ /* 0x002ee80000300800 */
[----:B------:R1:W-:Y:S01]  /*3a70*/  STL [R1+0x44], R0 ;  /* 0x0000440001007387 */ /* 0x0003e20000100800 */
[----:B0-----:R-:W-:-:S03]  /*3a80*/  IMAD.SHL.U32 R15, R15, 0x2, RZ ;  /* 0x000000020f0f7824 */ /* 0x001fc600078e00ff */
[----:B-1----:R-:W3:Y:S04]  /*3a90*/  LDL R0, [R1+0x8] ;  /* 0x0000080001007983 */ /* 0x002ee80000100800 */
[----:B------:R0:W-:Y:S04]  /*3aa0*/  STL [R1+0xaa4], R14 ;  /* 0x000aa40e01007387 */ /* 0x0001e80000100800 */
[----:B0-----:R-:W3:Y:S01]  /*3ab0*/  LDL.LU R14, [R1+0x4] ;  /* 0x00000400010e7983 */ /* 0x001ee20000300800 */
[C---:B--2---:R-:W-:Y:S02]  /*3ac0*/  ISETP.GT.U32.AND P5, PT, R28.reuse, R9, PT ;  /* 0x000000091c00720c */ /* 0x044fe40003fa4070 */
[----:B-----5:R-:W-:-:S02]  /*3ad0*/  ISETP.GT.U32.AND P6, PT, R28, R8, PT ;  /* 0x000000081c00720c */ /* 0x020fc40003fc4070 */
[C---:B------:R-:W-:Y:S02]  /*3ae0*/  ISETP.GT.U32.AND P4, PT, R28.reuse, R7, PT ;  /* 0x000000071c00720c */ /* 0x040fe40003f84070 */
[----:B------:R-:W-:-:S07]  /*3af0*/  ISETP.GT.U32.AND P0, PT, R28, R6, PT ;  /* 0x000000061c00720c */ /* 0x000fce0003f04070 */
[--C-:B------:R-:W-:Y:S02]  /*3b00*/  @!P5 IMAD.IADD R9, R9, 0x1, -R28.reuse ;  /* 0x000000010909d824 */ /* 0x100fe400078e0a1c */
[--C-:B------:R-:W-:Y:S01]  /*3b10*/  @!P6 IMAD.IADD R8, R8, 0x1, -R28.reuse ;  /* 0x000000010808e824 */ /* 0x100fe200078e0a1c */
[C---:B------:R-:W-:Y:S02]  /*3b20*/  ISETP.GT.U32.AND P6, PT, R28.reuse, R17, PT ;  /* 0x000000111c00720c */ /* 0x040fe40003fc4070 */
[C---:B------:R-:W-:Y:S02]  /*3b30*/  ISETP.GT.U32.AND P1, PT, R28.reuse, R2, PT ;  /* 0x000000021c00720c */ /* 0x040fe40003f24070 */
[C---:B------:R-:W-:Y:S01]  /*3b40*/  ISETP.GT.U32.AND P2, PT, R28.reuse, R3, PT ;  /* 0x000000031c00720c */ /* 0x040fe20003f44070 */
[--C-:B------:R-:W-:Y:S01]  /*3b50*/  @!P4 IMAD.IADD R7, R7, 0x1, -R28.reuse ;  /* 0x000000010707c824 */ /* 0x100fe200078e0a1c */
[----:B------:R-:W-:Y:S01]  /*3b60*/  ISETP.GT.U32.AND P4, PT, R28, R16, PT ;  /* 0x000000101c00720c */ /* 0x000fe20003f84070 */
[----:B------:R-:W-:Y:S01]  /*3b70*/  @!P0 IMAD.IADD R6, R6, 0x1, -R28 ;  /* 0x0000000106068824 */ /* 0x000fe200078e0a1c */
[----:B------:R-:W-:-:S02]  /*3b80*/  ISETP.GT.U32.AND P0, PT, R28, R13, PT ;  /* 0x0000000d1c00720c */ /* 0x000fc40003f04070 */
[C---:B------:R-:W-:Y:S02]  /*3b90*/  ISETP.GT.U32.AND P3, PT, R28.reuse, R4, PT ;  /* 0x000000041c00720c */ /* 0x040fe40003f64070 */
[----:B------:R-:W-:-:S03]  /*3ba0*/  ISETP.GT.U32.AND P5, PT, R28, R5, PT ;  /* 0x000000051c00720c */ /* 0x000fc60003fa4070 */
[--C-:B------:R-:W-:Y:S01]  /*3bb0*/  @!P1 IMAD.IADD R2, R2, 0x1, -R28.reuse ;  /* 0x0000000102029824 */ /* 0x100fe200078e0a1c */
[C---:B------:R-:W-:Y:S01]  /*3bc0*/  ISETP.GT.U32.AND P1, PT, R28.reuse, R11, PT ;  /* 0x0000000b1c00720c */ /* 0x040fe20003f24070 */
[----:B------:R-:W-:Y:S01]  /*3bd0*/  @!P2 IMAD.IADD R3, R3, 0x1, -R28 ;  /* 0x000000010303a824 */ /* 0x000fe200078e0a1c */
[----:B------:R-:W-:-:S05]  /*3be0*/  ISETP.GT.U32.AND P2, PT, R28, R10, PT ;  /* 0x0000000a1c00720c */ /* 0x000fca0003f44070 */
[--C-:B------:R-:W-:Y:S01]  /*3bf0*/  @!P3 IMAD.IADD R4, R4, 0x1, -R28.reuse ;  /* 0x000000010404b824 */ /* 0x100fe200078e0a1c */
[C---:B------:R-:W-:Y:S01]  /*3c00*/  ISETP.GT.U32.AND P3, PT, R28.reuse, R9, PT ;  /* 0x000000091c00720c */ /* 0x040fe20003f64070 */
[--C-:B------:R-:W-:Y:S02]  /*3c10*/  @!P6 IMAD.IADD R17, R17, 0x1, -R28.reuse ;  /* 0x000000011111e824 */ /* 0x100fe400078e0a1c */
[--C-:B------:R-:W-:Y:S01]  /*3c20*/  @!P5 IMAD.IADD R5, R5, 0x1, -R28.reuse ;  /* 0x000000010505d824 */ /* 0x100fe200078e0a1c */
[----:B------:R-:W-:Y:S01]  /*3c30*/  ISETP.GT.U32.AND P5, PT, R28, R8, PT ;  /* 0x000000081c00720c */ /* 0x000fe20003fa4070 */
[--C-:B------:R-:W-:Y:S01]  /*3c40*/  @!P4 IMAD.IADD R16, R16, 0x1, -R28.reuse ;  /* 0x000000011010c824 */ /* 0x100fe200078e0a1c */
[C---:B------:R-:W-:Y:S01]  /*3c50*/  ISETP.GT.U32.AND P6, PT, R28.reuse, R7, PT ;  /* 0x000000071c00720c */ /* 0x040fe20003fc4070 */
[--C-:B------:R-:W-:Y:S01]  /*3c60*/  @!P0 IMAD.IADD R13, R13, 0x1, -R28.reuse ;  /* 0x000000010d0d8824 */ /* 0x100fe200078e0a1c */
[C---:B------:R-:W-:Y:S01]  /*3c70*/  ISETP.GT.U32.AND P0, PT, R28.reuse, R6, PT ;  /* 0x000000061c00720c */ /* 0x040fe20003f04070 */
[----:B------:R0:W-:Y:S01]  /*3c80*/  STL [R1+0x3c], R17 ;  /* 0x00003c1101007387 */ /* 0x0001e20000100800 */
[--C-:B------:R-:W-:Y:S01]  /*3c90*/  @!P1 IMAD.IADD R11, R11, 0x1, -R28.reuse ;  /* 0x000000010b0b9824 */ /* 0x100fe200078e0a1c */
[----:B------:R-:W-:Y:S01]  /*3ca0*/  ISETP.GT.U32.AND P1, PT, R28, R2, PT ;  /* 0x000000021c00720c */ /* 0x000fe20003f24070 */
[--C-:B------:R-:W-:Y:S01]  /*3cb0*/  @!P2 IMAD.IADD R10, R10, 0x1, -R28.reuse ;  /* 0x000000010a0aa824 */ /* 0x100fe200078e0a1c */
[C---:B------:R-:W-:Y:S01]  /*3cc0*/  ISETP.GT.U32.AND P2, PT, R28.reuse, R3, PT ;  /* 0x000000031c00720c */ /* 0x040fe20003f44070 */
[--C-:B------:R-:W-:Y:S01]  /*3cd0*/  @!P3 IMAD.IADD R9, R9, 0x1, -R28.reuse ;  /* 0x000000010909b824 */ /* 0x100fe200078e0a1c */
[C---:B------:R-:W-:Y:S01]  /*3ce0*/  ISETP.GT.U32.AND P3, PT, R28.reuse, R4, PT ;  /* 0x000000041c00720c */ /* 0x040fe20003f64070 */
[----:B0-----:R-:W2:Y:S04]  /*3cf0*/  LDL.LU R17, [R1+0xae0] ;  /* 0x000ae00001117983 */ /* 0x001ea80000300800 */
[----:B------:R-:W-:Y:S04]  /*3d00*/  STL [R1+0x8dc], R15 ;  /* 0x0008dc0f01007387 */ /* 0x000fe80000100800 */
[----:B------:R0:W-:Y:S01]  /*3d10*/  STL [R1+0x38], R16 ;  /* 0x0000381001007387 */ /* 0x0001e20000100800 */
[----:B------:R-:W-:Y:S01]  /*3d20*/  ISETP.GT.U32.AND P4, PT, R28, R5, PT ;  /* 0x000000051c00720c */ /* 0x000fe20003f84070 */
[----:B------:R-:W-:-:S02]  /*3d30*/  @!P5 IMAD.IADD R8, R8, 0x1, -R28 ;  /* 0x000000010808d824 */ /* 0x000fc400078e0a1c */
[--C-:B------:R-:W-:Y:S01]  /*3d40*/  @!P6 IMAD.IADD R7, R7, 0x1, -R28.reuse ;  /* 0x000000010707e824 */ /* 0x100fe200078e0a1c */
[----:B0-----:R-:W5:Y:S04]  /*3d50*/  LDL.LU R16, [R1+0xadc] ;  /* 0x000adc0001107983 */ /* 0x001f680000300800 */
[----:B------:R0:W-:Y:S01]  /*3d60*/  STL [R1+0x34], R13 ;  /* 0x0000340d01007387 */ /* 0x0001e20000100800 */
[----:B------:R-:W-:-:S03]  /*3d70*/  @!P0 IMAD.IADD R6, R6, 0x1, -R28 ;  /* 0x0000000106068824 */ /* 0x000fc600078e0a1c */
[----:B0-----:R-:W2:Y:S04]  /*3d80*/  LDL.LU R13, [R1+0xad8] ;  /* 0x000ad800010d7983 */ /* 0x001ea80000300800 */
        /* <DEDUP_REMOVED lines=12> */
[----:B------:R0:W-:Y:S04]  /*3e50*/  STL [R1+0x20], R7 ;  /* 0x0000200701007387 */ /* 0x0001e80000100800 */
        /* <DEDUP_REMOVED lines=10> */
[----:B0-----:R-:W2:Y:S01]  /*3f00*/  LDL.LU R5, [R1+0xab0] ;  /* 0x000ab00001057983 */ /* 0x001ea20000300800 */
[----:B---3--:R-:W-:-:S13]  /*3f10*/  ISETP.GT.U32.AND P5, PT, R28, R0, PT ;  /* 0x000000001c00720c */ /* 0x008fda0003fa4070 */
[----:B------:R-:W-:-:S05]  /*3f20*/  @!P5 IMAD.IADD R0, R0, 0x1, -R28 ;  /* 0x000000010000d824 */ /* 0x000fca00078e0a1c */
[----:B------:R0:W-:Y:S01]  /*3f30*/  @!P5 STL [R1+0x8], R0 ;  /* 0x000008000100d387 */ /* 0x0001e20000100800 */
[----:B------:R-:W-:Y:S02]  /*3f40*/  LOP3.LUT R12, R12, 0x1c00, RZ, 0xc0, !PT ;  /* 0x00001c000c0c7812 */ /* 0x000fe400078ec0ff */
[----:B--2---:R-:W-:-:S13]  /*3f50*/  ISETP.GT.U32.AND P4, PT, R28, R5, PT ;  /* 0x000000051c00720c */ /* 0x004fda0003f84070 */
[----:B------:R-:W-:Y:S01]  /*3f60*/  @!P4 IMAD.IADD R5, R5, 0x1, -R28 ;  /* 0x000000010505c824 */ /* 0x000fe200078e0a1c */
[----:B------:R-:W-:Y:S02]  /*3f70*/  ISETP.GT.U32.AND P4, PT, R28, R0, PT ;  /* 0x000000001c00720c */ /* 0x000fe40003f84070 */
[----:B0-----:R-:W0:Y:S02]  /*3f80*/  S2R R0, SR_TID.X ;  /* 0x0000000000007919 */ /* 0x001e240000002100 */
[----:B0-----:R-:W-:-:S05]  /*3f90*/  LOP3.LUT R0, R0, 0x7, RZ, 0xc0, !PT ;  /* 0x0000000700007812 */ /* 0x001fca00078ec0ff */
[----:B------:R-:W-:Y:S02]  /*3fa0*/  IMAD R0, R0, 0x80, R12 ;  /* 0x0000008000007824 */ /* 0x000fe400078e020c */
[----:B------:R-:W2:Y:S04]  /*3fb0*/  LDL.LU R12, [R1+0xaac] ;  /* 0x000aac00010c7983 */ /* 0x000ea80000300800 */
[----:B------:R-:W3:Y:S01]  /*3fc0*/  LDL R0, [R1+0x8] ;  /* 0x0000080001007983 */ /* 0x000ee20000100800 */
[C---:B------:R-:W-:Y:S02]  /*3fd0*/  ISETP.GT.U32.AND P6, PT, R28.reuse, R14, PT ;  /* 0x0000000e1c00720c */ /* 0x040fe40003fc4070 */
[C---:B------:R-:W-:Y:S02]  /*3fe0*/  ISETP.GT.U32.AND P0, PT, R28.reuse, R23, PT ;  /* 0x000000171c00720c */ /* 0x040fe40003f04070 */
[----:B------:R-:W-:-:S02]  /*3ff0*/  ISETP.GT.U32.AND P1, PT, R28, R2, PT ;  /* 0x000000021c00720c */ /* 0x000fc40003f24070 */
[C---:B------:R-:W-:Y:S02]  /*4000*/  ISETP.GT.U32.AND P2, PT, R28.reuse, R3, PT ;  /* 0x000000031c00720c */ /* 0x040fe40003f44070 */
[C---:B------:R-:W-:Y:S02]  /*4010*/  ISETP.GT.U32.AND P3, PT, R28.reuse, R4, PT ;  /* 0x000000041c00720c */ /* 0x040fe40003f64070 */
[----:B------:R-:W-:-:S03]  /*4020*/  ISETP.GT.U32.AND P5, PT, R28, R6, PT ;  /* 0x000000061c00720c */ /* 0x000fc60003fa4070 */
[--C-:B------:R-:W-:Y:S01]  /*4030*/  @!P6 IMAD.IADD R14, R14, 0x1, -R28.reuse ;  /* 0x000000010e0ee824 */ /* 0x100fe200078e0a1c */
[C---:B------:R-:W-:Y:S01]  /*4040*/  ISETP.GT.U32.AND P6, PT, R28.reuse, R7, PT ;  /* 0x000000071c00720c */ /* 0x040fe20003fc4070 */
[--C-:B------:R-:W-:Y:S01]  /*4050*/  @!P0 IMAD.IADD R23, R23, 0x1, -R28.reuse ;  /* 0x0000000117178824 */ /* 0x100fe200078e0a1c */
[----:B------:R-:W-:Y:S01]  /*4060*/  ISETP.GT.U32.AND P0, PT, R28, R8, PT ;  /* 0x000000081c00720c */ /* 0x000fe20003f04070 */
[--C-:B------:R-:W-:Y:S01]  /*4070*/  @!P1 IMAD.IADD R2, R2, 0x1, -R28.reuse ;  /* 0x0000000102029824 */ /* 0x100fe200078e0a1c */
[C---:B------:R-:W-:Y:S01]  /*4080*/  ISETP.GT.U32.AND P1, PT, R28.reuse, R9, PT ;  /* 0x000000091c00720c */ /* 0x040fe20003f24070 */
[--C-:B------:R-:W-:Y:S01]  /*4090*/  @!P2 IMAD.IADD R3, R3, 0x1, -R28.reuse ;  /* 0x000000010303a824 */ /* 0x100fe200078e0a1c */
[----:B------:R-:W-:Y:S01]  /*40a0*/  ISETP.GT.U32.AND P2, PT, R28, R10, PT ;  /* 0x0000000a1c00720c */ /* 0x000fe20003f44070 */
[--C-:B------:R-:W-:Y:S02]  /*40b0*/  @!P3 IMAD.IADD R4, R4, 0x1, -R28.reuse ;  /* 0x000000010404b824 */ /* 0x100fe400078e0a1c */
[----:B------:R-:W-:Y:S01]  /*40c0*/  @!P5 IMAD.IADD R6, R6, 0x1, -R28 ;  /* 0x000000010606d824 */ /* 0x000fe200078e0a1c */
[----:B------:R-:W-:-:S03]  /*40d0*/  ISETP.GT.U32.AND P5, PT, R28, R14, PT ;  /* 0x0000000e1c00720c */ /* 0x000fc60003fa4070 */
[--C-:B------:R-:W-:Y:S01]  /*40e0*/  @!P6 IMAD.IADD R7, R7, 0x1, -R28.reuse ;  /* 0x000000010707e824 */ /* 0x100fe200078e0a1c */
[----:B------:R-:W-:Y:S01]  /*40f0*/  ISETP.GT.U32.AND P6, PT, R28, R23, PT ;  /* 0x000000171c00720c */ /* 0x000fe20003fc4070 */
[--C-:B------:R-:W-:Y:S01]  /*4100*/  @!P0 IMAD.IADD R8, R8, 0x1, -R28.reuse ;  /* 0x0000000108088824 */ /* 0x100fe200078e0a1c */
[C---:B------:R-:W-:Y:S01]  /*4110*/  ISETP.GT.U32.AND P0, PT, R28.reuse, R2, PT ;  /* 0x000000021c00720c */ /* 0x040fe20003f04070 */
[--C-:B------:R-:W-:Y:S01]  /*4120*/  @!P1 IMAD.IADD R9, R9, 0x1, -R28.reuse ;  /* 0x0000000109099824 */ /* 0x100fe200078e0a1c */
[----:B------:R-:W-:Y:S01]  /*4130*/  ISETP.GT.U32.AND P1, PT, R28, R3, PT ;  /* 0x000000031c00720c */ /* 0x000fe20003f24070 */
[----:B------:R-:W-:Y:S01]  /*4140*/  @!P2 IMAD.IADD R10, R10, 0x1, -R28 ;  /* 0x000000010a0aa824 */ /* 0x000fe200078e0a1c */
[----:B------:R-:W-:-:S03]  /*4150*/  ISETP.GT.U32.AND P2, PT, R28, R4, PT ;  /* 0x000000041c00720c */ /* 0x000fc60003f44070 */
[----:B------:R-:W-:-:S04]  /*4160*/  @!P5 IMAD.IADD R14, R14, 0x1, -R28 ;  /* 0x000000010e0ed824 */ /* 0x000fc800078e0a1c */
[--C-:B------:R-:W-:Y:S02]  /*4170*/  @!P6 IMAD.IADD R23, R23, 0x1, -R28.reuse ;  /* 0x000000011717e824 */ /* 0x100fe400078e0a1c */
[--C-:B------:R-:W-:Y:S02]  /*4180*/  @!P0 IMAD.IADD R2, R2, 0x1, -R28.reuse ;  /* 0x0000000102028824 */ /* 0x100fe400078e0a1c */
[--C-:B------:R-:W-:Y:S02]  /*4190*/  @!P1 IMAD.IADD R3, R3, 0x1, -R28.reuse ;  /* 0x0000000103039824 */ /* 0x100fe400078e0a1c */
[--C-:B------:R-:W-:Y:S02]  /*41a0*/  @!P2 IMAD.IADD R4, R4, 0x1, -R28.reuse ;  /* 0x000000010404a824 */ /* 0x100fe400078e0a1c */
[----:B---3--:R-:W-:-:S05]  /*41b0*/  @!P4 IMAD.IADD R0, R0, 0x1, -R28 ;  /* 0x000000010000c824 */ /* 0x008fca00078e0a1c */
[----:B------:R-:W-:Y:S04]  /*41c0*/  @!P4 STL [R1+0x8], R0 ;  /* 0x000008000100c387 */ /* 0x000fe80000100800 */
[----:B------:R-:W-:Y:S04]  /*41d0*/  STL [R1+0xa88], R23 ;  /* 0x000a881701007387 */ /* 0x000fe80000100800 */
[----:B------:R-:W-:Y:S04]  /*41e0*/  STL [R1+0x4], R14 ;  /* 0x0000040e01007387 */ /* 0x000fe80000100800 */
[----:B------:R-:W-:Y:S04]  /*41f0*/  STL [R1+0xa8c], R2 ;  /* 0x000a8c0201007387 */ /* 0x000fe80000100800 */
[----:B------:R-:W-:Y:S04]  /*4200*/  STL [R1+0xa90], R3 ;  /* 0x000a900301007387 */ /* 0x000fe80000100800 */
[----:B------:R0:W-:Y:S04]  /*4210*/  STL [R1+0xa94], R4 ;  /* 0x000a940401007387 */ /* 0x0001e80000100800 */
[----:B0-----:R-:W3:Y:S01]  /*4220*/  LDL R4, [R1+0x964] ;  /* 0x0009640001047983 */ /* 0x001ee20000100800 */
[----:B------:R-:W0:Y:S01]  /*4230*/  S2R R0, SR_TID.X ;  /* 0x0000000000007919 */ /* 0x000e220000002100 */
[----:B------:R-:W-:-:S02]  /*4240*/  ISETP.GT.U32.AND P3, PT, R28, R11, PT ;  /* 0x0000000b1c00720c */ /* 0x000fc40003f64070 */
[----:B------:R-:W-:-:S11]  /*4250*/  ISETP.GT.U32.AND P4, PT, R28, R6, PT ;  /* 0x000000061c00720c */ /* 0x000fd60003f84070 */
[--C-:B------:R-:W-:Y:S01]  /*4260*/  @!P3 IMAD.IADD R11, R11, 0x1, -R28.reuse ;  /* 0x000000010b0bb824 */ /* 0x100fe200078e0a1c */
[----:B------:R-:W-:Y:S01]  /*4270*/  ISETP.GT.U32.AND P3, PT, R28, R5, PT ;  /* 0x000000051c00720c */ /* 0x000fe20003f64070 */
[----:B------:R-:W-:-:S12]  /*4280*/  @!P4 IMAD.IADD R6, R6, 0x1, -R28 ;  /* 0x000000010606c824 */ /* 0x000fd800078e0a1c */
[----:B------:R-:W-:Y:S01]  /*4290*/  @!P3 IMAD.IADD R5, R5, 0x1, -R28 ;  /* 0x000000010505b824 */ /* 0x000fe200078e0a1c */
[----:B0-----:R-:W-:-:S05]  /*42a0*/  LOP3.LUT R0, R0, 0x7, RZ, 0xc0, !PT ;  /* 0x0000000700007812 */ /* 0x001fca00078ec0ff */
[----:B------:R-:W-:-:S05]  /*42b0*/  IMAD.SHL.U32 R0, R0, 0x10, RZ ;  /* 0x0000001000007824 */ /* 0x000fca00078e00ff */
[----:B------:R-:W-:Y:S02]  /*42c0*/  LOP3.LUT R14, R0, 0x30, R15, 0x78, !PT ;  /* 0x00000030000e7812 */ /* 0x000fe400078e780f */
[C---:B------:R-:W-:Y:S01]  /*42d0*/  ISETP.GT.U32.AND P1, PT, R28.reuse, R9, PT ;  /* 0x000000091c00720c */ /* 0x040fe20003f24070 */
[----:B---3--:R-:W-:Y:S04]  /*42e0*/  STL [R1+0xaa8], R4 ;  /* 0x000aa80401007387 */ /* 0x008fe80000100800 */
[----:B------:R0:W-:Y:S04]  /*42f0*/  STL [R1+0xa98], R5 ;  /* 0x000a980501007387 */ /* 0x0001e80000100800 */
[----:B0-----:R-:W3:Y:S04]  /*4300*/  LDL R5, [R1+0x95c] ;  /* 0x00095c0001057983 */ /* 0x001ee80000100800 */
[----:B------:R0:W-:Y:S04]  /*4310*/  STL [R1+0xa9c], R6 ;  /* 0x000a9c0601007387 */ /* 0x0001e80000100800 */
[----:B------:R-:W2:Y:S01]  /*4320*/  LDL.LU R0, [R1+0xb4] ;  /* 0x0000b40001007983 */ /* 0x000ea20000300800 */
[C---:B------:R-:W-:Y:S01]  /*4330*/  ISETP.GT.U32.AND P2, PT, R28.reuse, R10, PT ;  /* 0x0000000a1c00720c */ /* 0x040fe20003f44070 */
[--C-:B------:R-:W-:Y:S01]  /*4340*/  @!P1 IMAD.IADD R9, R9, 0x1, -R28.reuse ;  /* 0x0000000109099824 */ /* 0x100fe200078e0a1c */
[----:B------:R-:W-:Y:S01]  /*4350*/  ISETP.GT.U32.AND P1, PT, R28, R18, PT ;  /* 0x000000121c00720c */ /* 0x000fe20003f24070 */
[----:B------:R-:W1:Y:S01]  /*4360*/  S2R R4, SR_TID.X ;  /* 0x0000000000047919 */ /* 0x000e620000002100 */
[----:B0-----:R-:W0:Y:S01]  /*4370*/  S2R R6, SR_TID.X ;  /* 0x0000000000067919 */ /* 0x001e220000002100 */
[----:B------:R-:W3:Y:S08]  /*4380*/  LDL R3, [R1+0x954] ;  /* 0x0009540001037983 */ /* 0x000ef00000100800 */
[--C-:B------:R-:W-:Y:S01]  /*4390*/  @!P2 IMAD.IADD R10, R10, 0x1, -R28.reuse ;  /* 0x000000010a0aa824 */ /* 0x100fe200078e0a1c */
[----:B------:R-:W-:Y:S01]  /*43a0*/  ISETP.GT.U32.AND P2, PT, R28, R19, PT ;  /* 0x000000131c00720c */ /* 0x000fe20003f44070 */
[--C-:B------:R-:W-:Y:S01]  /*43b0*/  @!P1 IMAD.IADD R18, R18, 0x1, -R28.reuse ;  /* 0x0000000112129824 */ /* 0x100fe200078e0a1c */
[----:B------:R-:W-:Y:S01]  /*43c0*/  ISETP.GT.U32.AND P1, PT, R28, R26, PT ;  /* 0x0000001a1c00720c */ /* 0x000fe20003f24070 */
[----:B------:R-:W3:Y:S04]  /*43d0*/  LDL R23, [R1+0x950] ;  /* 0x0009500001177983 */ /* 0x000ee80000100800 */
[----:B------:R-:W3:Y:S06]  /*43e0*/  LDL R15, [R1+0x94c] ;  /* 0x00094c00010f7983 */ /* 0x000eec0000100800 */
[--C-:B------:R-:W-:Y:S01]  /*43f0*/  @!P2 IMAD.IADD R19, R19, 0x1, -R28.reuse ;  /* 0x000000011313a824 */ /* 0x100fe200078e0a1c */
[----:B------:R-:W-:Y:S01]  /*4400*/  ISETP.GT.U32.AND P2, PT, R29, R27, PT ;  /* 0x0000001b1d00720c */ /* 0x000fe20003f44070 */
[----:B------:R-:W-:-:S03]  /*4410*/  @!P1 IMAD.IADD R26, R26, 0x1, -R28 ;  /* 0x000000011a1a9824 */ /* 0x000fc600078e0a1c */
[----:B------:R-:W-:Y:S01]  /*4420*/  ISETP.GT.U32.AND P1, PT, R28, R19, PT ;  /* 0x000000131c00720c */ /* 0x000fe20003f24070 */
[----:B-1----:R-:W-:-:S08]  /*4430*/  IMAD.SHL.U32 R2, R4, 0x20, RZ ;  /* 0x0000002004027824 */ /* 0x002fd000078e00ff */
[----:B------:R-:W-:Y:S01]  /*4440*/  @!P2 IMAD.IADD R27, R27, 0x1, -R29 ;  /* 0x000000011b1ba824 */ /* 0x000fe200078e0a1d */
[----:B------:R-:W-:Y:S02]  /*4450*/  LOP3.LUT R2, R2, 0x1c00, RZ, 0xc0, !PT ;  /* 0x00001c0002027812 */ /* 0x000fe400078ec0ff */
[----:B0-----:R-:W-:Y:S01]  /*4460*/  LOP3.LUT R6, R6, 0x7, RZ, 0xc0, !PT ;  /* 0x0000000706067812 */ /* 0x001fe200078ec0ff */
[----:B------:R-:W-:Y:S01]  /*4470*/  @!P1 IMAD.IADD R19, R19, 0x1, -R28 ;  /* 0x0000000113139824 */ /* 0x000fe200078e0a1c */
[----:B------:R-:W-:Y:S02]  /*4480*/  ISETP.GT.U32.AND P1, PT, R29, R27, PT ;  /* 0x0000001b1d00720c */ /* 0x000fe40003f24070 */
[----:B------:R-:W-:Y:S01]  /*4490*/  SHF.R.U32.HI R4, RZ, 0x4, R4 ;  /* 0x00000004ff047819 */ /* 0x000fe20000011604 */
[----:B------:R-:W-:-:S04]  /*44a0*/  IMAD R6, R6, 0x80, R2 ;  /* 0x0000008006067824 */ /* 0x000fc800078e0202 */
[----:B------:R-:W-:-:S06]  /*44b0*/  IMAD.IADD R6, R6, 0x1, R14 ;  /* 0x0000000106067824 */ /* 0x000fcc00078e020e */
[----:B------:R-:W-:Y:S01]  /*44c0*/  @!P1 IMAD.IADD R27, R27, 0x1, -R29 ;  /* 0x000000011b1b9824 */ /* 0x000fe200078e0a1d */
[----:B------:R-:W-:Y:S02]  /*44d0*/  ISETP.GT.U32.AND P5, PT, R28, R7, PT ;  /* 0x000000071c00720c */ /* 0x000fe40003fa4070 */
[----:B--2---:R-:W-:Y:S02]  /*44e0*/  LOP3.LUT R0, R0, 0x10, R4, 0xf8, !PT ;  /* 0x0000001000007812 */ /* 0x004fe400078ef804 */
[----:B------:R-:W2:Y:S04]  /*44f0*/  LDL.LU R4, [R1+0xaa8] ;  /* 0x000aa80001047983 */ /* 0x000ea80000300800 */
[----:B------:R-:W2:Y:S04]  /*4500*/  LDL R2, [R1+0x948] ;  /* 0x0009480001027983 */ /* 0x000ea80000100800 */
[----:B------:R0:W-:Y:S04]  /*4510*/  STL [R1+0x968], R0 ;  /* 0x0009680001007387 */ /* 0x0001e80000100800 */
[----:B0-----:R-:W2:Y:S04]  /*4520*/  LDL R0, [R1+0x958] ;  /* 0x0009580001007983 */ /* 0x001ea80000100800 */
[----:B------:R-:W2:Y:S04]  /*4530*/  LDL.LU R14, [R1+0xaa4] ;  /* 0x000aa400010e7983 */ /* 0x000ea80000300800 */
[----:B------:R0:W-:Y:S04]  /*4540*/  STL [R1+0x424], R6 ;  /* 0x0004240601007387 */ /* 0x0001e80000100800 */
[----:B------:R-:W2:Y:S01]  /*4550*/  LDL R29, [R1+0x960] ;  /* 0x00096000011d7983 */ /* 0x000ea20000100800 */
[C---:B------:R-:W-:Y:S01]  /*4560*/  ISETP.GT.U32.AND P0, PT, R28.reuse, R8, PT ;  /* 0x000000081c00720c */ /* 0x040fe20003f04070 */
[----:B------:R-:W-:Y:S01]  /*4570*/  @!P5 IMAD.IADD R7, R7, 0x1, -R28 ;  /* 0x000000010707d824 */ /* 0x000fe200078e0a1c */
[----:B------:R-:W-:-:S02]  /*4580*/  ISETP.GT.U32.AND P3, PT, R28, R12, PT ;  /* 0x0000000c1c00720c */ /* 0x000fc40003f64070 */
[C---:B------:R-:W-:Y:S01]  /*4590*/  ISETP.GT.U32.AND P4, PT, R28.reuse, R13, PT ;  /* 0x0000000d1c00720c */ /* 0x040fe20003f84070 */
[----:B0-----:R-:W2:Y:S01]  /*45a0*/  LDL R6, [R1+0x93c] ;  /* 0x00093c0001067983 */ /* 0x001ea20000100800 */
[C---:B------:R-:W-:Y:S02]  /*45b0*/  ISETP.GT.U32.AND P6, PT, R28.reuse, R11, PT ;  /* 0x0000000b1c00720c */ /* 0x040fe40003fc4070 */
[----:B-----5:R-:W-:-:S05]  /*45c0*/  ISETP.GT.U32.AND P5, PT, R28, R16, PT ;  /* 0x000000101c00720c */ /* 0x020fca0003fa4070 */
[--C-:B------:R-:W-:Y:S01]  /*45d0*/  @!P0 IMAD.IADD R8, R8, 0x1, -R28.reuse ;  /* 0x0000000108088824 */ /* 0x100fe200078e0a1c */
[----:B------:R-:W-:Y:S01]  /*45e0*/  ISETP.GT.U32.AND P0, PT, R28, R17, PT ;  /* 0x000000111c00720c */ /* 0x000fe20003f04070 */
[--C-:B------:R-:W-:Y:S01]  /*45f0*/  @!P3 IMAD.IADD R12, R12, 0x1, -R28.reuse ;  /* 0x000000010c0cb824 */ /* 0x100fe200078e0a1c */
[C---:B------:R-:W-:Y:S01]  /*4600*/  ISETP.GT.U32.AND P3, PT, R28.reuse, R21, PT ;  /* 0x000000151c00720c */ /* 0x040fe20003f64070 */
[--C-:B------:R-:W-:Y:S01]  /*4610*/  @!P4 IMAD.IADD R13, R13, 0x1, -R28.reuse ;  /* 0x000000010d0dc824 */ /* 0x100fe200078e0a1c */
[C---:B------:R-:W-:Y:S01]  /*4620*/  ISETP.GT.U32.AND P4, PT, R28.reuse, R22, PT ;  /* 0x000000161c00720c */ /* 0x040fe20003f84070 */
[--C-:B------:R-:W-:Y:S01]  /*4630*/  @!P6 IMAD.IADD R11, R11, 0x1, -R28.reuse ;  /* 0x000000010b0be824 */ /* 0x100fe200078e0a1c */
[----:B----4-:R-:W-:Y:S01]  /*4640*/  ISETP.GT.U32.AND P6, PT, R28, R20, PT ;  /* 0x000000141c00720c */ /* 0x010fe20003fc4070 */
[----:B------:R-:W-:Y:S01]  /*4650*/  @!P5 IMAD.IADD R16, R16, 0x1, -R28 ;  /* 0x000000011010d824 */ /* 0x000fe200078e0a1c */
[----:B------:R-:W-:-:S05]  /*4660*/  ISETP.GT.U32.AND P5, PT, R28, R24, PT ;  /* 0x000000181c00720c */ /* 0x000fca0003fa4070 */
[--C-:B------:R-:W-:Y:S01]  /*4670*/  @!P0 IMAD.IADD R17, R17, 0x1, -R28.reuse ;  /* 0x0000000111118824 */ /* 0x100fe200078e0a1c */
[C---:B------:R-:W-:Y:S01]  /*4680*/  ISETP.GT.U32.AND P0, PT, R28.reuse, R25, PT ;  /* 0x000000191c00720c */ /* 0x040fe20003f04070 */
[--C-:B------:R-:W-:Y:S01]  /*4690*/  @!P3 IMAD.IADD R21, R21, 0x1, -R28.reuse ;  /* 0x000000011515b824 */ /* 0x100fe200078e0a1c */
[----:B------:R-:W-:Y:S01]  /*46a0*/  ISETP.GT.U32.AND P3, PT, R28, R13, PT ;  /* 0x0000000d1c00720c */ /* 0x000fe20003f64070 */
[--C-:B------:R-:W-:Y:S01]  /*46b0*/  @!P4 IMAD.IADD R22, R22, 0x1, -R28.reuse ;  /* 0x000000011616c824 */ /* 0x100fe200078e0a1c */
[----:B------:R-:W-:Y:S01]  /*46c0*/  ISETP.GT.U32.AND P4, PT, R28, R16, PT ;  /* 0x000000101c00720c */ /* 0x000fe20003f84070 */
[--C-:B------:R-:W-:Y:S01]  /*46d0*/  @!P6 IMAD.IADD R20, R20, 0x1, -R28.reuse ;  /* 0x000000011414e824 */ /* 0x100fe200078e0a1c */
[----:B------:R-:W-:Y:S01]  /*46e0*/  ISETP.GT.U32.AND P6, PT, R28, R12, PT ;  /* 0x0000000c1c00720c */ /* 0x000fe20003fc4070 */
        /* <DEDUP_REMOVED lines=9> */
[C---:B------:R-:W-:Y:S01]  /*4780*/  ISETP.GT.U32.AND P4, PT, R28.reuse, R22, PT ;  /* 0x000000161c00720c */ /* 0x040fe20003f84070 */
[----:B------:R-:W-:Y:S01]  /*4790*/  @!P5 IMAD.IADD R17, R17, 0x1, -R28 ;  /* 0x000000011111d824 */ /* 0x000fe200078e0a1c */
[C---:B------:R-:W-:Y:S02]  /*47a0*/  ISETP.GT.U32.AND P5, PT, R28.reuse, R24, PT ;  /* 0x000000181c00720c */ /* 0x040fe40003fa4070 */
[----:B------:R-:W-:-:S03]  /*47b0*/  ISETP.GT.U32.AND P6, PT, R28, R26, PT ;  /* 0x0000001a1c00720c */ /* 0x000fc60003fc4070 */
[--C-:B------:R-:W-:Y:S01]  /*47c0*/  @!P0 IMAD.IADD R18, R18, 0x1, -R28.reuse ;  /* 0x0000000112128824 */ /* 0x100fe200078e0a1c */
[----:B------:R-:W-:Y:S01]  /*47d0*/  ISETP.GT.U32.AND P0, PT, R28, R25, PT ;  /* 0x000000191c00720c */ /* 0x000fe20003f04070 */
[--C-:B------:R-:W-:Y:S01]  /*47e0*/  @!P2 IMAD.IADD R20, R20, 0x1, -R28.reuse ;  /* 0x000000011414a824 */ /* 0x100fe200078e0a1c */
[----:B---3--:R-:W-:Y:S01]  /*47f0*/  ISETP.GE.AND P2, PT, R5, RZ, PT ;  /* 0x000000ff0500720c */ /* 0x008fe20003f46270 */
[--C-:B------:R-:W-:Y:S01]  /*4800*/  @!P3 IMAD.IADD R21, R21, 0x1, -R28.reuse ;  /* 0x000000011515b824 */ /* 0x100fe200078e0a1c */
[----:B------:R-:W3:Y:S01]  /*4810*/  LDL R5, [R1+0x940] ;  /* 0x0009400001057983 */ /* 0x000ee20000100800 */
[--C-:B------:R-:W-:Y:S01]  /*4820*/  @!P4 IMAD.IADD R22, R22, 0x1, -R28.reuse ;  /* 0x000000011616c824 */ /* 0x100fe200078e0a1c */
[----:B------:R-:W-:Y:S01]  /*4830*/  ISETP.GE.AND P4, PT, R3, RZ, PT ;  /* 0x000000ff0300720c */ /* 0x000fe20003f86270 */
[--C-:B------:R-:W-:Y:S01]  /*4840*/  @!P5 IMAD.IADD R24, R24, 0x1, -R28.reuse ;  /* 0x000000011818d824 */ /* 0x100fe200078e0a1c */
[----:B------:R-:W4:Y:S01]  /*4850*/  LDL R3, [R1+0x934] ;  /* 0x0009340001037983 */ /* 0x000f220000100800 */
[----:B------:R-:W-:-:S04]  /*4860*/  @!P6 IMAD.IADD R26, R26, 0x1, -R28 ;  /* 0x000000011a1ae824 */ /* 0x000fc800078e0a1c */
[----:B------:R-:W-:Y:S02]  /*4870*/  @!P0 IMAD.IADD R25, R25, 0x1, -R28 ;  /* 0x0000000119198824 */ /* 0x000fe400078e0a1c */
[----:B------:R-:W5:Y:S01]  /*4880*/  LDL R28, [R1+0x944] ;  /* 0x00094400011c7983 */ /* 0x000f620000100800 */
[----:B--2---:R-:W-:-:S03]  /*4890*/  ISETP.GE.AND P3, PT, R4, RZ, PT ;  /* 0x000000ff0400720c */ /* 0x004fc60003f66270 */
[----:B------:R-:W2:Y:S01]  /*48a0*/  LDL R4, [R1+0x938] ;  /* 0x0009380001047983 */ /* 0x000ea20000100800 */
[----:B------:R-:W-:-:S03]  /*48b0*/  ISETP.GE.AND P5, PT, R29, RZ, PT ;  /* 0x000000ff1d00720c */ /* 0x000fc60003fa6270 */
[----:B------:R-:W2:Y:S01]  /*48c0*/  LDL.LU R29, [R1+0xa0] ;  /* 0x0000a000011d7983 */ /* 0x000ea20000300800 */
[----:B------:R-:W-:Y:S02]  /*48d0*/  ISETP.GE.AND P0, PT, R23, RZ, PT ;  /* 0x000000ff1700720c */ /* 0x000fe40003f06270 */
[----:B------:R-:W-:Y:S01]  /*48e0*/  ISETP.GE.AND P1, PT, R0, RZ, PT ;  /* 0x000000ff0000720c */ /* 0x000fe20003f26270 */
[----:B------:R-:W3:Y:S04]  /*48f0*/  LDL R23, [R1+0x930] ;  /* 0x0009300001177983 */ /* 0x000ee80000100800 */
[----:B------:R-:W3:Y:S01]  /*4900*/  LDL.LU R0, [R1+0x9c] ;  /* 0x00009c0001007983 */ /* 0x000ee20000300800 */
[----:B--2---:R-:W-:Y:S01]  /*4910*/  @!P2 IMAD.MOV R29, RZ, RZ, -R29 ;  /* 0x000000ffff1da224 */ /* 0x004fe200078e0a1d */
[----:B------:R-:W-:-:S02]  /*4920*/  ISETP.GE.AND P2, PT, R15, RZ, PT ;  /* 0x000000ff0f00720c */ /* 0x000fc40003f46270 */
[----:B------:R-:W2:Y:S04]  /*4930*/  LDL R15, [R1+0x92c] ;  /* 0x00092c00010f7983 */ /* 0x000ea80000100800 */
[----:B------:R0:W-:Y:S04]  /*4940*/  STL [R1+0xa0], R29 ;  /* 0x0000a01d01007387 */ /* 0x0001e80000100800 */
[----:B0-----:R-:W2:Y:S01]  /*4950*/  LDL.LU R29, [R1+0x98] ;  /* 0x00009800011d7983 */ /* 0x001ea20000300800 */
[----:B---3--:R-:W-:Y:S01]  /*4960*/  @!P3 IMAD.MOV R0, RZ, RZ, -R0 ;  /* 0x000000ffff00b224 */ /* 0x008fe200078e0a00 */
[----:B------:R-:W-:-:S02]  /*4970*/  ISETP.GE.AND P3, PT, R2, RZ, PT ;  /* 0x000000ff0200720c */ /* 0x000fc40003f66270 */
[----:B------:R-:W3:Y:S04]  /*4980*/  LDL R2, [R1+0x928] ;  /* 0x0009280001027983 */ /* 0x000ee80000100800 */
[----:B------:R0:W-:Y:S04]  /*4990*/  STL [R1+0x9c], R0 ;  /* 0x00009c0001007387 */ /* 0x0001e80000100800 */
[----:B0-----:R-:W3:Y:S01]  /*49a0*/  LDL.LU R0, [R1+0x94] ;  /* 0x0000940001007983 */ /* 0x001ee20000300800 */
[----:B--2---:R-:W-:Y:S01]  /*49b0*/  @!P5 IMAD.MOV R29, RZ, RZ, -R29 ;  /* 0x000000ffff1dd224 */ /* 0x004fe200078e0a1d */
[----:B-----5:R-:W-:-:S02]  /*49c0*/  ISETP.GE.AND P5, PT, R28, RZ, PT ;  /* 0x000000ff1c00720c */ /* 0x020fc40003fa6270 */
[----:B------:R-:W2:Y:S04]  /*49d0*/  LDL R28, [R1+0x924] ;  /* 0x00092400011c7983 */ /* 0x000ea80000100800 */
[----:B------:R0:W-:Y:S04]  /*49e0*/  STL [R1+0x98], R29 ;  /* 0x0000981d01007387 */ /* 0x0001e80000100800 */
[----:B0-----:R-:W5:Y:S01]  /*49f0*/  LDL.LU R29, [R1+0x90] ;  /* 0x00009000011d7983 */ /* 0x001f620000300800 */
[----:B---3--:R-:W-:Y:S01]  /*4a00*/  @!P4 IMAD.MOV R0, RZ, RZ, -R0 ;  /* 0x000000ffff00c224 */ /* 0x008fe200078e0a00 */
[----:B------:R-:W-:-:S02]  /*4a10*/  ISETP.GE.AND P4, PT, R5, RZ, PT ;  /* 0x000000ff0500720c */ /* 0x000fc40003f86270 */
[----:B------:R-:W3:Y:S04]  /*4a20*/  LDL R5, [R1+0x920] ;  /* 0x0009200001057983 */ /* 0x000ee80000100800 */
[----:B------:R0:W-:Y:S04]  /*4a30*/  STL [R1+0x94], R0 ;  /* 0x0000940001007387 */ /* 0x0001e80000100800 */
[----:B0-----:R-:W2:Y:S01]  /*4a40*/  LDL.LU R0, [R1+0x8c] ;  /* 0x00008c0001007983 */ /* 0x001ea20000300800 */
[----:B-----5:R-:W-:Y:S01]  /*4a50*/  @!P1 IMAD.MOV R29, RZ, RZ, -R29 ;  /* 0x000000ffff1d9224 */ /* 0x020fe200078e0a1d */
[----:B------:R-:W-:-:S02]  /*4a60*/  ISETP.GE.AND P1, PT, R6, RZ, PT ;  /* 0x000000ff0600720c */ /* 0x000fc40003f26270 */
[----:B------:R-:W5:Y:S04]  /*4a70*/  LDL R6, [R1+0x91c] ;  /* 0x00091c0001067983 */ /* 0x000f680000100800 */
[----:B------:R0:W-:Y:S04]  /*4a80*/  STL [R1+0x90], R29 ;  /* 0x0000901d01007387 */ /* 0x0001e80000100800 */
[----:B0-----:R-:W3:Y:S01]  /*4a90*/  LDL.LU R29, [R1+0x88] ;  /* 0x00008800011d7983 */ /* 0x001ee20000300800 */
[----:B--2---:R-:W-:Y:S01]  /*4aa0*/  @!P0 IMAD.MOV R0, RZ, RZ, -R0 ;  /* 0x000000ffff008224 */ /* 0x004fe200078e0a00 */
[----:B------:R-:W-:-:S02]  /*4ab0*/  ISETP.GE.AND P0, PT, R4, RZ, PT ;  /* 0x000000ff0400720c */ /* 0x000fc40003f06270 */
[----:B------:R-:W2:Y:S04]  /*4ac0*/  LDL R4, [R1+0x918] ;  /* 0x0009180001047983 */ /* 0x000ea80000100800 */
[----:B------:R0:W-:Y:S04]  /*4ad0*/  STL [R1+0x8c], R0 ;  /* 0x00008c0001007387 */ /* 0x0001e80000100800 */
[----:B0-----:R-:W2:Y:S01]  /*4ae0*/  LDL.LU R0, [R1+0x84] ;  /* 0x0000840001007983 */ /* 0x001ea20000300800 */
[----:B---3--:R-:W-:Y:S01]  /*4af0*/  @!P2 IMAD.MOV R29, RZ, RZ, -R29 ;  /* 0x000000ffff1da224 */ /* 0x008fe200078e0a1d */
[----:B----4-:R-:W-:-:S02]  /*4b00*/  ISETP.GE.AND P2, PT, R3, RZ, PT ;  /* 0x000000ff0300720c */ /* 0x010fc40003f46270 */
[----:B------:R-:W3:Y:S04]  /*4b10*/  LDL R3, [R1+0x914] ;  /* 0x0009140001037983 */ /* 0x000ee80000100800 */
[----:B------:R0:W-:Y:S04]  /*4b20*/  STL [R1+0x88], R29 ;  /* 0x0000881d01007387 */ /* 0x0001e80000100800 */
[----:B0-----:R-:W4:Y:S01]  /*4b30*/  LDL.LU R29, [R1+0x80] ;  /* 0x00008000011d7983 */ /* 0x001f220000300800 */
[----:B--2---:R-:W-:Y:S01]  /*4b40*/  @!P3 IMAD.MOV R0, RZ, RZ, -R0 ;  /* 0x000000ffff00b224 */ /* 0x004fe200078e0a00 */
[----:B------:R-:W-:-:S02]  /*4b50*/  ISETP.GE.AND P3, PT, R23, RZ, PT ;  /* 0x000000ff1700720c */ /* 0x000fc40003f66270 */
[----:B------:R-:W2:Y:S04]  /*4b60*/  LDL R23, [R1+0x910] ;  /* 0x0009100001177983 */ /* 0x000ea80000100800 */
[----:B------:R0:W-:Y:S04]  /*4b70*/  STL [R1+0x84], R0 ;  /* 0x0000840001007387 */ /* 0x0001e80000100800 */
[----:B0-----:R-:W2:Y:S01]  /*4b80*/  LDL.LU R0, [R1+0x7c] ;  /* 0x00007c0001007983 */ /* 0x001ea20000300800 */
[----:B----4-:R-:W-:Y:S01]  /*4b90*/  @!P5 IMAD.MOV R29, RZ, RZ, -R29 ;  /* 0x000000ffff1dd224 */ /* 0x010fe200078e0a1d */
[----:B------:R-:W-:-:S02]  /*4ba0*/  ISETP.GE.AND P5, PT, R15, RZ, PT ;  /* 0x000000ff0f00720c */ /* 0x000fc40003fa6270 */
[----:B------:R-:W4:Y:S04]  /*4bb0*/  LDL R15, [R1+0x90c] ;  /* 0x00090c00010f7983 */ /* 0x000f280000100800 */
        /* <DEDUP_REMOVED lines=8> */
[----:B------:R-:W-:-:S04]  /*4c40*/  ISETP.GE.AND P1, PT, R28, RZ, PT ;  /* 0x000000ff1c00720c */ /* 0x000fc80003f26270 */
[----:B------:R0:W-:Y:S04]  /*4c50*/  STL [R1+0x78], R29 ;  /* 0x0000781d01007387 */ /* 0x0001e80000100800 */
[----:B0-----:R-:W3:Y:S04]  /*4c60*/  LDL R29, [R1+0x904] ;  /* 0x00090400011d7983 */ /* 0x001ee80000100800 */
[----:B------:R-:W3:Y:S01]  /*4c70*/  LDL.LU R28, [R1+0x70] ;  /* 0x00007000011c7983 */ /* 0x000ee20000300800 */
[----:B--2---:R-:W-:Y:S01]  /*4c80*/  @!P0 IMAD.MOV R0, RZ, RZ, -R0 ;  /* 0x000000ffff008224 */ /* 0x004fe200078e0a00 */
[----:B------:R-:W-:-:S02]  /*4c90*/  ISETP.GE.AND P0, PT, R5, RZ, PT ;  /* 0x000000ff0500720c */ /* 0x000fc40003f06270 */
[----:B------:R-:W2:Y:S04]  /*4ca0*/  LDL R5, [R1+0x900] ;  /* 0x0009000001057983 */ /* 0x000ea80000100800 */
[----:B------:R0:W-:Y:S04]  /*4cb0*/  STL [R1+0x74], R0 ;  /* 0x0000740001007387 */ /* 0x0001e80000100800 */
[----:B0-----:R-:W2:Y:S01]  /*4cc0*/  LDL.LU R0, [R1+0x6c] ;  /* 0x00006c0001007983 */ /* 0x001ea20000300800 */
[----:B---3--:R-:W-:Y:S01]  /*4cd0*/  @!P2 IMAD.MOV R28, RZ, RZ, -R28 ;  /* 0x000000ffff1ca224 */ /* 0x008fe200078e0a1c */
[----:B-----5:R-:W-:-:S02]  /*4ce0*/  ISETP.GE.AND P2, PT, R6, RZ, PT ;  /* 0x000000ff0600720c */ /* 0x020fc40003f46270 */
[----:B------:R-:W3:Y:S04]  /*4cf0*/  LDL R6, [R1+0x8f8] ;  /* 0x0008f80001067983 */ /* 0x000ee80000100800 */
[----:B------:R0:W-:Y:S04]  /*4d00*/  STL [R1+0x70], R28 ;  /* 0x0000701c01007387 */ /* 0x0001e80000100800 */
[----:B0-----:R-:W5:Y:S01]  /*4d10*/  LDL.LU R28, [R1+0x68] ;  /* 0x00006800011c7983 */ /* 0x001f620000300800 */
[----:B--2---:R-:W-:Y:S01]  /*4d20*/  @!P3 IMAD.MOV R0, RZ, RZ, -R0 ;  /* 0x000000ffff00b224 */ /* 0x004fe200078e0a00 */
[----:B------:R-:W-:-:S02]  /*4d30*/  ISETP.GE.AND P3, PT, R4, RZ, PT ;  /* 0x000000ff0400720c */ /* 0x000fc40003f66270 */
[----:B------:R-:W2:Y:S04]  /*4d40*/  LDL R4, [R1+0x8fc] ;  /* 0x0008fc0001047983 */ /* 0x000ea80000100800 */
        /* <DEDUP_REMOVED lines=14> */
[----:B------:R-:W3:Y:S04]  /*4e30*/  LDL.LU R15, [R1+0x58] ;  /* 0x00005800010f7983 */ /* 0x000ee80000300800 */
[----:B------:R0:W-:Y:S04]  /*4e40*/  STL [R1+0x60], R28 ;  /* 0x0000601c01007387 */ /* 0x0001e80000100800 */
[----:B0-----:R-:W4:Y:S01]  /*4e50*/  LDL R28, [R1+0x8f0] ;  /* 0x0008f000011c7983 */ /* 0x001f220000100800 */
[----:B--2---:R-:W-:Y:S01]  /*4e60*/  @!P0 IMAD.MOV R0, RZ, RZ, -R0 ;  /* 0x000000ffff008224 */ /* 0x004fe200078e0a00 */
[----:B------:R-:W-:-:S04]  /*4e70*/  ISETP.GE.AND P0, PT, R2, RZ, PT ;  /* 0x000000ff0200720c */ /* 0x000fc80003f06270 */
[----:B------:R0:W-:Y:S04]  /*4e80*/  STL [R1+0x5c], R0 ;  /* 0x00005c0001007387 */ /* 0x0001e80000100800 */
[----:B0-----:R-:W2:Y:S04]  /*4e90*/  LDL.LU R0, [R1+0x54] ;  /* 0x0000540001007983 */ /* 0x001ea80000300800 */
[----:B------:R-:W4:Y:S01]  /*4ea0*/  LDL R2, [R1+0x8e4] ;  /* 0x0008e40001027983 */ /* 0x000f220000100800 */
[----:B---3--:R-:W-:-:S05]  /*4eb0*/  @!P2 IMAD.MOV R15, RZ, RZ, -R15 ;  /* 0x000000ffff0fa224 */ /* 0x008fca00078e0a0f */
[----:B------:R0:W-:Y:S04]  /*4ec0*/  STL [R1+0x58], R15 ;  /* 0x0000580f01007387 */ /* 0x0001e80000100800 */
[----:B0-----:R-:W3:Y:S01]  /*4ed0*/  LDL.LU R15, [R1+0xaa0] ;  /* 0x000aa000010f7983 */ /* 0x001ee20000300800 */
[----:B------:R-:W-:Y:S01]  /*4ee0*/  ISETP.GE.AND P2, PT, R29, RZ, PT ;  /* 0x000000ff1d00720c */ /* 0x000fe20003f46270 */
[----:B--2---:R-:W-:Y:S01]  /*4ef0*/  @!P3 IMAD.MOV R0, RZ, RZ, -R0 ;  /* 0x000000ffff00b224 */ /* 0x004fe200078e0a00 */
[----:B------:R-:W-:Y:S01]  /*4f00*/  ISETP.GE.AND P3, PT, R5, RZ, PT ;  /* 0x000000ff0500720c */ /* 0x000fe20003f66270 */
[----:B---3--:R-:W-:Y:S02]  /*4f10*/  IMAD.MOV.U32 R29, RZ, RZ, R15 ;  /* 0x000000ffff1d7224 */ /* 0x008fe400078e000f */
[----:B------:R-:W2:Y:S04]  /*4f20*/  LDL R15, [R1+0x8e0] ;  /* 0x0008e000010f7983 */ /* 0x000ea80000100800 */
[----:B------:R-:W3:Y:S01]  /*4f30*/  LDL.LU R5, [R1+0x4c] ;  /* 0x00004c0001057983 */ /* 0x000ee20000300800 */
[----:B------:R-:W-:-:S03]  /*4f40*/  @!P5 IMAD.MOV R29, RZ, RZ, -R29 ;  /* 0x000000ffff1dd224 */ /* 0x000fc600078e0a1d */
[----:B------:R0:W-:Y:S01]  /*4f50*/  STL [R1+0x54], R0 ;  /* 0x0000540001007387 */ /* 0x0001e20000100800 */
[----:B------:R-:W-:-:S03]  /*4f60*/  ISETP.GE.AND P5, PT, R6, RZ, PT ;  /* 0x000000ff0600720c */ /* 0x000fc60003fa6270 */
[----:B0-----:R-:W2:Y:S04]  /*4f70*/  LDL R0, [R1+0x8d8] ;  /* 0x0008d80001007983 */ /* 0x001ea80000100800 */
[----:B------:R0:W-:Y:S04]  /*4f80*/  STL [R1+0x50], R29 ;  /* 0x0000501d01007387 */ /* 0x0001e80000100800 */
[----:B0-----:R-:W2:Y:S04]  /*4f90*/  LDL.LU R29, [R1+0x48] ;  /* 0x00004800011d7983 */ /* 0x001ea80000300800 */
[----:B------:R-:W4:Y:S01]  /*4fa0*/  LDL R6, [R1+0x8d4] ;  /* 0x0008d40001067983 */ /* 0x000f220000100800 */
[----:B---3--:R-:W-:Y:S01]  /*4fb0*/  @!P4 IMAD.MOV R5, RZ, RZ, -R5 ;  /* 0x000000ffff05c224 */ /* 0x008fe200078e0a05 */
[----:B------:R-:W-:-:S02]  /*4fc0*/  ISETP.GE.AND P4, PT, R4, RZ, PT ;  /* 0x000000ff0400720c */ /* 0x000fc40003f86270 */
[----:B------:R-:W3:Y:S04]  /*4fd0*/  LDL.LU R4, [R1+0x44] ;  /* 0x0000440001047983 */ /* 0x000ee80000300800 */
[----:B------:R0:W-:Y:S04]  /*4fe0*/  STL [R1+0x4c], R5 ;  /* 0x00004c0501007387 */ /* 0x0001e80000100800 */
[----:B0-----:R-:W4:Y:S01]  /*4ff0*/  LDL R5, [R1+0x8d0] ;  /* 0x0008d00001057983 */ /* 0x001f220000100800 */
[----:B--2---:R-:W-:Y:S01]  /*5000*/  @!P1 IMAD.MOV R29, RZ, RZ, -R29 ;  /* 0x000000ffff1d9224 */ /* 0x004fe200078e0a1d */
[----:B-----5:R-:W-:-:S02]  /*5010*/  ISETP.GE.AND P1, PT, R3, RZ, PT ;  /* 0x000000ff0300720c */ /* 0x020fc40003f26270 */
[----:B------:R-:W2:Y:S04]  /*5020*/  LDL R3, [R1+0x8cc] ;  /* 0x0008cc0001037983 */ /* 0x000ea80000100800 */
[----:B------:R-:W-:Y:S01]  /*5030*/  STL [R1+0x48], R29 ;  /* 0x0000481d01007387 */ /* 0x000fe20000100800 */
[----:B---3--:R-:W-:Y:S01]  /*5040*/  @!P0 IMAD.MOV R4, RZ, RZ, -R4 ;  /* 0x000000ffff048224 */ /* 0x008fe200078e0a04 */
[----:B------:R-:W-:-:S04]  /*5050*/  ISETP.GE.AND P0, PT, R23, RZ, PT ;  /* 0x000000ff1700720c */ /* 0x000fc80003f06270 */
[----:B------:R0:W-:Y:S04]  /*5060*/  STL [R1+0x44], R4 ;  /* 0x0000440401007387 */ /* 0x0001e80000100800 */
[----:B0-----:R-:W3:Y:S04]  /*5070*/  LDL R4, [R1+0x8c8] ;  /* 0x0008c80001047983 */ /* 0x001ee80000100800 */
[----:B------:R-:W5:Y:S01]  /*5080*/  LDL.LU R23, [R1+0x3c] ;  /* 0x00003c0001177983 */ /* 0x000f620000300800 */
[----:B------:R-:W-:Y:S01]  /*5090*/  @!P2 IMAD.MOV R14, RZ, RZ, -R14 ;  /* 0x000000ffff0ea224 */ /* 0x000fe200078e0a0e */
[----:B----4-:R-:W-:-:S04]  /*50a0*/  ISETP.GE.AND P2, PT, R28, RZ, PT ;  /* 0x000000ff1c00720c */ /* 0x010fc80003f46270 */
[----:B------:R0:W-:Y:S04]  /*50b0*/  STL [R1+0x40], R14 ;  /* 0x0000400e01007387 */ /* 0x0001e80000100800 */
[----:B0-----:R-:W4:Y:S04]  /*50c0*/  LDL R14, [R1+0x8c4] ;  /* 0x0008c400010e7983 */ /* 0x001f280000100800 */
[----:B------:R-:W2:Y:S01]  /*50d0*/  LDL.LU R28, [R1+0x38] ;  /* 0x00003800011c7983 */ /* 0x000ea20000300800 */
[----:B-----5:R-:W-:-:S05]  /*50e0*/  @!P3 IMAD.MOV R23, RZ, RZ, -R23 ;  /* 0x000000ffff17b224 */ /* 0x020fca00078e0a17 */
[----:B------:R0:W-:Y:S04]  /*50f0*/  STL [R1+0x3c], R23 ;  /* 0x00003c1701007387 */ /* 0x0001e80000100800 */
[----:B0-----:R-:W5:Y:S04]  /*5100*/  LDL R23, [R1+0x8c0] ;  /* 0x0008c00001177983 */ /* 0x001f680000100800 */
[----:B------:R-:W3:Y:S01]  /*5110*/  LDL.LU R29, [R1+0x34] ;  /* 0x00003400011d7983 */ /* 0x000ee20000300800 */
[----:B--2---:R-:W-:Y:S01]  /*5120*/  @!P5 IMAD.MOV R28, RZ, RZ, -R28 ;  /* 0x000000ffff1cd224 */ /* 0x004fe200078e0a1c */
[----:B------:R-:W-:-:S02]  /*5130*/  ISETP.GE.AND P3, PT, R2, RZ, PT ;  /* 0x000000ff0200720c */ /* 0x000fc40003f66270 */
[----:B------:R-:W-:Y:S01]  /*5140*/  ISETP.GE.AND P5, PT, R15, RZ, PT ;  /* 0x000000ff0f00720c */ /* 0x000fe20003fa6270 */
[----:B------:R-:W2:Y:S04]  /*5150*/  LDL R2, [R1+0x8bc] ;  /* 0x0008bc0001027983 */ /* 0x000ea80000100800 */
        /* <DEDUP_REMOVED lines=9> */
[----:B------:R-:W-:-:S04]  /*51f0*/  ISETP.GE.AND P1, PT, R6, RZ, PT ;  /* 0x000000ff0600720c */ /* 0x000fc80003f26270 */
[----:B------:R0:W-:Y:S04]  /*5200*/  STL [R1+0x30], R28 ;  /* 0x0000301c01007387 */ /* 0x0001e80000100800 */
[----:B0-----:R-:W2:Y:S04]  /*5210*/  LDL R28, [R1+0x8b0] ;  /* 0x0008b000011c7983 */ /* 0x001ea80000100800 */
[----:B------:R-:W2:Y:S01]  /*5220*/  LDL.LU R6, [R1+0x28] ;  /* 0x0000280001067983 */ /* 0x000ea20000300800 */
[----:B---3--:R-:W-:Y:S01]  /*5230*/  @!P0 IMAD.MOV R29, RZ, RZ, -R29 ;  /* 0x000000ffff1d8224 */ /* 0x008fe200078e0a1d */
[----:B------:R-:W-:-:S04]  /*5240*/  ISETP.GE.AND P0, PT, R5, RZ, PT ;  /* 0x000000ff0500720c */ /* 0x000fc80003f06270 */
[----:B------:R0:W-:Y:S04]  /*5250*/  STL [R1+0x2c], R29 ;  /* 0x00002c1d01007387 */ /* 0x0001e80000100800 */
[----:B0-----:R-:W3:Y:S04]  /*5260*/  LDL R29, [R1+0x8ac] ;  /* 0x0008ac00011d7983 */ /* 0x001ee80000100800 */
[----:B------:R-:W3:Y:S01]  /*5270*/  LDL.LU R5, [R1+0x24] ;  /* 0x0000240001057983 */ /* 0x000ee20000300800 */
[----:B--2---:R-:W-:Y:S01]  /*5280*/  @!P2 IMAD.MOV R6, RZ, RZ, -R6 ;  /* 0x000000ffff06a224 */ /* 0x004fe200078e0a06 */
[----:B------:R-:W-:-:S04]  /*5290*/  ISETP.GE.AND P2, PT, R3, RZ, PT ;  /* 0x000000ff0300720c */ /* 0x000fc80003f46270 */
[----:B------:R0:W-:Y:S04]  /*52a0*/  STL [R1+0x28], R6 ;  /* 0x0000280601007387 */ /* 0x0001e80000100800 */
[----:B0-----:R-:W2:Y:S04]  /*52b0*/  LDL.LU R6, [R1+0xa9c] ;  /* 0x000a9c0001067983 */ /* 0x001ea80000300800 */
[----:B------:R-:W2:Y:S01]  /*52c0*/  LDL.LU R3, [R1+0x20] ;  /* 0x0000200001037983 */ /* 0x000ea20000300800 */
[----:B---3--:R-:W-:Y:S01]  /*52d0*/  @!P3 IMAD.MOV R5, RZ, RZ, -R5 ;  /* 0x000000ffff05b224 */ /* 0x008fe200078e0a05 */
[----:B------:R-:W-:-:S04]  /*52e0*/  ISETP.GE.AND P3, PT, R4, RZ, PT ;  /* 0x000000ff0400720c */ /* 0x000fc80003f66270 */
[----:B------:R0:W-:Y:S04]  /*52f0*/  STL [R1+0x24], R5 ;  /* 0x0000240501007387 */ /* 0x0001e80000100800 */
[----:B0-----:R-:W3:Y:S04]  /*5300*/  LDL.LU R5, [R1+0xa98] ;  /* 0x000a980001057983 */ /* 0x001ee80000300800 */
[----:B------:R-:W3:Y:S01]  /*5310*/  LDL.LU R4, [R1+0x1c] ;  /* 0x00001c0001047983 */ /* 0x000ee20000300800 */
[----:B--2---:R-:W-:Y:S01]  /*5320*/  @!P5 IMAD.MOV R3, RZ, RZ, -R3 ;  /* 0x000000ffff03d224 */ /* 0x004fe200078e0a03 */
[----:B----4-:R-:W-:-:S02]  /*5330*/  ISETP.GE.AND P5, PT, R14, RZ, PT ;  /* 0x000000ff0e00720c */ /* 0x010fc40003fa6270 */
[----:B------:R-:W2:Y:S04]  /*5340*/  LDL R14, [R1+0x8a4] ;  /* 0x0008a400010e7983 */ /* 0x000ea80000100800 */
[----:B------:R0:W-:Y:S04]  /*5350*/  STL [R1+0x20], R3 ;  /* 0x0000200301007387 */ /* 0x0001e80000100800 */
[----:B0-----:R-:W4:Y:S01]  /*5360*/  LDL.LU R3, [R1+0x18] ;  /* 0x0000180001037983 */ /* 0x001f220000300800 */
[----:B---3--:R-:W-:Y:S01]  /*5370*/  @!P4 IMAD.MOV R4, RZ, RZ, -R4 ;  /* 0x000000ffff04c224 */ /* 0x008fe200078e0a04 */
[----:B-----5:R-:W-:-:S04]  /*5380*/  ISETP.GE.AND P4, PT, R23, RZ, PT ;  /* 0x000000ff1700720c */ /* 0x020fc80003f86270 */
[----:B------:R0:W-:Y:S04]  /*5390*/  STL [R1+0x1c], R4 ;  /* 0x00001c0401007387 */ /* 0x0001e80000100800 */
[----:B0-----:R-:W3:Y:S04]  /*53a0*/  LDL.LU R4, [R1+0xa94] ;  /* 0x000a940001047983 */ /* 0x001ee80000300800 */
[----:B------:R-:W5:Y:S01]  /*53b0*/  LDL.LU R23, [R1+0x14] ;  /* 0x0000140001177983 */ /* 0x000f620000300800 */
[----:B----4-:R-:W-:Y:S01]  /*53c0*/  @!P1 IMAD.MOV R3, RZ, RZ, -R3 ;  /* 0x000000ffff039224 */ /* 0x010fe200078e0a03 */
[----:B------:R-:W-:-:S04]  /*53d0*/  ISETP.GE.AND P1, PT, R2, RZ, PT ;  /* 0x000000ff0200720c */ /* 0x000fc80003f26270 */
[----:B------:R0:W-:Y:S04]  /*53e0*/  STL [R1+0x18], R3 ;  /* 0x0000180301007387 */ /* 0x0001e80000100800 */
[----:B0-----:R-:W4:Y:S04]  /*53f0*/  LDL.LU R3, [R1+0xa90] ;  /* 0x000a900001037983 */ /* 0x001f280000300800 */
[----:B------:R-:W2:Y:S01]  /*5400*/  LDL.LU R2, [R1+0x10] ;  /* 0x0000100001027983 */ /* 0x000ea20000300800 */
[----:B-----5:R-:W-:Y:S01]  /*5410*/  @!P0 IMAD.MOV R23, RZ, RZ, -R23 ;  /* 0x000000ffff178224 */ /* 0x020fe200078e0a17 */
[----:B------:R-:W-:-:S02]  /*5420*/  ISETP.GE.AND P0, PT, R15, RZ, PT ;  /* 0x000000ff0f00720c */ /* 0x000fc40003f06270 */
[----:B------:R-:W5:Y:S04]  /*5430*/  LDL R15, [R1+0x89c] ;  /* 0x00089c00010f7983 */ /* 0x000f680000100800 */
[----:B------:R0:W-:Y:S04]  /*5440*/  STL [R1+0x14], R23 ;  /* 0x0000141701007387 */ /* 0x0001e80000100800 */
[----:B0-----:R-:W3:Y:S01]  /*5450*/  LDL.LU R23, [R1+0xc] ;  /* 0x00000c0001177983 */ /* 0x001ee20000300800 */
        /* <DEDUP_REMOVED lines=9> */
[----:B------:R-:W4:Y:S01]  /*54f0*/  LDL.LU R28, [R1+0x4] ;  /* 0x00000400011c7983 */ /* 0x000f220000300800 */
[----:B--2---:R-:W-:Y:S01]  /*5500*/  @!P5 IMAD.MOV R0, RZ, RZ, -R0 ;  /* 0x000000ffff00d224 */ /* 0x004fe200078e0a00 */
[----:B------:R-:W-:-:S04]  /*5510*/  ISETP.GE.AND P5, PT, R29, RZ, PT ;  /* 0x000000ff1d00720c */ /* 0x000fc80003fa6270 */
[----:B------:R0:W-:Y:S04]  /*5520*/  STL [R1+0x9f8], R0 ;  /* 0x0009f80001007387 */ /* 0x0001e80000100800 */
[----:B0-----:R-:W2:Y:S01]  /*5530*/  LDL R0, [R1+0x8a0] ;  /* 0x0008a00001007983 */ /* 0x001ea20000100800 */
[----:B---3--:R-:W-:-:S03]  /*5540*/  IMAD.MOV.U32 R29, RZ, RZ, R23 ;  /* 0x000000ffff1d7224 */ /* 0x008fc600078e0017 */
[----:B------:R-:W3:Y:S01]  /*5550*/  LDL.LU R23, [R1+0xa84] ;  /* 0x000a840001177983 */ /* 0x000ee20000300800 */
[----:B----4-:R-:W-:-:S05]  /*5560*/  @!P4 IMAD.MOV R28, RZ, RZ, -R28 ;  /* 0x000000ffff1cc224 */ /* 0x010fca00078e0a1c */
[----:B------:R0:W-:Y:S04]  /*5570*/  STL [R1+0x9fc], R28 ;  /* 0x0009fc1c01007387 */ /* 0x0001e80000100800 */
[----:B0-----:R-:W4:Y:S01]  /*5580*/  LDL R28, [R1+0x8a8] ;  /* 0x0008a800011c7983 */ /* 0x001f220000100800 */
[----:B------:R-:W-:Y:S02]  /*5590*/  @!P1 IMAD.MOV R29, RZ, RZ, -R29 ;  /* 0x000000ffff1d9224 */ /* 0x000fe400078e0a1d */
[----:B------:R-:W-:Y:S01]  /*55a0*/  @!P0 IMAD.MOV R2, RZ, RZ, -R2 ;  /* 0x000000ffff028224 */ /* 0x000fe200078e0a02 */
[----:B------:R-:W-:Y:S01]  /*55b0*/  ISETP.GE.AND P1, PT, R14, RZ, PT ;  /* 0x000000ff0e00720c */ /* 0x000fe20003f26270 */
[----:B------:R-:W-:Y:S01]  /*55c0*/  @!P2 IMAD.MOV R3, RZ, RZ, -R3 ;  /* 0x000000ffff03a224 */ /* 0x000fe200078e0a03 */
[----:B--2---:R-:W-:-:S02]  /*55d0*/  ISETP.GE.AND P0, PT, R0, RZ, PT ;  /* 0x000000ff0000720c */ /* 0x004fc40003f06270 */
[----:B----4-:R-:W-:Y:S02]  /*55e0*/  ISETP.GE.AND P4, PT, R28, RZ, PT ;  /* 0x000000ff1c00720c */ /* 0x010fe40003f86270 */
[----:B------:R-:W2:Y:S04]  /*55f0*/  LDL R28, [R1+0x88c] ;  /* 0x00088c00011c7983 */ /* 0x000ea80000100800 */
[----:B------:R0:W-:Y:S04]  /*5600*/  STL [R1+0xa00], R29 ;  /* 0x000a001d01007387 */ /* 0x0001e80000100800 */
[----:B0-----:R-:W4:Y:S04]  /*5610*/  LDL R29, [R1+0x890] ;  /* 0x00089000011d7983 */ /* 0x001f280000100800 */
[----:B------:R-:W2:Y:S04]  /*5620*/  LDL.LU R14, [R1+0xa80] ;  /* 0x000a8000010e7983 */ /* 0x000ea80000300800 */
[----:B------:R0:W-:Y:S04]  /*5630*/  STL [R1+0xa04], R2 ;  /* 0x000a040201007387 */ /* 0x0001e80000100800 */
[----:B------:R-:W2:Y:S04]  /*5640*/  LDL R0, [R1+0x884] ;  /* 0x0008840001007983 */ /* 0x000ea80000100800 */
[----:B0-----:R-:W2:Y:S04]  /*5650*/  LDL R2, [R1+0x894] ;  /* 0x0008940001027983 */ /* 0x001ea80000100800 */
[----:B------:R0:W-:Y:S04]  /*5660*/  STL [R1+0xa08], R3 ;  /* 0x000a080301007387 */ /* 0x0001e80000100800 */
[----:B0-----:R-:W2:Y:S01]  /*5670*/  LDL R3, [R1+0x898] ;  /* 0x0008980001037983 */ /* 0x001ea20000100800 */
[----:B------:R-:W-:Y:S01]  /*5680*/  @!P3 IMAD.MOV R4, RZ, RZ, -R4 ;  /* 0x000000ffff04b224 */ /* 0x000fe200078e0a04 */
[----:B-----5:R-:W-:Y:S01]  /*5690*/  ISETP.GE.AND P2, PT, R15, RZ, PT ;  /* 0x000000ff0f00720c */ /* 0x020fe20003f46270 */
[----:B------:R-:W-:Y:S01]  /*56a0*/  @!P5 IMAD.MOV R5, RZ, RZ, -R5 ;  /* 0x000000ffff05d224 */ /* 0x000fe200078e0a05 */
[----:B------:R-:W5:Y:S01]  /*56b0*/  LDL.LU R15, [R1+0xa7c] ;  /* 0x000a7c00010f7983 */ /* 0x000f620000300800 */
[----:B------:R-:W-:-:S03]  /*56c0*/  @!P4 IMAD.MOV R6, RZ, RZ, -R6 ;  /* 0x000000ffff06c224 */ /* 0x000fc600078e0a06 */
[----:B------:R0:W-:Y:S04]  /*56d0*/  STL [R1+0xa0c], R4 ;  /* 0x000a0c0401007387 */ /* 0x0001e80000100800 */
[----:B0-----:R-:W3:Y:S04]  /*56e0*/  LDL R4, [R1+0x87c] ;  /* 0x00087c0001047983 */ /* 0x001ee80000100800 */
[----:B------:R0:W-:Y:S04]  /*56f0*/  STL [R1+0xa10], R5 ;  /* 0x000a100501007387 */ /* 0x0001e80000100800 */
[----:B0-----:R-:W3:Y:S01]  /*5700*/  LDL R5, [R1+0x880] ;  /* 0x0008800001057983 */ /* 0x001ee20000100800 */
[----:B------:R-:W-:Y:S01]  /*5710*/  @!P1 IMAD.MOV R7, RZ, RZ, -R7 ;  /* 0x000000ffff079224 */ /* 0x000fe200078e0a07 */
[----:B----4-:R-:W-:-:S02]  /*5720*/  ISETP.GE.AND P4, PT, R29, RZ, PT ;  /* 0x000000ff1d00720c */ /* 0x010fc40003f86270 */
[----:B--2---:R-:W-:Y:S02]  /*5730*/  ISETP.GE.AND P3, PT, R3, RZ, PT ;  /* 0x000000ff0300720c */ /* 0x004fe40003f66270 */
[----:B------:R-:W2:Y:S04]  /*5740*/  LDL R3, [R1+0x878] ;  /* 0x0008780001037983 */ /* 0x000ea80000100800 */
[----:B------:R0:W-:Y:S04]  /*5750*/  STL [R1+0xa14], R6 ;  /* 0x000a140601007387 */ /* 0x0001e80000100800 */
[----:B0-----:R-:W4:Y:S01]  /*5760*/  LDL R6, [R1+0x888] ;  /* 0x0008880001067983 */ /* 0x001f220000100800 */
[----:B------:R-:W-:-:S03]  /*5770*/  ISETP.GE.AND P5, PT, R2, RZ, PT ;  /* 0x000000ff0200720c */ /* 0x000fc60003fa6270 */
[----:B------:R-:W4:Y:S04]  /*5780*/  LDL R2, [R1+0x874] ;  /* 0x0008740001027983 */ /* 0x000f280000100800 */
[----:B------:R0:W-:Y:S04]  /*5790*/  STL [R1+0xa18], R7 ;  /* 0x000a180701007387 */ /* 0x0001e80000100800 */
[----:B------:R-:W4:Y:S01]  /*57a0*/  LDL R29, [R1+0x86c] ;  /* 0x00086c00011d7983 */ /* 0x000f220000100800 */
[----:B------:R-:W-:Y:S01]  /*57b0*/  ISETP.GE.AND P1, PT, R28, RZ, PT ;  /* 0x000000ff1c00720c */ /* 0x000fe20003f26270 */
[----:B------:R-:W-:Y:S01]  /*57c0*/  @!P0 IMAD.MOV R8, RZ, RZ, -R8 ;  /* 0x000000ffff088224 */ /* 0x000fe200078e0a08 */
[----:B------:R-:W-:Y:S01]  /*57d0*/  ISETP.GE.AND P0, PT, R0, RZ, PT ;  /* 0x000000ff0000720c */ /* 0x000fe20003f06270 */
[----:B------:R-:W-:Y:S01]  /*57e0*/  @!P2 IMAD.MOV R9, RZ, RZ, -R9 ;  /* 0x000000ffff09a224 */ /* 0x000fe200078e0a09 */
[----:B------:R-:W4:Y:S01]  /*57f0*/  LDL R28, [R1+0x870] ;  /* 0x00087000011c7983 */ /* 0x000f220000100800 */
[----:B------:R-:W-:Y:S01]  /*5800*/  @!P3 IMAD.MOV R10, RZ, RZ, -R10 ;  /* 0x000000ffff0ab224 */ /* 0x000fe200078e0a0a */
[----:B---3--:R-:W-:Y:S01]  /*5810*/  ISETP.GE.AND P3, PT, R5, RZ, PT ;  /* 0x000000ff0500720c */ /* 0x008fe20003f66270 */
[----:B------:R-:W-:Y:S01]  /*5820*/  @!P5 IMAD.MOV R11, RZ, RZ, -R11 ;  /* 0x000000ffff0bd224 */ /* 0x000fe200078e0a0b */
[----:B------:R-:W-:Y:S01]  /*5830*/  ISETP.GE.AND P5, PT, R4, RZ, PT ;  /* 0x000000ff0400720c */ /* 0x000fe20003fa6270 */
[----:B------:R-:W-:Y:S01]  /*5840*/  STL [R1+0xa1c], R8 ;  /* 0x000a1c0801007387 */ /* 0x000fe20000100800 */
[----:B------:R-:W-:-:S03]  /*5850*/  @!P4 IMAD.MOV R12, RZ, RZ, -R12 ;  /* 0x000000ffff0cc224 */ /* 0x000fc600078e0a0c */
[----:B------:R-:W3:Y:S01]  /*5860*/  LDL R0, [R1+0x868] ;  /* 0x0008680001007983 */ /* 0x000ee20000100800 */
[----:B------:R-:W-:-:S03]  /*5870*/  @!P1 IMAD.MOV R13, RZ, RZ, -R13 ;  /* 0x000000ffff0d9224 */ /* 0x000fc600078e0a0d */
[----:B------:R-:W-:Y:S04]  /*5880*/  STL [R1+0xa20], R9 ;  /* 0x000a200901007387 */ /* 0x000fe80000100800 */
[----:B------:R-:W-:Y:S01]  /*5890*/  STL [R1+0xa24], R10 ;  /* 0x000a240a01007387 */ /* 0x000fe20000100800 */
[----:B------:R-:W-:-:S03]  /*58a0*/  @!P0 IMAD.MOV R16, RZ, RZ, -R16 ;  /* 0x000000ffff108224 */ /* 0x000fc600078e0a10 */
[----:B------:R-:W-:Y:S04]  /*58b0*/  STL [R1+0xa28], R11 ;  /* 0x000a280b01007387 */ /* 0x000fe80000100800 */
[----:B------:R-:W-:Y:S01]  /*58c0*/  STL [R1+0xa2c], R12 ;  /* 0x000a2c0c01007387 */ /* 0x000fe20000100800 */
[----:B------:R-:W-:-:S03]  /*58d0*/  @!P3 IMAD.MOV R18, RZ, RZ, -R18 ;  /* 0x000000ffff12b224 */ /* 0x000fc600078e0a12 */
[----:B------:R-:W-:Y:S01]  /*58e0*/  STL [R1+0xa30], R13 ;  /* 0x000a300d01007387 */ /* 0x000fe20000100800 */
[----:B------:R-:W-:Y:S01]  /*58f0*/  @!P5 IMAD.MOV R19, RZ, RZ, -R19 ;  /* 0x000000ffff13d224 */ /* 0x000fe200078e0a13 */
[----:B-----5:R-:W-:Y:S02]  /*5900*/  ISETP.GE.AND P5, PT, R15, RZ, PT ;  /* 0x000000ff0f00720c */ /* 0x020fe40003fa6270 */
[----:B--2---:R-:W-:Y:S02]  /*5910*/  ISETP.GE.AND P4, PT, R3, RZ, PT ;  /* 0x000000ff0300720c */ /* 0x004fe40003f86270 */
[----:B----4-:R-:W-:Y:S02]  /*5920*/  ISETP.GE.AND P2, PT, R6, RZ, PT ;  /* 0x000000ff0600720c */ /* 0x010fe40003f46270 */
[----:B------:R-:W2:Y:S09]  /*5930*/  LDL R6, [R1+0x860] ;  /* 0x0008600001067983 */ /* 0x000eb20000100800 */
[----:B------:R-:W-:Y:S01]  /*5940*/  @!P4 IMAD.MOV R20, RZ, RZ, -R20 ;  /* 0x000000ffff14c224 */ /* 0x000fe200078e0a14 */
[----:B------:R-:W-:Y:S01]  /*5950*/  STL [R1+0xa34], R16 ;  /* 0x000a341001007387 */ /* 0x000fe20000100800 */
[----:B------:R-:W-:-:S05]  /*5960*/  @!P2 IMAD.MOV R17, RZ, RZ, -R17 ;  /* 0x000000ffff11a224 */ /* 0x000fca00078e0a11 */
[----:B------:R-:W-:Y:S04]  /*5970*/  STL [R1+0xa38], R17 ;  /* 0x000a381101007387 */ /* 0x000fe80000100800 */
[----:B------:R-:W-:Y:S04]  /*5980*/  STL [R1+0xa3c], R18 ;  /* 0x000a3c1201007387 */ /* 0x000fe80000100800 */
[----:B------:R-:W-:Y:S01]  /*5990*/  STL [R1+0xa40], R19 ;  /* 0x000a401301007387 */ /* 0x000fe20000100800 */
[----:B------:R-:W-:-:S03]  /*59a0*/  ISETP.GE.AND P4, PT, R14, RZ, PT ;  /* 0x000000ff0e00720c */ /* 0x000fc60003f86270 */
[----:B------:R-:W4:Y:S04]  /*59b0*/  LDL.LU R15, [R1+0xa78] ;  /* 0x000a7800010f7983 */ /* 0x000f280000300800 */
[----:B------:R-:W-:Y:S01]  /*59c0*/  STL [R1+0xa44], R20 ;  /* 0x000a441401007387 */ /* 0x000fe20000100800 */
[----:B------:R-:W-:-:S03]  /*59d0*/  ISETP.GE.AND P1, PT, R2, RZ, PT ;  /* 0x000000ff0200720c */ /* 0x000fc60003f26270 */
[----:B------:R-:W5:Y:S01]  /*59e0*/  LDL.LU R14, [R1+0xa74] ;  /* 0x000a7400010e7983 */ /* 0x000f620000300800 */
[----:B------:R-:W-:-:S03]  /*59f0*/  ISETP.GE.AND P0, PT, R29, RZ, PT ;  /* 0x000000ff1d00720c */ /* 0x000fc60003f06270 */
[----:B------:R-:W0:Y:S04]  /*5a00*/  LDL.LU R5, [R1+0xa0] ;  /* 0x0000a00001057983 */ /* 0x000e280000300800 */
[----:B------:R-:W5:Y:S04]  /*5a10*/  LDL.LU R4, [R1+0x9c] ;  /* 0x00009c0001047983 */ /* 0x000f680000300800 */
[----:B------:R-:W5:Y:S04]  /*5a20*/  LDL.LU R3, [R1+0x98] ;  /* 0x0000980001037983 */ /* 0x000f680000300800 */
[----:B------:R-:W5:Y:S04]  /*5a30*/  LDL.LU R2, [R1+0x94] ;  /* 0x0000940001027983 */ /* 0x000f680000300800 */
[----:B------:R-:W5:Y:S01]  /*5a40*/  LDL.LU R29, [R1+0x90] ;  /* 0x00009000011d7983 */ /* 0x000f620000300800 */
[----:B------:R-:W-:-:S02]  /*5a50*/  ISETP.GE.AND P2, PT, R28, RZ, PT ;  /* 0x000000ff1c00720c */ /* 0x000fc40003f46270 */
[----:B---3--:R-:W-:Y:S01]  /*5a60*/  ISETP.GE.AND P3, PT, R0, RZ, PT ;  /* 0x000000ff0000720c */ /* 0x008fe20003f66270 */
[----:B------:R-:W-:Y:S01]  /*5a70*/  @!P1 IMAD.MOV R21, RZ, RZ, -R21 ;  /* 0x000000ffff159224 */ /* 0x000fe200078e0a15 */
[----:B------:R-:W3:Y:S01]  /*5a80*/  LDL.LU R28, [R1+0x8c] ;  /* 0x00008c00011c7983 */ /* 0x000ee20000300800 */
[----:B------:R-:W-:Y:S02]  /*5a90*/  @!P0 IMAD.MOV R22, RZ, RZ, -R22 ;  /* 0x000000ffff168224 */ /* 0x000fe400078e0a16 */
[----:B------:R-:W-:Y:S01]  /*5aa0*/  @!P5 IMAD.MOV R26, RZ, RZ, -R26 ;  /* 0x000000ffff1ad224 */ /* 0x000fe200078e0a1a */
[----:B------:R-:W3:Y:S01]  /*5ab0*/  LDL.LU R0, [R1+0x88] ;  /* 0x0000880001007983 */ /* 0x000ee20000300800 */
[----:B------:R-:W-:-:S04]  /*5ac0*/  @!P4 IMAD.MOV R23, RZ, RZ, -R23 ;  /* 0x000000ffff17c224 */ /* 0x000fc800078e0a17 */
[----:B------:R-:W-:Y:S01]  /*5ad0*/  @!P2 IMAD.MOV R24, RZ, RZ, -R24 ;  /* 0x000000ffff18a224 */ /* 0x000fe200078e0a18 */
[----:B------:R-:W-:Y:S01]  /*5ae0*/  STL [R1+0xa48], R21 ;  /* 0x000a481501007387 */ /* 0x000fe20000100800 */
[----:B------:R-:W-:-:S03]  /*5af0*/  @!P3 IMAD.MOV R25, RZ, RZ, -R25 ;  /* 0x000000ffff19b224 */ /* 0x000fc600078e0a19 */
[----:B------:R-:W-:Y:S01]  /*5b00*/  STL [R1+0xa4c], R22 ;  /* 0x000a4c1601007387 */ /* 0x000fe20000100800 */
[----:B--2---:R-:W-:-:S13]  /*5b10*/  ISETP.GE.AND P6, PT, R6, RZ, PT ;  /* 0x000000ff0600720c */ /* 0x004fda0003fc6270 */
[----:B------:R-:W-:Y:S01]  /*5b20*/  @!P6 IMAD.MOV R27, RZ, RZ, -R27 ;  /* 0x000000ffff1be224 */ /* 0x000fe200078e0a1b */
[----:B----4-:R-:W-:Y:S02]  /*5b30*/  ISETP.NE.AND P1, PT, R15, RZ, PT ;  /* 0x000000ff0f00720c */ /* 0x010fe40003f25270 */
[----:B------:R-:W-:Y:S01]  /*5b40*/  LOP3.LUT R15, RZ, R15, RZ, 0x33, !PT ;  /* 0x0000000fff0f7212 */ /* 0x000fe200078e33ff */
[----:B-----5:R-:W-:Y:S04]  /*5b50*/  STL [R1+0xa50], R14 ;  /* 0x000a500e01007387 */ /* 0x020fe80000100800 */
[----:B------:R-:W-:Y:S01]  /*5b60*/  STL [R1+0xa54], R24 ;  /* 0x000a541801007387 */ /* 0x000fe20000100800 */
[----:B0-----:R-:W-:-:S03]  /*5b70*/  SEL R7, R15, R5, !P1 ;  /* 0x000000050f077207 */ /* 0x001fc60004800000 */
[----:B------:R-:W-:Y:S01]  /*5b80*/  STL [R1+0xa58], R25 ;  /* 0x000a581901007387 */ /* 0x000fe20000100800 */
[----:B------:R-:W-:-:S03]  /*5b90*/  SEL R6, R15, R4, !P1 ;  /* 0x000000040f067207 */ /* 0x000fc60004800000 */
[----:B------:R-:W-:Y:S01]  /*5ba0*/  STL [R1+0xa5c], R26 ;  /* 0x000a5c1a01007387 */ /* 0x000fe20000100800 */
[----:B------:R-:W-:-:S03]  /*5bb0*/  SEL R5, R15, R3, !P1 ;  /* 0x000000030f057207 */ /* 0x000fc60004800000 */
[----:B------:R-:W-:Y:S01]  /*5bc0*/  STL [R1+0xa60], R23 ;  /* 0x000a601701007387 */ /* 0x000fe20000100800 */
[----:B------:R-:W-:-:S03]  /*5bd0*/  SEL R4, R15, R2, !P1 ;  /* 0x000000020f047207 */ /* 0x000fc60004800000 */
[----:B------:R0:W-:Y:S01]  /*5be0*/  STL [R1+0xa64], R27 ;  /* 0x000a641b01007387 */ /* 0x0001e20000100800 */
[----:B------:R-:W-:-:S03]  /*5bf0*/  SEL R3, R15, R29, !P1 ;  /* 0x0000001d0f037207 */ /* 0x000fc60004800000 */
[----:B------:R-:W-:Y:S04]  /*5c00*/  STL [R1+0xc8], R7 ;  /* 0x0000c80701007387 */ /* 0x000fe80000100800 */
[----:B------:R-:W-:Y:S04]  /*5c10*/  STL [R1+0xc4], R6 ;  /* 0x0000c40601007387 */ /* 0x000fe80000100800 */
[----:B------:R-:W-:Y:S04]  /*5c20*/  STL [R1+0xc0], R5 ;  /* 0x0000c00501007387 */ /* 0x000fe80000100800 */
[----:B------:R-:W-:Y:S04]  /*5c30*/  STL [R1+0xbc], R4 ;  /* 0x0000bc0401007387 */ /* 0x000fe80000100800 */
[----:B------:R-:W-:Y:S04]  /*5c40*/  STL [R1+0xb8], R3 ;  /* 0x0000b80301007387 */ /* 0x000fe80000100800 */
[----:B0-----:R-:W2:Y:S01]  /*5c50*/  LDL.LU R27, [R1+0x78] ;  /* 0x00007800011b7983 */ /* 0x001ea20000300800 */
[----:B---3--:R-:W-:-:S02]  /*5c60*/  SEL R2, R15, R28, !P1 ;  /* 0x0000001c0f027207 */ /* 0x008fc40004800000 */
[----:B------:R-:W-:-:S03]  /*5c70*/  SEL R0, R15, R0, !P1 ;  /* 0x000000000f007207 */ /* 0x000fc60004800000 */
[----:B------:R-:W-:Y:S04]  /*5c80*/  STL [R1+0xb4], R2 ;  /* 0x0000b40201007387 */ /* 0x000fe80000100800 */
[----:B--2---:R0:W-:Y:S04]  /*5c90*/  STL [R1+0xa68], R27 ;  /* 0x000a681b01007387 */ /* 0x0041e80000100800 */
[----:B------:R-:W-:Y:S04]  /*5ca0*/  STL [R1+0xb0], R0 ;  /* 0x0000b00001007387 */ /* 0x000fe80000100800 */
[----:B0-----:R-:W2:Y:S04]  /*5cb0*/  LDL.LU R27, [R1+0x7c] ;  /* 0x00007c00011b7983 */ /* 0x001ea80000300800 */
[----:B--2---:R0:W-:Y:S04]  /*5cc0*/  STL [R1+0xa6c], R27 ;  /* 0x000a6c1b01007387 */ /* 0x0041e80000100800 */
[----:B0-----:R-:W2:Y:S01]  /*5cd0*/  LDL.LU R27, [R1+0x80] ;  /* 0x00008000011b7983 */ /* 0x001ea20000300800 */
[----:B------:R-:W-:-:S03]  /*5ce0*/  ISETP.NE.AND P0, PT, R14, RZ, PT ;  /* 0x000000ff0e00720c */ /* 0x000fc60003f05270 */
[----:B--2---:R0:W-:Y:S04]  /*5cf0*/  STL [R1+0xa70], R27 ;  /* 0x000a701b01007387 */ /* 0x0041e80000100800 */
[----:B0-----:R-:W2:Y:S04]  /*5d00*/  LDL.LU R27, [R1+0x84] ;  /* 0x00008400011b7983 */ /* 0x001ea80000300800 */
[----:B------:R-:W3:Y:S04]  /*5d10*/  LDL.LU R23, [R1+0x74] ;  /* 0x0000740001177983 */ /* 0x000ee80000300800 */
[----:B------:R-:W4:Y:S04]  /*5d20*/  LDL.LU R26, [R1+0x70] ;  /* 0x00007000011a7983 */ /* 0x000f280000300800 */
[----:B------:R-:W5:Y:S04]  /*5d30*/  LDL.LU R25, [R1+0x6c] ;  /* 0x00006c0001197983 */ /* 0x000f680000300800 */
[----:B------:R-:W3:Y:S04]  /*5d40*/  LDL.LU R24, [R1+0x68] ;  /* 0x0000680001187983 */ /* 0x000ee80000300800 */
        /* <DEDUP_REMOVED lines=22> */
[----:B------:R-:W3:Y:S01]  /*5eb0*/  LDL.LU R0, [R1+0xc] ;  /* 0x00000c0001007983 */ /* 0x000ee20000300800 */
[----:B--2---:R-:W-:-:S05]  /*5ec0*/  SEL R27, R15, R27, !P1 ;  /* 0x0000001b0f1b7207 */ /* 0x004fca0004800000 */
[----:B------:R0:W-:Y:S04]  /*5ed0*/  STL [R1+0xac], R27 ;  /* 0x0000ac1b01007387 */ /* 0x0001e80000100800 */
[----:B0-----:R-:W2:Y:S02]  /*5ee0*/  LDL.LU R27, [R1+0xa70] ;  /* 0x000a7000011b7983 */ /* 0x001ea40000300800 */
[----:B--2---:R-:W-:-:S05]  /*5ef0*/  SEL R27, R15, R27, !P1 ;  /* 0x0000001b0f1b7207 */ /* 0x004fca0004800000 */
[----:B------:R0:W-:Y:S04]  /*5f00*/  STL [R1+0xa8], R27 ;  /* 0x0000a81b01007387 */ /* 0x0001e80000100800 */
[----:B0-----:R-:W2:Y:S02]  /*5f10*/  LDL.LU R27, [R1+0xa6c] ;  /* 0x000a6c00011b7983 */ /* 0x001ea40000300800 */
[----:B--2---:R-:W-:-:S05]  /*5f20*/  SEL R27, R15, R27, !P1 ;  /* 0x0000001b0f1b7207 */ /* 0x004fca0004800000 */
[----:B------:R0:W-:Y:S04]  /*5f30*/  STL [R1+0xa4], R27 ;  /* 0x0000a41b01007387 */ /* 0x0001e80000100800 */
[----:B0-----:R-:W2:Y:S01]  /*5f40*/  LDL.LU R27, [R1+0xa68] ;  /* 0x000a6800011b7983 */ /* 0x001ea20000300800 */
[C---:B---3--:R-:W-:Y:S02]  /*5f50*/  SEL R23, R15.reuse, R23, !P1 ;  /* 0x000000170f177207 */ /* 0x048fe40004800000 */
[C---:B----4-:R-:W-:Y:S02]  /*5f60*/  SEL R26, R15.reuse, R26, !P1 ;  /* 0x0000001a0f1a7207 */ /* 0x050fe40004800000 */
[C---:B-----5:R-:W-:Y:S02]  /*5f70*/  SEL R25, R15.reuse, R25, !P1 ;  /* 0x000000190f197207 */ /* 0x060fe40004800000 */
[----:B------:R-:W-:-:S02]  /*5f80*/  SEL R24, R15, R24, !P1 ;  /* 0x000000180f187207 */ /* 0x000fc40004800000 */
[C---:B------:R-:W-:Y:S02]  /*5f90*/  SEL R14, R15.reuse, R14, !P1 ;  /* 0x0000000e0f0e7207 */ /* 0x040fe40004800000 */
[C---:B------:R-:W-:Y:S02]  /*5fa0*/  SEL R22, R15.reuse, R22, !P1 ;  /* 0x000000160f167207 */ /* 0x040fe40004800000 */
[C---:B------:R-:W-:Y:S02]  /*5fb0*/  SEL R21, R15.reuse, R21, !P1 ;  /* 0x000000150f157207 */ /* 0x040fe40004800000 */
[C---:B------:R-:W-:Y:S02]  /*5fc0*/  SEL R20, R15.reuse, R20, !P1 ;  /* 0x000000140f147207 */ /* 0x040fe40004800000 */
[C---:B------:R-:W-:Y:S02]  /*5fd0*/  SEL R19, R15.reuse, R19, !P1 ;  /* 0x000000130f137207 */ /* 0x040fe40004800000 */
        /* <DEDUP_REMOVED lines=18> */
[----:B--2---:R-:W-:-:S05]  /*6100*/  SEL R27, R15, R27, !P1 ;  /* 0x0000001b0f1b7207 */ /* 0x004fca0004800000 */
[----:B------:R0:W-:Y:S04]  /*6110*/  STL [R1+0xa0], R27 ;  /* 0x0000a01b01007387 */ /* 0x0001e80000100800 */
[----:B0-----:R0:W2:Y:S04]  /*6120*/  LDL.LU R27, [R1+0xa64] ;  /* 0x000a6400011b7983 */ /* 0x0010a80000300800 */
[----:B------:R1:W-:Y:S04]  /*6130*/  STL [R1+0x9c], R23 ;  /* 0x00009c1701007387 */ /* 0x0003e80000100800 */
[----:B-1----:R-:W3:Y:S04]  /*6140*/  LDL.LU R23, [R1+0xa60] ;  /* 0x000a600001177983 */ /* 0x002ee80000300800 */
[----:B------:R1:W-:Y:S04]  /*6150*/  STL [R1+0x98], R26 ;  /* 0x0000981a01007387 */ /* 0x0003e80000100800 */
[----:B-1----:R-:W4:Y:S04]  /*6160*/  LDL.LU R26, [R1+0xa5c] ;  /* 0x000a5c00011a7983 */ /* 0x002f280000300800 */
[----:B------:R1:W-:Y:S04]  /*6170*/  STL [R1+0x94], R25 ;  /* 0x0000941901007387 */ /* 0x0003e80000100800 */
[----:B-1----:R-:W5:Y:S04]  /*6180*/  LDL.LU R25, [R1+0xa58] ;  /* 0x000a580001197983 */ /* 0x002f680000300800 */
[----:B------:R1:W-:Y:S04]  /*6190*/  STL [R1+0x68], R24 ;  /* 0x0000681801007387 */ /* 0x0003e80000100800 */
[----:B-1----:R-:W2:Y:S04]  /*61a0*/  LDL.LU R24, [R1+0xa54] ;  /* 0x000a540001187983 */ /* 0x002ea80000300800 */
        /* <DEDUP_REMOVED lines=19> */
[----:B-1----:R-:W3:Y:S04]  /*62e0*/  LDL.LU R12, [R1+0xa2c] ;  /* 0x000a2c00010c7983 */ /* 0x002ee80000300800 */
[----:B------:R1:W-:Y:S04]  /*62f0*/  STL [R1+0x64], R11 ;  /* 0x0000640b01007387 */ /* 0x0003e80000100800 */
[----:B-1----:R-:W4:Y:S04]  /*6300*/  LDL.LU R11, [R1+0xa28] ;  /* 0x000a2800010b7983 */ /* 0x002f280000300800 */
[----:B------:R1:W-:Y:S04]  /*6310*/  STL [R1+0x60], R10 ;  /* 0x0000600a01007387 */ /* 0x0003e80000100800 */
[----:B-1----:R-:W5:Y:S04]  /*6320*/  LDL.LU R10, [R1+0xa24] ;  /* 0x000a2400010a7983 */ /* 0x002f680000300800 */
        /* <DEDUP_REMOVED lines=21> */
[----:B-1----:R-:W5:Y:S01]  /*6480*/  LDL.LU R0, [R1+0x9f8] ;  /* 0x0009f80001007983 */ /* 0x002f620000300800 */
[----:B--2---:R-:W-:-:S02]  /*6490*/  SEL R13, R15, R13, !P1 ;  /* 0x0000000d0f0d7207 */ /* 0x004fc40004800000 */
[C---:B---3--:R-:W-:Y:S02]  /*64a0*/  SEL R12, R15.reuse, R12, !P1 ;  /* 0x0000000c0f0c7207 */ /* 0x048fe40004800000 */
[C---:B----4-:R-:W-:Y:S02]  /*64b0*/  SEL R11, R15.reuse, R11, !P1 ;  /* 0x0000000b0f0b7207 */ /* 0x050fe40004800000 */
[C---:B-----5:R-:W-:Y:S02]  /*64c0*/  SEL R10, R15.reuse, R10, !P1 ;  /* 0x0000000a0f0a7207 */ /* 0x060fe40004800000 */
[C---:B------:R-:W-:Y:S02]  /*64d0*/  SEL R9, R15.reuse, R9, !P1 ;  /* 0x000000090f097207 */ /* 0x040fe40004800000 */
[C---:B------:R-:W-:Y:S02]  /*64e0*/  SEL R29, R15.reuse, R29, !P1 ;  /* 0x0000001d0f1d7207 */ /* 0x040fe40004800000 */
[----:B------:R-:W-:-:S05]  /*64f0*/  SEL R0, R15, R0, !P1 ;  /* 0x000000000f007207 */ /* 0x000fca0004800000 */
[----:B------:R1:W-:Y:S02]  /*6500*/  STL [R1+0x24], R0 ;  /* 0x0000240001007387 */ /* 0x0003e40000100800 */
[C---:B-1----:R-:W-:Y:S02]  /*6510*/  SEL R0, R15.reuse, R28, !P1 ;  /* 0x0000001c0f007207 */ /* 0x042fe40004800000 */
[----:B------:R-:W-:-:S03]  /*6520*/  SEL R28, R15, R2, !P1 ;  /* 0x000000020f1c7207 */ /* 0x000fc60004800000 */
[----:B------:R1:W-:Y:S01]  /*6530*/  STL [R1+0x20], R0 ;  /* 0x0000200001007387 */ /* 0x0003e20000100800 */
[----:B------:R-:W-:-:S03]  /*6540*/  SEL R2, R15, R4, !P1 ;  /* 0x000000040f027207 */ /* 0x000fc60004800000 */
[----:B------:R-:W-:Y:S01]  /*6550*/  STL [R1+0x18], R29 ;  /* 0x0000181d01007387 */ /* 0x000fe20000100800 */
[----:B-1----:R-:W-:-:S03]  /*6560*/  SEL R0, R15, R3, !P1 ;  /* 0x000000030f007207 */ /* 0x002fc60004800000 */
[----:B------:R-:W-:Y:S01]  /*6570*/  STL [R1+0x14], R28 ;  /* 0x0000141c01007387 */ /* 0x000fe20000100800 */
[----:B------:R-:W-:-:S03]  /*6580*/  SEL R3, R15, R5, !P1 ;  /* 0x000000050f037207 */ /* 0x000fc60004800000 */
[----:B------:R1:W-:Y:S04]  /*6590*/  STL [R1+0x10], R0 ;  /* 0x0000100001007387 */ /* 0x0003e80000100800 */
[----:B------:R2:W-:Y:S01]  /*65a0*/  STL [R1+0xc], R2 ;  /* 0x00000c0201007387 */ /* 0x0005e20000100800 */
[----:B-1----:R-:W-:-:S03]  /*65b0*/  SEL R0, R15, R6, !P1 ;  /* 0x000000060f007207 */ /* 0x002fc60004800000 */
[----:B--2---:R-:W2:Y:S04]  /*65c0*/  LDL.LU R2, [R1+0xc8] ;  /* 0x0000c80001027983 */ /* 0x004ea80000300800 */
[----:B------:R1:W-:Y:S01]  /*65d0*/  STL [R1+0x8], R3 ;  /* 0x0000080301007387 */ /* 0x0003e20000100800 */
[----:B------:R-:W-:-:S03]  /*65e0*/  SEL R29, R15, R8, !P1 ;  /* 0x000000080f1d7207 */ /* 0x000fc60004800000 */
[----:B-1----:R-:W3:Y:S04]  /*65f0*/  LDL.LU R3, [R1+0xc4] ;  /* 0x0000c40001037983 */ /* 0x002ee80000300800 */
[----:B------:R1:W-:Y:S04]  /*6600*/  STL [R1+0x4], R0 ;  /* 0x0000040001007387 */ /* 0x0003e80000100800 */
[----:B------:R-:W4:Y:S04]  /*6610*/  LDL.LU R4, [R1+0xc0] ;  /* 0x0000c00001047983 */ /* 0x000f280000300800 */
[----:B------:R-:W5:Y:S01]  /*6620*/  LDL.LU R5, [R1+0xbc] ;  /* 0x0000bc0001057983 */ /* 0x000f620000300800 */
[----:B-1----:R-:W-:-:S03]  /*6630*/  SEL R0, R15, R7, !P1 ;  /* 0x000000070f007207 */ /* 0x002fc60004800000 */
[----:B------:R-:W5:Y:S04]  /*6640*/  LDL.LU R6, [R1+0xb8] ;  /* 0x0000b80001067983 */ /* 0x000f680000300800 */
[----:B------:R-:W5:Y:S04]  /*6650*/  LDL.LU R28, [R1+0xa4] ;  /* 0x0000a400011c7983 */ /* 0x000f680000300800 */
[----:B------:R-:W5:Y:S04]  /*6660*/  LDL.LU R7, [R1+0xb4] ;  /* 0x0000b40001077983 */ /* 0x000f680000300800 */
[----:B------:R1:W-:Y:S04]  /*6670*/  STL [R1+0x97c], R0 ;  /* 0x00097c0001007387 */ /* 0x0003e80000100800 */
[----:B-1----:R-:W5:Y:S04]  /*6680*/  LDL.LU R0, [R1+0x68] ;  /* 0x0000680001007983 */ /* 0x002f680000300800 */
[----:B------:R-:W5:Y:S04]  /*6690*/  LDL.LU R8, [R1+0xb0] ;  /* 0x0000b00001087983 */ /* 0x000f680000300800 */
        /* <DEDUP_REMOVED lines=12> */
[----:B------:R-:W-:-:S02]  /*6760*/  SEL R16, R15, R16, !P1 ;  /* 0x000000100f107207 */ /* 0x000fc40004800000 */
[C---:B------:R-:W-:Y:S02]  /*6770*/  SEL R17, R15.reuse, R17, !P1 ;  /* 0x000000110f117207 */ /* 0x040fe40004800000 */
[C---:B------:R-:W-:Y:S02]  /*6780*/  SEL R18, R15.reuse, R18, !P1 ;  /* 0x000000120f127207 */ /* 0x040fe40004800000 */
[C---:B------:R-:W-:Y:S01]  /*6790*/  SEL R19, R15.reuse, R19, !P1 ;  /* 0x000000130f137207 */ /* 0x040fe20004800000 */
[----:B------:R-:W-:Y:S01]  /*67a0*/  STL [R1+0x998], R16 ;  /* 0x0009981001007387 */ /* 0x000fe20000100800 */
[C---:B------:R-:W-:Y:S02]  /*67b0*/  SEL R20, R15.reuse, R20, !P1 ;  /* 0x000000140f147207 */ /* 0x040fe40004800000 */
[C---:B------:R-:W-:Y:S01]  /*67c0*/  SEL R21, R15.reuse, R21, !P1 ;  /* 0x000000150f157207 */ /* 0x040fe20004800000 */
[----:B------:R-:W-:Y:S01]  /*67d0*/  STL [R1+0x99c], R17 ;  /* 0x00099c1101007387 */ /* 0x000fe20000100800 */
[----:B------:R-:W-:-:S02]  /*67e0*/  SEL R22, R15, R22, !P1 ;  /* 0x000000160f167207 */ /* 0x000fc40004800000 */
[C---:B------:R-:W-:Y:S01]  /*67f0*/  SEL R24, R15.reuse, R24, !P1 ;  /* 0x000000180f187207 */ /* 0x040fe20004800000 */
[----:B------:R-:W-:Y:S01]  /*6800*/  STL [R1+0x9a0], R18 ;  /* 0x0009a01201007387 */ /* 0x000fe20000100800 */
[C---:B------:R-:W-:Y:S02]  /*6810*/  SEL R25, R15.reuse, R25, !P1 ;  /* 0x000000190f197207 */ /* 0x040fe40004800000 */
[C---:B------:R-:W-:Y:S01]  /*6820*/  SEL R26, R15.reuse, R26, !P1 ;  /* 0x0000001a0f1a7207 */ /* 0x040fe20004800000 */
[----:B------:R-:W-:Y:S01]  /*6830*/  STL [R1+0x9a4], R19 ;  /* 0x0009a41301007387 */ /* 0x000fe20000100800 */
[----:B------:R-:W-:-:S03]  /*6840*/  SEL R15, R15, R23, !P1 ;  /* 0x000000170f0f7207 */ /* 0x000fc60004800000 */
[----:B------:R-:W-:Y:S01]  /*6850*/  STL [R1+0x9a8], R20 ;  /* 0x0009a81401007387 */ /* 0x000fe20000100800 */
[----:B------:R-:W-:-:S03]  /*6860*/  @!P0 LOP3.LUT R27, RZ, R14, RZ, 0x33, !PT ;  /* 0x0000000eff1b8212 */ /* 0x000fc600078e33ff */
[----:B------:R-:W-:Y:S04]  /*6870*/  STL [R1+0x9ac], R21 ;  /* 0x0009ac1501007387 */ /* 0x000fe80000100800 */
[----:B------:R-:W-:Y:S04]  /*6880*/  STL [R1+0x9b0], R22 ;  /* 0x0009b01601007387 */ /* 0x000fe80000100800 */
[----:B------:R-:W-:Y:S04]  /*6890*/  STL [R1+0x9b4], R24 ;  /* 0x0009b41801007387 */ /* 0x000fe80000100800 */
[----:B------:R-:W-:Y:S04]  /*68a0*/  STL [R1+0x9b8], R25 ;  /* 0x0009b81901007387 */ /* 0x000fe80000100800 */
[----:B------:R-:W-:Y:S04]  /*68b0*/  STL [R1+0x9bc], R26 ;  /* 0x0009bc1a01007387 */ /* 0x000fe80000100800 */
[----:B------:R-:W-:Y:S04]  /*68c0*/  STL [R1+0x9c0], R15 ;  /* 0x0009c00f01007387 */ /* 0x000fe80000100800 */
[----:B------:R-:W-:Y:S01]  /*68d0*/  STL [R1+0x9c4], R27 ;  /* 0x0009c41b01007387 */ /* 0x000fe20000100800 */
[----:B--2---:R-:W-:-:S05]  /*68e0*/  IMAD R2, R2, UR6, RZ ;  /* 0x0000000602027c24 */ /* 0x004fca000f8e02ff */
[----:B------:R-:W-:Y:S01]  /*68f0*/  STL [R1+0x9c8], R2 ;  /* 0x0009c80201007387 */ /* 0x000fe20000100800 */
[----:B---3--:R-:W-:Y:S02]  /*6900*/  IMAD R3, R3, UR6, RZ ;  /* 0x0000000603037c24 */ /* 0x008fe4000f8e02ff */
[----:B----4-:R-:W-:-:S03]  /*6910*/  IMAD R4, R4, UR6, RZ ;  /* 0x0000000604047c24 */ /* 0x010fc6000f8e02ff */
[----:B------:R1:W-:Y:S01]  /*6920*/  STL [R1+0x9cc], R3 ;  /* 0x0009cc0301007387 */ /* 0x0003e20000100800 */
[----:B-----5:R-:W-:-:S03]  /*6930*/  IMAD R5, R5, UR6, RZ ;  /* 0x0000000605057c24 */ /* 0x020fc6000f8e02ff */
[----:B------:R2:W-:Y:S01]  /*6940*/  STL [R1+0x9d0], R4 ;  /* 0x0009d00401007387 */ /* 0x0005e20000100800 */
[----:B------:R-:W-:-:S03]  /*6950*/  IMAD R6, R6, UR6, RZ ;  /* 0x0000000606067c24 */ /* 0x000fc6000f8e02ff */
[----:B------:R-:W-:Y:S01]  /*6960*/  STL [R1+0x9d4], R5 ;  /* 0x0009d40501007387 */ /* 0x000fe20000100800 */
[----:B------:R-:W-:Y:S02]  /*6970*/  IMAD R28, R28, UR6, RZ ;  /* 0x000000061c1c7c24 */ /* 0x000fe4000f8e02ff */
[----:B------:R-:W-:Y:S01]  /*6980*/  IMAD R7, R7, UR6, RZ ;  /* 0x0000000607077c24 */ /* 0x000fe2000f8e02ff */
[----:B------:R-:W-:Y:S04]  /*6990*/  STL [R1+0x9d8], R6 ;  /* 0x0009d80601007387 */ /* 0x000fe80000100800 */
[----:B------:R-:W-:Y:S01]  /*69a0*/  STL [R1+0x9dc], R7 ;  /* 0x0009dc0701007387 */ /* 0x000fe20000100800 */
[----:B------:R-:W-:-:S05]  /*69b0*/  IMAD R8, R8, UR6, RZ ;  /* 0x0000000608087c24 */ /* 0x000fca000f8e02ff */
[----:B------:R-:W-:Y:S01]  /*69c0*/  STL [R1+0x9e0], R8 ;  /* 0x0009e00801007387 */ /* 0x000fe20000100800 */
[----:B-1----:R-:W-:Y:S02]  /*69d0*/  IMAD R3, R9, UR6, RZ ;  /* 0x0000000609037c24 */ /* 0x002fe4000f8e02ff */
[----:B--2---:R-:W-:Y:S02]  /*69e0*/  IMAD R4, R10, UR6, RZ ;  /* 0x000000060a047c24 */ /* 0x004fe4000f8e02ff */
[----:B------:R-:W-:Y:S02]  /*69f0*/  IMAD R2, R11, UR6, RZ ;  /* 0x000000060b027c24 */ /* 0x000fe4000f8e02ff */
[----:B------:R-:W-:Y:S02]  /*6a00*/  IMAD R23, R12, UR6, RZ ;  /* 0x000000060c177c24 */ /* 0x000fe4000f8e02ff */
[----:B------:R-:W-:-:S05]  /*6a10*/  IMAD R14, R13, UR6, RZ ;  /* 0x000000060d0e7c24 */ /* 0x000fca000f8e02ff */
[----:B------:R-:W-:Y:S04]  /*6a20*/  STL [R1+0x9e4], R14 ;  /* 0x0009e40e01007387 */ /* 0x000fe80000100800 */
[----:B------:R-:W-:Y:S04]  /*6a30*/  STL [R1+0x9e8], R23 ;  /* 0x0009e81701007387 */ /* 0x000fe80000100800 */
[----:B------:R1:W-:Y:S04]  /*6a40*/  STL [R1+0x9ec], R28 ;  /* 0x0009ec1c01007387 */ /* 0x0003e80000100800 */
[----:B------:R2:W-:Y:S04]  /*6a50*/  STL [R1+0x1c], R2 ;  /* 0x00001c0201007387 */ /* 0x0005e80000100800 */
[----:B------:R-:W-:Y:S04]  /*6a60*/  STL [R1+0x30], R4 ;  /* 0x0000300401007387 */ /* 0x000fe80000100800 */
[----:B------:R-:W-:Y:S04]  /*6a70*/  STL [R1+0x48], R3 ;  /* 0x0000480301007387 */ /* 0x000fe80000100800 */
[----:B-1----:R-:W3:Y:S01]  /*6a80*/  LDL.LU R28, [R1+0x90] ;  /* 0x00009000011c7983 */ /* 0x002ee20000300800 */
[----:B--2---:R-:W-:-:S02]  /*6a90*/  IMAD R2, R29, UR6, RZ ;  /* 0x000000061d027c24 */ /* 0x004fc4000f8e02ff */
[----:B------:R-:W-:-:S03]  /*6aa0*/  IMAD R0, R0, UR6, RZ ;  /* 0x0000000600007c24 */ /* 0x000fc6000f8e02ff */
[----:B------:R-:W-:Y:S04]  /*6ab0*/  STL [R1+0x54], R2 ;  /* 0x0000540201007387 */ /* 0x000fe80000100800 */
[----:B---3--:R1:W-:Y:S04]  /*6ac0*/  STL [R1+0x9f0], R28 ;  /* 0x0009f01c01007387 */ /* 0x0083e80000100800 */
[----:B------:R-:W-:Y:S04]  /*6ad0*/  STL [R1+0x68], R0 ;  /* 0x0000680001007387 */ /* 0x000fe80000100800 */
[----:B-1----:R-:W2:Y:S04]  /*6ae0*/  LDL.LU R28, [R1+0x88] ;  /* 0x00008800011c7983 */ /* 0x002ea80000300800 */
[----:B--2---:R1:W-:Y:S04]  /*6af0*/  STL [R1+0x9f4], R28 ;  /* 0x0009f41c01007387 */ /* 0x0043e80000100800 */
[----:B-1----:R-:W2:Y:S04]  /*6b00*/  LDL.LU R28, [R1+0x78] ;  /* 0x00007800011c7983 */ /* 0x002ea80000300800 */
        /* <DEDUP_REMOVED lines=28> */
[----:B--2---:R-:W-:-:S05]  /*6cd0*/  IMAD R28, R28, UR6, RZ ;  /* 0x000000061c1c7c24 */ /* 0x004fca000f8e02ff */
[----:B------:R1:W-:Y:S04]  /*6ce0*/  STL [R1+0x78], R28 ;  /* 0x0000781c01007387 */ /* 0x0003e80000100800 */
[----:B-1----:R-:W2:Y:S02]  /*6cf0*/  LDL.LU R28, [R1+0x9f4] ;  /* 0x0009f400011c7983 */ /* 0x002ea40000300800 */
[----:B--2---:R-:W-:-:S05]  /*6d00*/  IMAD R28, R28, UR6, RZ ;  /* 0x000000061c1c7c24 */ /* 0x004fca000f8e02ff */
[----:B------:R1:W-:Y:S04]  /*6d10*/  STL [R1+0x88], R28 ;  /* 0x0000881c01007387 */ /* 0x0003e80000100800 */
[----:B-1----:R-:W2:Y:S01]  /*6d20*/  LDL.LU R28, [R1+0x9f0] ;  /* 0x0009f000011c7983 */ /* 0x002ea20000300800 */
[----:B---3--:R-:W-:Y:S02]  /*6d30*/  IMAD R23, R23, UR6, RZ ;  /* 0x0000000617177c24 */ /* 0x008fe4000f8e02ff */
[----:B----4-:R-:W-:Y:S02]  /*6d40*/  IMAD R14, R14, UR6, RZ ;  /* 0x000000060e0e7c24 */ /* 0x010fe4000f8e02ff */
[----:B-----5:R-:W-:Y:S02]  /*6d50*/  IMAD R8, R8, UR6, RZ ;  /* 0x0000000608087c24 */ /* 0x020fe4000f8e02ff */
[----:B------:R-:W-:-:S02]  /*6d60*/  IMAD R7, R7, UR6, RZ ;  /* 0x0000000607077c24 */ /* 0x000fc4000f8e02ff */
[----:B------:R-:W-:Y:S02]  /*6d70*/  IMAD R6, R6, UR6, RZ ;  /* 0x0000000606067c24 */ /* 0x000fe4000f8e02ff */
[----:B------:R-:W-:Y:S02]  /*6d80*/  IMAD R5, R5, UR6, RZ ;  /* 0x0000000605057c24 */ /* 0x000fe4000f8e02ff */
[----:B------:R-:W-:Y:S02]  /*6d90*/  IMAD R4, R4, UR6, RZ ;  /* 0x0000000604047c24 */ /* 0x000fe4000f8e02ff */
[----:B------:R-:W-:Y:S02]  /*6da0*/  IMAD R3, R3, UR6, RZ ;  /* 0x0000000603037c24 */ /* 0x000fe4000f8e02ff */
[----:B------:R-:W-:Y:S02]  /*6db0*/  IMAD R2, R2, UR6, RZ ;  /* 0x0000000602027c24 */ /* 0x000fe4000f8e02ff */
        /* <DEDUP_REMOVED lines=19> */
[----:B--2---:R-:W-:-:S05]  /*6ef0*/  IMAD R28, R28, UR6, RZ ;  /* 0x000000061c1c7c24 */ /* 0x004fca000f8e02ff */
        /* <DEDUP_REMOVED lines=49> */
[----:B-1----:R-:W4:Y:S04]  /*7210*/  LDL.LU R11, [R1+0x98c] ;  /* 0x00098c00010b7983 */ /* 0x002f280000300800 */
[----:B------:R1:W-:Y:S04]  /*7220*/  STL [R1+0x10], R10 ;  /* 0x0000100a01007387 */ /* 0x0003e80000100800 */
[----:B-1----:R-:W4:Y:S04]  /*7230*/  LDL.LU R10, [R1+0x988] ;  /* 0x00098800010a7983 */ /* 0x002f280000300800 */
[----:B------:R1:W-:Y:S04]  /*7240*/  STL [R1+0xc], R9 ;  /* 0x00000c0901007387 */ /* 0x0003e80000100800 */
[----:B-1----:R-:W5:Y:S04]  /*7250*/  LDL.LU R9, [R1+0x984] ;  /* 0x0009840001097983 */ /* 0x002f680000300800 */
[----:B------:R1:W-:Y:S04]  /*7260*/  STL [R1+0x8], R29 ;  /* 0x0000081d01007387 */ /* 0x0003e80000100800 */
[----:B-1----:R-:W5:Y:S04]  /*7270*/  LDL.LU R29, [R1+0x980] ;  /* 0x00098000011d7983 */ /* 0x002f680000300800 */
[----:B------:R1:W-:Y:S04]  /*7280*/  STL [R1+0x4], R0 ;  /* 0x0000040001007387 */ /* 0x0003e80000100800 */
[----:B-1----:R-:W5:Y:S01]  /*7290*/  LDL.LU R0, [R1+0x97c] ;  /* 0x00097c0001007983 */ /* 0x002f620000300800 */
[----:B--2---:R-:W-:-:S02]  /*72a0*/  IMAD R16, R16, UR6, RZ ;  /* 0x0000000610107c24 */ /* 0x004fc4000f8e02ff */
[----:B---3--:R-:W-:Y:S02]  /*72b0*/  IMAD R13, R13, UR6, RZ ;  /* 0x000000060d0d7c24 */ /* 0x008fe4000f8e02ff */
[----:B----4-:R-:W-:Y:S02]  /*72c0*/  IMAD R10, R10, UR6, RZ ;  /* 0x000000060a0a7c24 */ /* 0x010fe4000f8e02ff */
[----:B-----5:R-:W-:-:S05]  /*72d0*/  IMAD R29, R29, UR6, RZ ;  /* 0x000000061d1d7c24 */ /* 0x020fca000f8e02ff */
[----:B------:R-:W-:Y:S01]  /*72e0*/  STL [R1+0x96c], R29 ;  /* 0x00096c1d01007387 */ /* 0x000fe20000100800 */
[----:B------:R-:W-:-:S05]  /*72f0*/  IMAD R0, R0, UR6, RZ ;  /* 0x0000000600007c24 */ /* 0x000fca000f8e02ff */
[----:B------:R1:W-:Y:S02]  /*7300*/  STL [R1], R0 ;  /* 0x0000000001007387 */ /* 0x0003e40000100800 */
[----:B-1----:R-:W-:Y:S02]  /*7310*/  IMAD R0, R9, UR6, RZ ;  /* 0x0000000609007c24 */ /* 0x002fe4000f8e02ff */
[----:B------:R-:W-:-:S03]  /*7320*/  IMAD R9, R11, UR6, RZ ;  /* 0x000000060b097c24 */ /* 0x000fc6000f8e02ff */
[----:B------:R1:W-:Y:S04]  /*7330*/  STL [R1+0x94], R0 ;  /* 0x0000940001007387 */ /* 0x0003e80000100800 */
[----:B------:R-:W-:Y:S01]  /*7340*/  STL [R1+0x98], R10 ;  /* 0x0000980a01007387 */ /* 0x000fe20000100800 */
[----:B-1----:R-:W-:-:S05]  /*7350*/  IMAD R0, R12, UR6, RZ ;  /* 0x000000060c007c24 */ /* 0x002fca000f8e02ff */
[----:B------:R1:W-:Y:S04]  /*7360*/  STL [R1+0x970], R0 ;  /* 0x0009700001007387 */ /* 0x0003e80000100800 */
[----:B------:R2:W-:Y:S04]  /*7370*/  STL [R1+0x9c], R9 ;  /* 0x00009c0901007387 */ /* 0x0005e80000100800 */
[----:B------:R-:W-:Y:S01]  /*7380*/  STL [R1+0x974], R13 ;  /* 0x0009740d01007387 */ /* 0x000fe20000100800 */
[----:B-1----:R-:W-:Y:S02]  /*7390*/  IADD3 R0, P6, PT, R3, UR14, RZ ;  /* 0x0000000e03007c10 */ /* 0x002fe4000ffde0ff */
[----:B--2---:R-:W-:-:S02]  /*73a0*/  SHF.R.S32.HI R9, RZ, 0x1f, R2 ;  /* 0x0000001fff097819 */ /* 0x004fc40000011402 */
[----:B------:R-:W-:Y:S01]  /*73b0*/  IADD3 R2, P4, PT, R2, UR14, RZ ;  /* 0x0000000e02027c10 */ /* 0x000fe2000ff9e0ff */
[----:B------:R-:W-:Y:S04]  /*73c0*/  STL [R1+0x978], R16 ;  /* 0x0009781001007387 */ /* 0x000fe80000100800 */
[----:B------:R1:W-:Y:S04]  /*73d0*/  STL [R1+0x648], R2 ;  /* 0x0006480201007387 */ /* 0x0003e80000100800 */
[----:B------:R2:W-:Y:S01]  /*73e0*/  STL [R1+0x644], R0 ;  /* 0x0006440001007387 */ /* 0x0005e20000100800 */
[----:B-1----:R-:W-:-:S02]  /*73f0*/  IADD3 R2, P5, PT, R4, UR14, RZ ;  /* 0x0000000e04027c10 */ /* 0x002fc4000ffbe0ff */
[----:B--2---:R-:W-:-:S03]  /*7400*/  IADD3 R0, P3, PT, R5, UR14, RZ ;  /* 0x0000000e05007c10 */ /* 0x004fc6000ff7e0ff */
[----:B------:R-:W-:Y:S04]  /*7410*/  STL [R1+0x640], R2 ;  /* 0x0006400201007387 */ /* 0x000fe80000100800 */
[----:B------:R-:W2:Y:S01]  /*7420*/  LDL.LU R16, [R1+0x54] ;  /* 0x0000540001107983 */ /* 0x000ea20000300800 */
[----:B------:R-:W-:-:S03]  /*7430*/  SHF.R.S32.HI R10, RZ, 0x1f, R5 ;  /* 0x0000001fff0a7819 */ /* 0x000fc60000011405 */
[----:B------:R1:W-:Y:S01]  /*7440*/  STL [R1+0x63c], R0 ;  /* 0x00063c0001007387 */ /* 0x0003e20000100800 */
[----:B------:R-:W-:Y:S02]  /*7450*/  SHF.R.S32.HI R5, RZ, 0x1f, R6 ;  /* 0x0000001fff057819 */ /* 0x000fe40000011406 */
[----:B------:R-:W-:Y:S02]  /*7460*/  SHF.R.S32.HI R11, RZ, 0x1f, R4 ;  /* 0x0000001fff0b7819 */ /* 0x000fe40000011404 */
[----:B-1----:R-:W-:Y:S02]  /*7470*/  IADD3 R0, P2, PT, R6, UR14, RZ ;  /* 0x0000000e06007c10 */ /* 0x002fe4000ff5e0ff */
[----:B------:R-:W3:Y:S01]  /*7480*/  LDL.LU R6, [R1+0x1c] ;  /* 0x00001c0001067983 */ /* 0x000ee20000300800 */
[----:B------:R-:W-:-:S03]  /*7490*/  SHF.R.S32.HI R4, RZ, 0x1f, R7 ;  /* 0x0000001fff047819 */ /* 0x000fc60000011407 */
[----:B------:R1:W-:Y:S01]  /*74a0*/  STL [R1+0x630], R0 ;  /* 0x0006300001007387 */ /* 0x0003e20000100800 */
[----:B------:R-:W-:Y:S02]  /*74b0*/  SHF.R.S32.HI R12, RZ, 0x1f, R3 ;  /* 0x0000001fff0c7819 */ /* 0x000fe40000011403 */
[----:B------:R-:W-:Y:S01]  /*74c0*/  SHF.R.S32.HI R3, RZ, 0x1f, R8 ;  /* 0x0000001fff037819 */ /* 0x000fe20000011408 */
[----:B------:R-:W4:Y:S01]  /*74d0*/  LDL.LU R13, [R1+0x68] ;  /* 0x00006800010d7983 */ /* 0x000f220000300800 */
[----:B-1----:R-:W-:Y:S02]  /*74e0*/  IADD3 R0, P1, PT, R7, UR14, RZ ;  /* 0x0000000e07007c10 */ /* 0x002fe4000ff3e0ff */
[----:B------:R-:W-:Y:S02]  /*74f0*/  IADD3 R7, P0, PT, R8, UR14, RZ ;  /* 0x0000000e08077c10 */ /* 0x000fe4000ff1e0ff */
[----:B------:R-:W-:Y:S01]  /*7500*/  IADD3.X R8, PT, PT, R9, UR15, RZ, P4, !PT ;  /* 0x0000000f09087c10 */ /* 0x000fe2000a7fe4ff */
[----:B------:R1:W-:Y:S01]  /*7510*/  STL [R1+0x62c], R0 ;  /* 0x00062c0001007387 */ /* 0x0003e20000100800 */
[----:B------:R-:W-:-:S03]  /*7520*/  SHF.R.S32.HI R2, RZ, 0x1f, R14 ;  /* 0x0000001fff027819 */ /* 0x000fc6000001140e */
[----:B-1----:R-:W5:Y:S04]  /*7530*/  LDL.LU R0, [R1+0x78] ;  /* 0x0000780001007983 */ /* 0x002f680000300800 */
[----:B------:R1:W-:Y:S02]  /*7540*/  STL [R1+0x618], R7 ;  /* 0x0006180701007387 */ /* 0x0003e40000100800 */
[----:B-1----:R-:W-:Y:S02]  /*7550*/  IADD3 R7, P4, PT, R14, UR14, RZ ;  /* 0x0000000e0e077c10 */ /* 0x002fe4000ff9e0ff */
[----:B------:R-:W2:Y:S04]  /*7560*/  LDL.LU R14, [R1+0x48] ;  /* 0x00004800010e7983 */ /* 0x000ea80000300800 */
[----:B------:R-:W-:Y:S04]  /*7570*/  STL [R1+0x614], R8 ;  /* 0x0006140801007387 */ /* 0x000fe80000100800 */
[----:B------:R-:W4:Y:S04]  /*7580*/  LDL.LU R29, [R1+0x88] ;  /* 0x00008800011d7983 */ /* 0x000f280000300800 */
[----:B------:R1:W-:Y:S02]  /*7590*/  STL [R1+0x60c], R7 ;  /* 0x00060c0701007387 */ /* 0x0003e40000100800 */
[----:B-1----:R-:W-:-:S02]  /*75a0*/  IADD3.X R7, PT, PT, R12, UR15, RZ, P6, !PT ;  /* 0x0000000f0c077c10 */ /* 0x002fc4000b7fe4ff */
[----:B------:R-:W4:Y:S01]  /*75b0*/  LDL.LU R12, [R1+0x30] ;  /* 0x00003000010c7983 */ /* 0x000f220000300800 */
[----:B------:R-:W-:Y:S02]  /*75c0*/  SHF.R.S32.HI R9, RZ, 0x1f, R23 ;  /* 0x0000001fff097819 */ /* 0x000fe40000011417 */
[----:B------:R-:W-:Y:S01]  /*75d0*/  IADD3 R23, P6, PT, R23, UR14, RZ ;  /* 0x0000000e17177c10 */ /* 0x000fe2000ffde0ff */
[----:B------:R1:W-:Y:S01]  /*75e0*/  STL [R1+0x604], R7 ;  /* 0x0006040701007387 */ /* 0x0003e20000100800 */
[----:B------:R-:W-:-:S03]  /*75f0*/  SHF.R.S32.HI R8, RZ, 0x1f, R28 ;  /* 0x0000001fff087819 */ /* 0x000fc6000001141c */
[----:B------:R0:W-:Y:S01]  /*7600*/  STL [R1+0x600], R23 ;  /* 0x0006001701007387 */ /* 0x0001e20000100800 */
[----:B-1----:R-:W-:Y:S02]  /*7610*/  IADD3.X R7, PT, PT, R11, UR15, RZ, P5, !PT ;  /* 0x0000000f0b077c10 */ /* 0x002fe4000affe4ff */
[----:B------:R-:W-:Y:S02]  /*7620*/  IADD3 R11, P5, PT, R28, UR14, RZ ;  /* 0x0000000e1c0b7c10 */ /* 0x000fe4000ffbe0ff */
[----:B------:R-:W5:Y:S01]  /*7630*/  LDL.LU R28, [R1+0x90] ;  /* 0x00009000011c7983 */ /* 0x000f620000300800 */
[----:B0-----:R-:W-:-:S03]  /*7640*/  IADD3.X R23, PT, PT, R10, UR15, RZ, P3, !PT ;  /* 0x0000000f0a177c10 */ /* 0x001fc60009ffe4ff */
[----:B------:R-:W-:Y:S04]  /*7650*/  STL [R1+0x5fc], R7 ;  /* 0x0005fc0701007387 */ /* 0x000fe80000100800 */
[----:B------:R0:W-:Y:S01]  /*7660*/  STL [R1+0x4c4], R11 ;  /* 0x0004c40b01007387 */ /* 0x0001e20000100800 */
[----:B------:R-:W-:-:S03]  /*7670*/  IADD3.X R5, PT, PT, R5, UR15, RZ, P2, !PT ;  /* 0x0000000f05057c10 */ /* 0x000fc600097fe4ff */
[----:B0-----:R-:W5:Y:S04]  /*7680*/  LDL.LU R11, [R1+0x8c] ;  /* 0x00008c00010b7983 */ /* 0x001f680000300800 */
[----:B------:R0:W-:Y:S01]  /*7690*/  STL [R1+0x4a8], R23 ;  /* 0x0004a81701007387 */ /* 0x0001e20000100800 */
[----:B------:R-:W-:Y:S02]  /*76a0*/  IADD3.X R4, PT, PT, R4, UR15, RZ, P1, !PT ;  /* 0x0000000f04047c10 */ /* 0x000fe40008ffe4ff */
[----:B------:R-:W-:Y:S02]  /*76b0*/  IADD3.X R3, PT, PT, R3, UR15, RZ, P0, !PT ;  /* 0x0000000f03037c10 */ /* 0x000fe400087fe4ff */
[----:B------:R-:W-:Y:S02]  /*76c0*/  IADD3.X R2, PT, PT, R2, UR15, RZ, P4, !PT ;  /* 0x0000000f02027c10 */ /* 0x000fe4000a7fe4ff */
[----:B------:R-:W-:-:S02]  /*76d0*/  IADD3.X R9, PT, PT, R9, UR15, RZ, P6, !PT ;  /* 0x0000000f09097c10 */ /* 0x000fc4000b7fe4ff */
[----:B------:R-:W-:Y:S02]  /*76e0*/  IADD3.X R8, PT, PT, R8, UR15, RZ, P5, !PT ;  /* 0x0000000f08087c10 */ /* 0x000fe4000affe4ff */
[----:B---3--:R-:W-:-:S05]  /*76f0*/  IADD3 R10, P3, PT, R6, UR14, RZ ;  /* 0x0000000e060a7c10 */ /* 0x008fca000ff7e0ff */
[----:B------:R-:W-:Y:S04]  /*7700*/  STL [R1+0x4cc], R10 ;  /* 0x0004cc0a01007387 */ /* 0x000fe80000100800 */
[----:B0-----:R-:W3:Y:S01]  /*7710*/  LDL.LU R23, [R1+0x84] ;  /* 0x0000840001177983 */ /* 0x001ee20000300800 */
[----:B------:R-:W-:-:S03]  /*7720*/  SHF.R.S32.HI R7, RZ, 0x1f, R6 ;  /* 0x0000001fff077819 */ /* 0x000fc60000011406 */
[----:B------:R2:W-:Y:S02]  /*7730*/  STL [R1+0x4ac], R5 ;  /* 0x0004ac0501007387 */ /* 0x0005e40000100800 */
[----:B--2---:R-:W-:Y:S02]  /*7740*/  SHF.R.S32.HI R5, RZ, 0x1f, R14 ;  /* 0x0000001fff057819 */ /* 0x004fe4000001140e */
[----:B----4-:R-:W-:Y:S02]  /*7750*/  IADD3 R10, P2, PT, R12, UR14, RZ ;  /* 0x0000000e0c0a7c10 */ /* 0x010fe4000ff5e0ff */
[----:B------:R-:W-:-:S03]  /*7760*/  SHF.R.S32.HI R6, RZ, 0x1f, R12 ;  /* 0x0000001fff067819 */ /* 0x000fc6000001140c */
[----:B------:R0:W-:Y:S04]  /*7770*/  STL [R1+0x4d4], R10 ;  /* 0x0004d40a01007387 */ /* 0x0001e80000100800 */
[----:B------:R-:W2:Y:S01]  /*7780*/  LDL.LU R12, [R1+0x80] ;  /* 0x00008000010c7983 */ /* 0x000ea20000300800 */
[----:B0-----:R-:W-:-:S03]  /*7790*/  IADD3 R10, P1, PT, R14, UR14, RZ ;  /* 0x0000000e0e0a7c10 */ /* 0x001fc6000ff3e0ff */
[----:B------:R-:W-:Y:S04]  /*77a0*/  STL [R1+0x4b0], R4 ;  /* 0x0004b00401007387 */ /* 0x000fe80000100800 */
[----:B------:R0:W-:Y:S04]  /*77b0*/  STL [R1+0x4dc], R10 ;  /* 0x0004dc0a01007387 */ /* 0x0001e80000100800 */
[----:B------:R-:W4:Y:S01]  /*77c0*/  LDL.LU R14, [R1+0x7c] ;  /* 0x00007c00010e7983 */ /* 0x000f220000300800 */
[----:B0-----:R-:W-:-:S03]  /*77d0*/  IADD3 R10, P0, PT, R16, UR14, RZ ;  /* 0x0000000e100a7c10 */ /* 0x001fc6000ff1e0ff */
[----:B------:R-:W-:Y:S01]  /*77e0*/  STL [R1+0x4b4], R3 ;  /* 0x0004b40301007387 */ /* 0x000fe20000100800 */
[----:B------:R-:W-:-:S03]  /*77f0*/  SHF.R.S32.HI R4, RZ, 0x1f, R16 ;  /* 0x0000001fff047819 */ /* 0x000fc60000011410 */
[----:B------:R0:W-:Y:S04]  /*7800*/  STL [R1+0x4e4], R10 ;  /* 0x0004e40a01007387 */ /* 0x0001e80000100800 */
[----:B------:R-:W4:Y:S01]  /*7810*/  LDL.LU R16, [R1+0x74] ;  /* 0x0000740001107983 */ /* 0x000f220000300800 */
[----:B0-----:R-:W-:-:S03]  /*7820*/  IADD3 R10, P4, PT, R13, UR14, RZ ;  /* 0x0000000e0d0a7c10 */ /* 0x001fc6000ff9e0ff */
[----:B------:R5:W-:Y:S01]  /*7830*/  STL [R1+0x4b8], R2 ;  /* 0x0004b80201007387 */ /* 0x000be20000100800 */
[----:B------:R-:W-:-:S03]  /*7840*/  SHF.R.S32.HI R3, RZ, 0x1f, R13 ;  /* 0x0000001fff037819 */ /* 0x000fc6000001140d */
[----:B------:R0:W-:Y:S04]  /*7850*/  STL [R1+0x4ec], R10 ;  /* 0x0004ec0a01007387 */ /* 0x0001e80000100800 */
[----:B------:R-:W4:Y:S01]  /*7860*/  LDL.LU R13, [R1+0x70] ;  /* 0x00007000010d7983 */ /* 0x000f220000300800 */
[----:B-----5:R-:W-:Y:S02]  /*7870*/  SHF.R.S32.HI R2, RZ, 0x1f, R0 ;  /* 0x0000001fff027819 */ /* 0x020fe40000011400 */
[----:B------:R-:W-:Y:S01]  /*7880*/  IADD3 R0, P6, PT, R0, UR14, RZ ;  /* 0x0000000e00007c10 */ /* 0x000fe2000ffde0ff */
[----:B------:R-:W-:Y:S01]  /*7890*/  STL [R1+0x4bc], R9 ;  /* 0x0004bc0901007387 */ /* 0x000fe20000100800 */
[----:B0-----:R-:W-:-:S03]  /*78a0*/  IADD3 R10, P5, PT, R29, UR14, RZ ;  /* 0x0000000e1d0a7c10 */ /* 0x001fc6000ffbe0ff */
[----:B------:R0:W-:Y:S04]  /*78b0*/  STL [R1+0x4f4], R0 ;  /* 0x0004f40001007387 */ /* 0x0001e80000100800 */
[----:B0-----:R-:W5:Y:S01]  /*78c0*/  LDL.LU R0, [R1+0x6c] ;  /* 0x00006c0001007983 */ /* 0x001f620000300800 */
[----:B------:R-:W-:-:S03]  /*78d0*/  SHF.R.S32.HI R9, RZ, 0x1f, R29 ;  /* 0x0000001fff097819 */ /* 0x000fc6000001141d */
[----:B------:R0:W-:Y:S04]  /*78e0*/  STL [R1+0x4c0], R8 ;  /* 0x0004c00801007387 */ /* 0x0001e80000100800 */
[----:B------:R1:W-:Y:S04]  /*78f0*/  STL [R1+0x4fc], R10 ;  /* 0x0004fc0a01007387 */ /* 0x0003e80000100800 */
[----:B------:R-:W5:Y:S01]  /*7900*/  LDL.LU R29, [R1+0x64] ;  /* 0x00006400011d7983 */ /* 0x000f620000300800 */
[----:B------:R-:W-:Y:S02]  /*7910*/  IADD3.X R7, PT, PT, R7, UR15, RZ, P3, !PT ;  /* 0x0000000f07077c10 */ /* 0x000fe40009ffe4ff */
[----:B0-----:R-:W-:-:S02]  /*7920*/  SHF.R.S32.HI R8, RZ, 0x1f, R28 ;  /* 0x0000001fff087819 */ /* 0x001fc4000001141c */
[----:B-1----:R-:W-:Y:S01]  /*7930*/  IADD3 R10, P3, PT, R28, UR14, RZ ;  /* 0x0000000e1c0a7c10 */ /* 0x002fe2000ff7e0ff */
[----:B------:R0:W-:Y:S04]  /*7940*/  STL [R1+0x4c8], R7 ;  /* 0x0004c80701007387 */ /* 0x0001e80000100800 */
[----:B------:R-:W5:Y:S01]  /*7950*/  LDL.LU R28, [R1+0x60] ;  /* 0x00006000011c7983 */ /* 0x000f620000300800 */
[----:B------:R-:W-:-:S03]  /*7960*/  IADD3.X R6, PT, PT, R6, UR15, RZ, P2, !PT ;  /* 0x0000000f06067c10 */ /* 0x000fc600097fe4ff */
[----:B------:R1:W-:Y:S01]  /*7970*/  STL [R1+0x504], R10 ;  /* 0x0005040a01007387 */ /* 0x0003e20000100800 */
[----:B0-----:R-:W-:Y:S02]  /*7980*/  SHF.R.S32.HI R7, RZ, 0x1f, R11 ;  /* 0x0000001fff077819 */ /* 0x001fe4000001140b */
[----:B------:R-:W-:Y:S02]  /*7990*/  IADD3.X R5, PT, PT, R5, UR15, RZ, P1, !PT ;  /* 0x0000000f05057c10 */ /* 0x000fe40008ffe4ff */
[----:B-1----:R-:W-:Y:S02]  /*79a0*/  IADD3 R10, P2, PT, R11, UR14, RZ ;  /* 0x0000000e0b0a7c10 */ /* 0x002fe4000ff5e0ff */
[----:B------:R-:W5:Y:S04]  /*79b0*/  LDL.LU R11, [R1+0x5c] ;  /* 0x00005c00010b7983 */ /* 0x000f680000300800 */
[----:B------:R3:W-:Y:S04]  /*79c0*/  STL [R1+0x4d0], R6 ;  /* 0x0004d00601007387 */ /* 0x0007e80000100800 */
[----:B------:R0:W-:Y:S01]  /*79d0*/  STL [R1+0x50c], R10 ;  /* 0x00050c0a01007387 */ /* 0x0001e20000100800 */
[----:B------:R-:W-:-:S02]  /*79e0*/  IADD3.X R4, PT, PT, R4, UR15, RZ, P0, !PT ;  /* 0x0000000f04047c10 */ /* 0x000fc400087fe4ff */
[----:B------:R-:W-:Y:S02]  /*79f0*/  IADD3.X R3, PT, PT, R3, UR15, RZ, P4, !PT ;  /* 0x0000000f03037c10 */ /* 0x000fe4000a7fe4ff */
[----:B------:R-:W-:Y:S02]  /*7a00*/  IADD3.X R2, PT, PT, R2, UR15, RZ, P6, !PT ;  /* 0x0000000f02027c10 */ /* 0x000fe4000b7fe4ff */
[----:B------:R-:W-:Y:S02]  /*7a10*/  IADD3.X R9, PT, PT, R9, UR15, RZ, P5, !PT ;  /* 0x0000000f09097c10 */ /* 0x000fe4000affe4ff */
[----:B------:R-:W-:Y:S02]  /*7a20*/  IADD3.X R8, PT, PT, R8, UR15, RZ, P3, !PT ;  /* 0x0000000f08087c10 */ /* 0x000fe40009ffe4ff */
[----:B------:R-:W-:Y:S02]  /*7a30*/  IADD3.X R7, PT, PT, R7, UR15, RZ, P2, !PT ;  /* 0x0000000f07077c10 */ /* 0x000fe400097fe4ff */
[----:B---3--:R-:W-:-:S02]  /*7a40*/  SHF.R.S32.HI R6, RZ, 0x1f, R23 ;  /* 0x0000001fff067819 */ /* 0x008fc40000011417 */
[----:B0-----:R-:W-:Y:S02]  /*7a50*/  IADD3 R10, P1, PT, R23, UR14, RZ ;  /* 0x0000000e170a7c10 */ /* 0x001fe4000ff3e0ff */
[----:B------:R-:W3:Y:S04]  /*7a60*/  LDL.LU R23, [R1+0x58] ;  /* 0x0000580001177983 */ /* 0x000ee80000300800 */
[----:B------:R2:W-:Y:S04]  /*7a70*/  STL [R1+0x4d8], R5 ;  /* 0x0004d80501007387 */ /* 0x0005e80000100800 */
[----:B------:R0:W-:Y:S01]  /*7a80*/  STL [R1+0x514], R10 ;  /* 0x0005140a01007387 */ /* 0x0001e20000100800 */
[----:B--2---:R-:W-:-:S02]  /*7a90*/  SHF.R.S32.HI R5, RZ, 0x1f, R12 ;  /* 0x0000001fff057819 */ /* 0x004fc4000001140c */
[----:B0-----:R-:W-:Y:S02]  /*7aa0*/  IADD3 R10, P0, PT, R12, UR14, RZ ;  /* 0x0000000e0c0a7c10 */ /* 0x001fe4000ff1e0ff */
[----:B------:R-:W2:Y:S04]  /*7ab0*/  LDL.LU R12, [R1+0x50] ;  /* 0x00005000010c7983 */ /* 0x000ea80000300800 */
[----:B------:R4:W-:Y:S04]  /*7ac0*/  STL [R1+0x4e0], R4 ;  /* 0x0004e00401007387 */ /* 0x0009e80000100800 */
[----:B------:R0:W-:Y:S01]  /*7ad0*/  STL [R1+0x51c], R10 ;  /* 0x00051c0a01007387 */ /* 0x0001e20000100800 */
[----:B----4-:R-:W-:-:S02]  /*7ae0*/  SHF.R.S32.HI R4, RZ, 0x1f, R14 ;  /* 0x0000001fff047819 */ /* 0x010fc4000001140e */
[----:B0-----:R-:W-:Y:S02]  /*7af0*/  IADD3 R10, P4, PT, R14, UR14, RZ ;  /* 0x0000000e0e0a7c10 */ /* 0x001fe4000ff9e0ff */
[----:B------:R-:W4:Y:S04]  /*7b00*/  LDL.LU R14, [R1+0x4c] ;  /* 0x00004c00010e7983 */ /* 0x000f280000300800 */
[----:B------:R0:W-:Y:S04]  /*7b10*/  STL [R1+0x4e8], R3 ;  /* 0x0004e80301007387 */ /* 0x0001e80000100800 */
[----:B------:R1:W-:Y:S01]  /*7b20*/  STL [R1+0x524], R10 ;  /* 0x0005240a01007387 */ /* 0x0003e20000100800 */
[----:B0-----:R-:W-:-:S02]  /*7b30*/  SHF.R.S32.HI R3, RZ, 0x1f, R16 ;  /* 0x0000001fff037819 */ /* 0x001fc40000011410 */
[----:B-1----:R-:W-:Y:S02]  /*7b40*/  IADD3 R10, P6, PT, R16, UR14, RZ ;  /* 0x0000000e100a7c10 */ /* 0x002fe4000ffde0ff */
        /* <DEDUP_REMOVED lines=8> */
[----:B-----5:R-:W-:-:S02]  /*7bd0*/  SHF.R.S32.HI R9, RZ, 0x1f, R0 ;  /* 0x0000001fff097819 */ /* 0x020fc40000011400 */
[----:B0-----:R-:W-:Y:S02]  /*7be0*/  IADD3 R10, P3, PT, R0, UR14, RZ ;  /* 0x0000000e000a7c10 */ /* 0x001fe4000ff7e0ff */
[----:B------:R-:W5:Y:S04]  /*7bf0*/  LDL.LU R0, [R1+0x3c] ;  /* 0x00003c0001007983 */ /* 0x000f680000300800 */
[----:B------:R-:W-:Y:S04]  /*7c00*/  STL [R1+0x500], R8 ;  /* 0x0005000801007387 */ /* 0x000fe80000100800 */
[----:B------:R0:W-:Y:S04]  /*7c10*/  STL [R1+0x53c], R10 ;  /* 0x00053c0a01007387 */ /* 0x0001e80000100800 */
[----:B------:R-:W-:Y:S01]  /*7c20*/  STL [R1+0x508], R7 ;  /* 0x0005080701007387 */ /* 0x000fe20000100800 */
[----:B0-----:R-:W-:-:S02]  /*7c30*/  IADD3 R10, P2, PT, R29, UR14, RZ ;  /* 0x0000000e1d0a7c10 */ /* 0x001fc4000ff5e0ff */
[----:B------:R-:W-:-:S03]  /*7c40*/  SHF.R.S32.HI R8, RZ, 0x1f, R29 ;  /* 0x0000001fff087819 */ /* 0x000fc6000001141d */
[----:B------:R0:W-:Y:S04]  /*7c50*/  STL [R1+0x544], R10 ;  /* 0x0005440a01007387 */ /* 0x0001e80000100800 */
[----:B------:R-:W5:Y:S01]  /*7c60*/  LDL.LU R29, [R1+0x38] ;  /* 0x00003800011d7983 */ /* 0x000f620000300800 */
[----:B------:R-:W-:Y:S02]  /*7c70*/  IADD3.X R6, PT, PT, R6, UR15, RZ, P1, !PT ;  /* 0x0000000f06067c10 */ /* 0x000fe40008ffe4ff */
[----:B0-----:R-:W-:-:S03]  /*7c80*/  IADD3 R10, P1, PT, R28, UR14, RZ ;  /* 0x0000000e1c0a7c10 */ /* 0x001fc6000ff3e0ff */
[----:B------:R-:W-:Y:S01]  /*7c90*/  STL [R1+0x510], R6 ;  /* 0x0005100601007387 */ /* 0x000fe20000100800 */
[----:B------:R-:W-:Y:S02]  /*7ca0*/  SHF.R.S32.HI R7, RZ, 0x1f, R28 ;  /* 0x0000001fff077819 */ /* 0x000fe4000001141c */
[----:B------:R-:W-:Y:S01]  /*7cb0*/  IADD3.X R5, PT, PT, R5, UR15, RZ, P0, !PT ;  /* 0x0000000f05057c10 */ /* 0x000fe200087fe4ff */
[----:B------:R0:W-:Y:S04]  /*7cc0*/  STL [R1+0x54c], R10 ;  /* 0x00054c0a01007387 */ /* 0x0001e80000100800 */
[----:B------:R-:W5:Y:S01]  /*7cd0*/  LDL.LU R28, [R1+0x34] ;  /* 0x00003400011c7983 */ /* 0x000f620000300800 */
[----:B------:R-:W-:Y:S02]  /*7ce0*/  IADD3.X R4, PT, PT, R4, UR15, RZ, P4, !PT ;  /* 0x0000000f04047c10 */ /* 0x000fe4000a7fe4ff */
[----:B0-----:R-:W-:Y:S01]  /*7cf0*/  IADD3 R10, P0, PT, R11, UR14, RZ ;  /* 0x0000000e0b0a7c10 */ /* 0x001fe2000ff1e0ff */
[----:B------:R-:W-:Y:S01]  /*7d00*/  STL [R1+0x518], R5 ;  /* 0x0005180501007387 */ /* 0x000fe20000100800 */
[----:B------:R-:W-:-:S03]  /*7d10*/  SHF.R.S32.HI R6, RZ, 0x1f, R11 ;  /* 0x0000001fff067819 */ /* 0x000fc6000001140b */
[----:B------:R3:W-:Y:S04]  /*7d20*/  STL [R1+0x554], R10 ;  /* 0x0005540a01007387 */ /* 0x0007e80000100800 */
[----:B------:R-:W5:Y:S04]  /*7d30*/  LDL.LU R11, [R1+0x2c] ;  /* 0x00002c00010b7983 */ /* 0x000f680000300800 */
[----:B------:R-:W-:Y:S01]  /*7d40*/  STL [R1+0x520], R4 ;  /* 0x0005200401007387 */ /* 0x000fe20000100800 */
[----:B------:R-:W-:Y:S02]  /*7d50*/  IADD3.X R3, PT, PT, R3, UR15, RZ, P6, !PT ;  /* 0x0000000f03037c10 */ /* 0x000fe4000b7fe4ff */
[----:B------:R-:W-:-:S02]  /*7d60*/  IADD3.X R2, PT, PT, R2, UR15, RZ, P5, !PT ;  /* 0x0000000f02027c10 */ /* 0x000fc4000affe4ff */
[----:B------:R-:W-:Y:S02]  /*7d70*/  IADD3.X R9, PT, PT, R9, UR15, RZ, P3, !PT ;  /* 0x0000000f09097c10 */ /* 0x000fe40009ffe4ff */
[----:B------:R-:W-:Y:S02]  /*7d80*/  IADD3.X R8, PT, PT, R8, UR15, RZ, P2, !PT ;  /* 0x0000000f08087c10 */ /* 0x000fe400097fe4ff */
[----:B------:R-:W-:Y:S02]  /*7d90*/  IADD3.X R7, PT, PT, R7, UR15, RZ, P1, !PT ;  /* 0x0000000f07077c10 */ /* 0x000fe40008ffe4ff */
[----:B------:R-:W-:Y:S02]  /*7da0*/  IADD3.X R6, PT, PT, R6, UR15, RZ, P0, !PT ;  /* 0x0000000f06067c10 */ /* 0x000fe400087fe4ff */
[----:B---3--:R-:W-:Y:S02]  /*7db0*/  IADD3 R10, P4, PT, R23, UR14, RZ ;  /* 0x0000000e170a7c10 */ /* 0x008fe4000ff9e0ff */
[----:B------:R-:W-:-:S03]  /*7dc0*/  SHF.R.S32.HI R5, RZ, 0x1f, R23 ;  /* 0x0000001fff057819 */ /* 0x000fc60000011417 */
[----:B------:R2:W-:Y:S04]  /*7dd0*/  STL [R1+0x55c], R10 ;  /* 0x00055c0a01007387 */ /* 0x0005e80000100800 */
[----:B------:R-:W3:Y:S04]  /*7de0*/  LDL.LU R23, [R1+0x28] ;  /* 0x0000280001177983 */ /* 0x000ee80000300800 */
[----:B------:R-:W-:Y:S01]  /*7df0*/  STL [R1+0x528], R3 ;  /* 0x0005280301007387 */ /* 0x000fe20000100800 */
[----:B--2---:R-:W-:Y:S02]  /*7e00*/  IADD3 R10, P6, PT, R12, UR14, RZ ;  /* 0x0000000e0c0a7c10 */ /* 0x004fe4000ffde0ff */
[----:B------:R-:W-:-:S03]  /*7e10*/  SHF.R.S32.HI R4, RZ, 0x1f, R12 ;  /* 0x0000001fff047819 */ /* 0x000fc6000001140c */
[----:B------:R4:W-:Y:S04]  /*7e20*/  STL [R1+0x564], R10 ;  /* 0x0005640a01007387 */ /* 0x0009e80000100800 */
[----:B------:R-:W2:Y:S04]  /*7e30*/  LDL.LU R12, [R1+0x24] ;  /* 0x00002400010c7983 */ /* 0x000ea80000300800 */
[----:B------:R-:W-:Y:S01]  /*7e40*/  STL [R1+0x530], R2 ;  /* 0x0005300201007387 */ /* 0x000fe20000100800 */
[----:B----4-:R-:W-:Y:S02]  /*7e50*/  IADD3 R10, P5, PT, R14, UR14, RZ ;  /* 0x0000000e0e0a7c10 */ /* 0x010fe4000ffbe0ff */
[----:B------:R-:W-:-:S03]  /*7e60*/  SHF.R.S32.HI R3, RZ, 0x1f, R14 ;  /* 0x0000001fff037819 */ /* 0x000fc6000001140e */
[----:B------:R0:W-:Y:S04]  /*7e70*/  STL [R1+0x56c], R10 ;  /* 0x00056c0a01007387 */ /* 0x0001e80000100800 */
[----:B------:R-:W4:Y:S04]  /*7e80*/  LDL.LU R14, [R1+0x20] ;  /* 0x00002000010e7983 */ /* 0x000f280000300800 */
[----:B------:R-:W-:Y:S01]  /*7e90*/  STL [R1+0x538], R9 ;  /* 0x0005380901007387 */ /* 0x000fe20000100800 */
[----:B0-----:R-:W-:Y:S02]  /*7ea0*/  IADD3 R10, P3, PT, R16, UR14, RZ ;  /* 0x0000000e100a7c10 */ /* 0x001fe4000ff7e0ff */
[----:B------:R-:W-:-:S03]  /*7eb0*/  SHF.R.S32.HI R2, RZ, 0x1f, R16 ;  /* 0x0000001fff027819 */ /* 0x000fc60000011410 */
[----:B------:R0:W-:Y:S04]  /*7ec0*/  STL [R1+0x574], R10 ;  /* 0x0005740a01007387 */ /* 0x0001e80000100800 */
[----:B------:R-:W4:Y:S04]  /*7ed0*/  LDL.LU R16, [R1+0x18] ;  /* 0x0000180001107983 */ /* 0x000f280000300800 */
[----:B------:R5:W-:Y:S01]  /*7ee0*/  STL [R1+0x540], R8 ;  /* 0x0005400801007387 */ /* 0x000be20000100800 */
[----:B0-----:R-:W-:Y:S02]  /*7ef0*/  IADD3 R10, P2, PT, R13, UR14, RZ ;  /* 0x0000000e0d0a7c10 */ /* 0x001fe4000ff5e0ff */
[----:B------:R-:W-:-:S03]  /*7f00*/  SHF.R.S32.HI R9, RZ, 0x1f, R13 ;  /* 0x0000001fff097819 */ /* 0x000fc6000001140d */
[----:B------:R0:W-:Y:S04]  /*7f10*/  STL [R1+0x57c], R10 ;  /* 0x00057c0a01007387 */ /* 0x0001e80000100800 */
[----:B------:R-:W4:Y:S04]  /*7f20*/  LDL.LU R13, [R1+0x14] ;  /* 0x00001400010d7983 */ /* 0x000f280000300800 */
[----:B------:R1:W-:Y:S01]  /*7f30*/  STL [R1+0x548], R7 ;  /* 0x0005480701007387 */ /* 0x0003e20000100800 */
[----:B-----5:R-:W-:Y:S02]  /*7f40*/  SHF.R.S32.HI R8, RZ, 0x1f, R0 ;  /* 0x0000001fff087819 */ /* 0x020fe40000011400 */
[----:B0-----:R-:W-:-:S02]  /*7f50*/  IADD3 R10, P1, PT, R0, UR14, RZ ;  /* 0x0000000e000a7c10 */ /* 0x001fc4000ff3e0ff */
[----:B------:R-:W5:Y:S04]  /*7f60*/  LDL.LU R0, [R1+0x10] ;  /* 0x0000100001007983 */ /* 0x000f680000300800 */
[----:B------:R0:W-:Y:S01]  /*7f70*/  STL [R1+0x364], R10 ;  /* 0x0003640a01007387 */ /* 0x0001e20000100800 */
[----:B-1----:R-:W-:Y:S02]  /*7f80*/  SHF.R.S32.HI R7, RZ, 0x1f, R29 ;  /* 0x0000001fff077819 */ /* 0x002fe4000001141d */
[----:B0-----:R-:W-:Y:S02]  /*7f90*/  IADD3 R10, P0, PT, R29, UR14, RZ ;  /* 0x0000000e1d0a7c10 */ /* 0x001fe4000ff1e0ff */
[----:B------:R-:W5:Y:S01]  /*7fa0*/  LDL.LU R29, [R1+0xc] ;  /* 0x00000c00011d7983 */ /* 0x000f620000300800 */
[----:B------:R-:W-:-:S03]  /*7fb0*/  IADD3.X R5, PT, PT, R5, UR15, RZ, P4, !PT ;  /* 0x0000000f05057c10 */ /* 0x000fc6000a7fe4ff */
[----:B------:R-:W-:Y:S04]  /*7fc0*/  STL [R1+0x550], R6 ;  /* 0x0005500601007387 */ /* 0x000fe80000100800 */
[----:B------:R0:W-:Y:S01]  /*7fd0*/  STL [R1+0x368], R10 ;  /* 0x0003680a01007387 */ /* 0x0001e20000100800 */
[----:B------:R-:W-:-:S03]  /*7fe0*/  IADD3.X R4, PT, PT, R4, UR15, RZ, P6, !PT ;  /* 0x0000000f04047c10 */ /* 0x000fc6000b7fe4ff */
[----:B0-----:R-:W5:Y:S04]  /*7ff0*/  LDL.LU R10, [R1+0x8] ;  /* 0x00000800010a7983 */ /* 0x001f680000300800 */
[----:B------:R0:W-:Y:S01]  /*8000*/  STL [R1+0x558], R5 ;  /* 0x0005580501007387 */ /* 0x0001e20000100800 */
[----:B------:R-:W-:Y:S02]  /*8010*/  SHF.R.S32.HI R6, RZ, 0x1f, R28 ;  /* 0x0000001fff067819 */ /* 0x000fe4000001141c */
[----:B0-----:R-:W-:Y:S02]  /*8020*/  IADD3 R5, P4, PT, R28, UR14, RZ ;  /* 0x0000000e1c057c10 */ /* 0x001fe4000ff9e0ff */
[----:B------:R-:W5:Y:S04]  /*8030*/  LDL.LU R28, [R1+0x4] ;  /* 0x00000400011c7983 */ /* 0x000f680000300800 */
[----:B------:R0:W-:Y:S04]  /*8040*/  STL [R1+0x36c], R5 ;  /* 0x00036c0501007387 */ /* 0x0001e80000100800 */
[----:B------:R1:W-:Y:S01]  /*8050*/  STL [R1+0x560], R4 ;  /* 0x0005600401007387 */ /* 0x0003e20000100800 */
[----:B------:R-:W-:-:S02]  /*8060*/  IADD3.X R3, PT, PT, R3, UR15, RZ, P5, !PT ;  /* 0x0000000f03037c10 */ /* 0x000fc4000affe4ff */
[----:B0-----:R-:W-:Y:S02]  /*8070*/  SHF.R.S32.HI R5, RZ, 0x1f, R11 ;  /* 0x0000001fff057819 */ /* 0x001fe4000001140b */
[----:B-1----:R-:W-:Y:S02]  /*8080*/  IADD3 R4, P6, PT, R11, UR14, RZ ;  /* 0x0000000e0b047c10 */ /* 0x002fe4000ffde0ff */
[----:B------:R-:W5:Y:S04]  /*8090*/  LDL.LU R11, [R1] ;  /* 0x00000000010b7983 */ /* 0x000f680000300800 */
[----:B------:R3:W-:Y:S01]  /*80a0*/  STL [R1+0x370], R4 ;  /* 0x0003700401007387 */ /* 0x0007e20000100800 */
[----:B------:R-:W-:-:S03]  /*80b0*/  IADD3.X R2, PT, PT, R2, UR15, RZ, P3, !PT ;  /* 0x0000000f02027c10 */ /* 0x000fc60009ffe4ff */
[----:B------:R-:W-:Y:S01]  /*80c0*/  STL [R1+0x568], R3 ;  /* 0x0005680301007387 */ /* 0x000fe20000100800 */
[----:B------:R-:W-:Y:S02]  /*80d0*/  IADD3.X R9, PT, PT, R9, UR15, RZ, P2, !PT ;  /* 0x0000000f09097c10 */ /* 0x000fe400097fe4ff */
[----:B------:R-:W-:Y:S02]  /*80e0*/  IADD3.X R8, PT, PT, R8, UR15, RZ, P1, !PT ;  /* 0x0000000f08087c10 */ /* 0x000fe40008ffe4ff */
[----:B------:R-:W-:Y:S02]  /*80f0*/  IADD3.X R7, PT, PT, R7, UR15, RZ, P0, !PT ;  /* 0x0000000f07077c10 */ /* 0x000fe400087fe4ff */
[----:B------:R-:W-:Y:S02]  /*8100*/  IADD3.X R6, PT, PT, R6, UR15, RZ, P4, !PT ;  /* 0x0000000f06067c10 */ /* 0x000fe4000a7fe4ff */
[----:B------:R-:W-:Y:S02]  /*8110*/  IADD3.X R5, PT, PT, R5, UR15, RZ, P6, !PT ;  /* 0x0000000f05057c10 */ /* 0x000fe4000b7fe4ff */
[----:B---3--:R-:W-:-:S02]  /*8120*/  SHF.R.S32.HI R4, RZ, 0x1f, R23 ;  /* 0x0000001fff047819 */ /* 0x008fc40000011417 */
[----:B------:R-:W-:-:S05]  /*8130*/  IADD3 R23, P5, PT, R23, UR14, RZ ;  /* 0x0000000e17177c10 */ /* 0x000fca000ffbe0ff */
[----:B------:R0:W-:Y:S04]  /*8140*/  STL [R1+0x374], R23 ;  /* 0x0003741701007387 */ /* 0x0001e80000100800 */
[----:B0-----:R-:W3:Y:S04]  /*8150*/  LDL.LU R23, [R1+0x94] ;  /* 0x0000940001177983 */ /* 0x001ee80000300800 */
[----:B------:R2:W-:Y:S02]  /*8160*/  STL [R1+0x570], R2 ;  /* 0x0005700201007387 */ /* 0x0005e40000100800 */
[----:B--2---:R-:W-:-:S02]  /*8170*/  IADD3 R2, P3, PT, R12, UR14, RZ ;  /* 0x0000000e0c027c10 */ /* 0x004fc4000ff7e0ff */
[----:B------:R-:W-:Y:S02]  /*8180*/  SHF.R.S32.HI R3, RZ, 0x1f, R12 ;  /* 0x0000001fff037819 */ /* 0x000fe4000001140c */
[----:B------:R-:W2:Y:S04]  /*8190*/  LDL.LU R12, [R1+0x98] ;  /* 0x00009800010c7983 */ /* 0x000ea80000300800 */
[----:B------:R-:W-:Y:S04]  /*81a0*/  STL [R1+0x378], R2 ;  /* 0x0003780201007387 */ /* 0x000fe80000100800 */
[----:B------:R4:W-:Y:S02]  /*81b0*/  STL [R1+0x578], R9 ;  /* 0x0005780901007387 */ /* 0x0009e40000100800 */
[----:B----4-:R-:W-:-:S02]  /*81c0*/  IADD3 R9, P2, PT, R14, UR14, RZ ;  /* 0x0000000e0e097c10 */ /* 0x010fc4000ff5e0ff */
[----:B------:R-:W-:Y:S02]  /*81d0*/  SHF.R.S32.HI R2, RZ, 0x1f, R14 ;  /* 0x0000001fff027819 */ /* 0x000fe4000001140e */
        /* <DEDUP_REMOVED lines=16> */
[----:B------:R0:W-:Y:S04]  /*82e0*/  STL [R1+0x388], R6 ;  /* 0x0003880601007387 */ /* 0x0001e80000100800 */
[----:B------:R1:W-:Y:S01]  /*82f0*/  STL [R1+0x58c], R5 ;  /* 0x00058c0501007387 */ /* 0x0003e20000100800 */
[----:B0-----:R-:W-:-:S02]  /*8300*/  SHF.R.S32.HI R6, RZ, 0x1f, R29 ;  /* 0x0000001fff067819 */ /* 0x001fc4000001141d */
[----:B-1----:R-:W-:Y:S02]  /*8310*/  IADD3 R5, P6, PT, R29, UR14, RZ ;  /* 0x0000000e1d057c10 */ /* 0x002fe4000ffde0ff */
[----:B------:R-:W4:Y:S01]  /*8320*/  LDL.LU R29, [R1+0x96c] ;  /* 0x00096c00011d7983 */ /* 0x000f220000300800 */
[----:B------:R-:W-:-:S03]  /*8330*/  IADD3.X R4, PT, PT, R4, UR15, RZ, P5, !PT ;  /* 0x0000000f04047c10 */ /* 0x000fc6000affe4ff */
[----:B------:R0:W-:Y:S01]  /*8340*/  STL [R1+0x38c], R5 ;  /* 0x00038c0501007387 */ /* 0x0001e20000100800 */
[----:B------:R-:W-:-:S03]  /*8350*/  IADD3.X R3, PT, PT, R3, UR15, RZ, P3, !PT ;  /* 0x0000000f03037c10 */ /* 0x000fc60009ffe4ff */
[----:B------:R-:W-:Y:S01]  /*8360*/  STL [R1+0x590], R4 ;  /* 0x0005900401007387 */ /* 0x000fe20000100800 */
[----:B0-----:R-:W-:Y:S02]  /*8370*/  SHF.R.S32.HI R5, RZ, 0x1f, R10 ;  /* 0x0000001fff057819 */ /* 0x001fe4000001140a */
[----:B------:R-:W-:-:S05]  /*8380*/  IADD3 R10, P5, PT, R10, UR14, RZ ;  /* 0x0000000e0a0a7c10 */ /* 0x000fca000ffbe0ff */
[----:B------:R0:W-:Y:S04]  /*8390*/  STL [R1+0x390], R10 ;  /* 0x0003900a01007387 */ /* 0x0001e80000100800 */
[----:B------:R-:W-:Y:S01]  /*83a0*/  STL [R1+0x594], R3 ;  /* 0x0005940301007387 */ /* 0x000fe20000100800 */
[----:B0-----:R-:W-:Y:S02]  /*83b0*/  IADD3 R10, P3, PT, R28, UR14, RZ ;  /* 0x0000000e1c0a7c10 */ /* 0x001fe4000ff7e0ff */
[----:B------:R-:W-:Y:S02]  /*83c0*/  SHF.R.S32.HI R4, RZ, 0x1f, R28 ;  /* 0x0000001fff047819 */ /* 0x000fe4000001141c */
[----:B------:R-:W-:Y:S01]  /*83d0*/  IADD3.X R28, PT, PT, R2, UR15, RZ, P2, !PT ;  /* 0x0000000f021c7c10 */ /* 0x000fe200097fe4ff */
[----:B------:R0:W-:Y:S04]  /*83e0*/  STL [R1+0x394], R10 ;  /* 0x0003940a01007387 */ /* 0x0001e80000100800 */
[----:B------:R-:W-:Y:S01]  /*83f0*/  STL [R1+0x598], R28 ;  /* 0x0005981c01007387 */ /* 0x000fe20000100800 */
[----:B0-----:R-:W-:-:S02]  /*8400*/  IADD3 R10, P2, PT, R11, UR14, RZ ;  /* 0x0000000e0b0a7c10 */ /* 0x001fc4000ff5e0ff */
[----:B------:R-:W-:Y:S02]  /*8410*/  SHF.R.S32.HI R3, RZ, 0x1f, R11 ;  /* 0x0000001fff037819 */ /* 0x000fe4000001140b */
[----:B------:R-:W-:Y:S01]  /*8420*/  IADD3.X R11, PT, PT, R9, UR15, RZ, P1, !PT ;  /* 0x0000000f090b7c10 */ /* 0x000fe20008ffe4ff */
[----:B------:R-:W-:Y:S04]  /*8430*/  STL [R1+0x398], R10 ;  /* 0x0003980a01007387 */ /* 0x000fe80000100800 */
[----:B------:R0:W-:Y:S02]  /*8440*/  STL [R1+0x59c], R11 ;  /* 0x00059c0b01007387 */ /* 0x0001e40000100800 */
[----:B0-----:R-:W-:Y:S02]  /*8450*/  IADD3.X R11, PT, PT, R8, UR15, RZ, P0, !PT ;  /* 0x0000000f080b7c10 */ /* 0x001fe400087fe4ff */
[----:B------:R-:W-:Y:S01]  /*8460*/  IADD3.X R5, PT, PT, R5, UR15, RZ, P5, !PT ;  /* 0x0000000f05057c10 */ /* 0x000fe2000affe4ff */
        /* <DEDUP_REMOVED lines=10> */
[----:B------:R-:W-:Y:S01]  /*8510*/  IMAD R27, R27, UR9, RZ ;  /* 0x000000091b1b7c24 */ /* 0x000fe2000f8e02ff */
[----:B---3--:R-:W-:Y:S02]  /*8520*/  SHF.R.S32.HI R9, RZ, 0x1f, R23 ;  /* 0x0000001fff097819 */ /* 0x008fe40000011417 */
[----:B--2---:R-:W-:Y:S02]  /*8530*/  SHF.R.S32.HI R8, RZ, 0x1f, R12 ;  /* 0x0000001fff087819 */ /* 0x004fe4000001140c */
[----:B----4-:R-:W-:-:S05]  /*8540*/  IADD3 R10, P1, PT, R29, UR14, RZ ;  /* 0x0000000e1d0a7c10 */ /* 0x010fca000ff3e0ff */
[----:B------:R0:W-:Y:S04]  /*8550*/  STL [R1+0x39c], R10 ;  /* 0x00039c0a01007387 */ /* 0x0001e80000100800 */
[----:B------:R1:W-:Y:S01]  /*8560*/  STL [R1+0x5a0], R11 ;  /* 0x0005a00b01007387 */ /* 0x0003e20000100800 */
[----:B0-----:R-:W-:Y:S02]  /*8570*/  IADD3 R10, P0, PT, R23, UR14, RZ ;  /* 0x0000000e170a7c10 */ /* 0x001fe4000ff1e0ff */
[----:B-1----:R-:W-:-:S03]  /*8580*/  IADD3.X R11, PT, PT, R7, UR15, RZ, P4, !PT ;  /* 0x0000000f070b7c10 */ /* 0x002fc6000a7fe4ff */
[----:B------:R0:W-:Y:S04]  /*8590*/  STL [R1+0x3a0], R10 ;  /* 0x0003a00a01007387 */ /* 0x0001e80000100800 */
[----:B------:R1:W-:Y:S01]  /*85a0*/  STL [R1+0x5a4], R11 ;  /* 0x0005a40b01007387 */ /* 0x0003e20000100800 */
[----:B0-----:R-:W-:Y:S02]  /*85b0*/  IADD3 R10, P4, PT, R12, UR14, RZ ;  /* 0x0000000e0c0a7c10 */ /* 0x001fe4000ff9e0ff */
[----:B-1----:R-:W-:-:S03]  /*85c0*/  IADD3.X R11, PT, PT, R6, UR15, RZ, P6, !PT ;  /* 0x0000000f060b7c10 */ /* 0x002fc6000b7fe4ff */
[----:B------:R0:W-:Y:S04]  /*85d0*/  STL [R1+0x3a4], R10 ;  /* 0x0003a40a01007387 */ /* 0x0001e80000100800 */
[----:B------:R1:W-:Y:S01]  /*85e0*/  STL [R1+0x5a8], R11 ;  /* 0x0005a80b01007387 */ /* 0x0003e20000100800 */
[----:B0-----:R-:W-:Y:S02]  /*85f0*/  IADD3 R10, P6, PT, R14, UR14, RZ ;  /* 0x0000000e0e0a7c10 */ /* 0x001fe4000ffde0ff */
[----:B-----5:R-:W-:-:S03]  /*8600*/  SHF.R.S32.HI R6, RZ, 0x1f, R0 ;  /* 0x0000001fff067819 */ /* 0x020fc60000011400 */
[----:B------:R0:W-:Y:S01]  /*8610*/  STL [R1+0x3a8], R10 ;  /* 0x0003a80a01007387 */ /* 0x0001e20000100800 */
[----:B-1----:R-:W-:Y:S02]  /*8620*/  IADD3.X R11, PT, PT, R4, UR15, RZ, P3, !PT ;  /* 0x0000000f040b7c10 */ /* 0x002fe40009ffe4ff */
[----:B0-----:R-:W-:Y:S02]  /*8630*/  IADD3 R10, P5, PT, R0, UR14, RZ ;  /* 0x0000000e000a7c10 */ /* 0x001fe4000ffbe0ff */
[----:B------:R-:W2:Y:S04]  /*8640*/  LDL.LU R0, [R1+0x968] ;  /* 0x0009680001007983 */ /* 0x000ea80000300800 */
[----:B------:R-:W-:Y:S04]  /*8650*/  STL [R1+0x5ac], R5 ;  /* 0x0005ac0501007387 */ /* 0x000fe80000100800 */
[----:B------:R0:W-:Y:S01]  /*8660*/  STL [R1+0x3ac], R10 ;  /* 0x0003ac0a01007387 */ /* 0x0001e20000100800 */
[----:B------:R-:W-:-:S03]  /*8670*/  SHF.R.S32.HI R2, RZ, 0x1f, R29 ;  /* 0x0000001fff027819 */ /* 0x000fc6000001141d */
        /* <DEDUP_REMOVED lines=11> */
[----:B------:R0:W-:Y:S01]  /*8730*/  STL [R1+0x3b8], R10 ;  /* 0x0003b80a01007387 */ /* 0x0001e20000100800 */
[----:B------:R-:W-:-:S03]  /*8740*/  SHF.R.S32.HI R7, RZ, 0x1f, R14 ;  /* 0x0000001fff077819 */ /* 0x000fc6000001140e */
[----:B------:R1:W-:Y:S01]  /*8750*/  STL [R1+0x5bc], R11 ;  /* 0x0005bc0b01007387 */ /* 0x0003e20000100800 */
[----:B0-----:R-:W-:Y:S02]  /*8760*/  IADD3 R10, P0, PT, R18, UR14, RZ ;  /* 0x0000000e120a7c10 */ /* 0x001fe4000ff1e0ff */
[----:B-1----:R-:W-:-:S03]  /*8770*/  IADD3.X R11, PT, PT, R8, UR15, RZ, P4, !PT ;  /* 0x0000000f080b7c10 */ /* 0x002fc6000a7fe4ff */
[----:B------:R0:W-:Y:S01]  /*8780*/  STL [R1+0x3bc], R10 ;  /* 0x0003bc0a01007387 */ /* 0x0001e20000100800 */
[----:B------:R-:W-:Y:S02]  /*8790*/  IADD3.X R7, PT, PT, R7, UR15, RZ, P6, !PT ;  /* 0x0000000f07077c10 */ /* 0x000fe4000b7fe4ff */
[----:B------:R-:W-:Y:S01]  /*87a0*/  SHF.R.S32.HI R5, RZ, 0x1f, R13 ;  /* 0x0000001fff057819 */ /* 0x000fe2000001140d */
[----:B------:R-:W-:Y:S01]  /*87b0*/  STL [R1+0x5c0], R11 ;  /* 0x0005c00b01007387 */ /* 0x000fe20000100800 */
[----:B0-----:R-:W-:Y:S02]  /*87c0*/  IADD3 R10, P4, PT, R19, UR14, RZ ;  /* 0x0000000e130a7c10 */ /* 0x001fe4000ff9e0ff */
[----:B------:R-:W-:-:S03]  /*87d0*/  IADD3.X R6, PT, PT, R6, UR15, RZ, P5, !PT ;  /* 0x0000000f06067c10 */ /* 0x000fc6000affe4ff */
[----:B------:R0:W-:Y:S01]  /*87e0*/  STL [R1+0x3c0], R10 ;  /* 0x0003c00a01007387 */ /* 0x0001e20000100800 */
[----:B------:R-:W-:-:S03]  /*87f0*/  IADD3.X R5, PT, PT, R5, UR15, RZ, P3, !PT ;  /* 0x0000000f05057c10 */ /* 0x000fc60009ffe4ff */
[----:B------:R1:W-:Y:S01]  /*8800*/  STL [R1+0x5c4], R7 ;  /* 0x0005c40701007387 */ /* 0x0003e20000100800 */
[----:B------:R-:W-:Y:S02]  /*8810*/  SHF.R.S32.HI R4, RZ, 0x1f, R16 ;  /* 0x0000001fff047819 */ /* 0x000fe40000011410 */
[----:B0-----:R-:W-:Y:S02]  /*8820*/  IADD3 R10, P6, PT, R20, UR14, RZ ;  /* 0x0000000e140a7c10 */ /* 0x001fe4000ffde0ff */
[----:B-1----:R-:W-:-:S03]  /*8830*/  IADD3 R7, P5, PT, R21, UR14, RZ ;  /* 0x0000000e15077c10 */ /* 0x002fc6000ffbe0ff */
[----:B------:R-:W-:Y:S01]  /*8840*/  STL [R1+0x3c4], R10 ;  /* 0x0003c40a01007387 */ /* 0x000fe20000100800 */
[----:B------:R-:W-:-:S03]  /*8850*/  SHF.R.S32.HI R3, RZ, 0x1f, R17 ;  /* 0x0000001fff037819 */ /* 0x000fc60000011411 */
[----:B------:R0:W-:Y:S01]  /*8860*/  STL [R1+0x5c8], R6 ;  /* 0x0005c80601007387 */ /* 0x0001e20000100800 */
[----:B------:R-:W-:-:S03]  /*8870*/  IADD3.X R4, PT, PT, R4, UR15, RZ, P2, !PT ;  /* 0x0000000f04047c10 */ /* 0x000fc600097fe4ff */
[----:B------:R-:W-:Y:S01]  /*8880*/  STL [R1+0x3c8], R7 ;  /* 0x0003c80701007387 */ /* 0x000fe20000100800 */
[----:B------:R-:W-:-:S03]  /*8890*/  IADD3.X R3, PT, PT, R3, UR15, RZ, P1, !PT ;  /* 0x0000000f03037c10 */ /* 0x000fc60008ffe4ff */
[----:B------:R1:W-:Y:S01]  /*88a0*/  STL [R1+0x5cc], R5 ;  /* 0x0005cc0501007387 */ /* 0x0003e20000100800 */
[----:B0-----:R-:W-:Y:S02]  /*88b0*/  IADD3 R6, P3, PT, R22, UR14, RZ ;  /* 0x0000000e16067c10 */ /* 0x001fe4000ff7e0ff */
[----:B------:R-:W-:-:S03]  /*88c0*/  SHF.R.S32.HI R2, RZ, 0x1f, R18 ;  /* 0x0000001fff027819 */ /* 0x000fc60000011412 */
[----:B------:R-:W-:Y:S01]  /*88d0*/  STL [R1+0x3cc], R6 ;  /* 0x0003cc0601007387 */ /* 0x000fe20000100800 */
[----:B-1----:R-:W-:-:S03]  /*88e0*/  IADD3 R5, P2, PT, R24, UR14, RZ ;  /* 0x0000000e18057c10 */ /* 0x002fc6000ff5e0ff */
[----:B------:R0:W-:Y:S01]  /*88f0*/  STL [R1+0x5d0], R4 ;  /* 0x0005d00401007387 */ /* 0x0001e20000100800 */
[----:B------:R-:W-:-:S03]  /*8900*/  IADD3.X R2, PT, PT, R2, UR15, RZ, P0, !PT ;  /* 0x0000000f02027c10 */ /* 0x000fc600087fe4ff */
[----:B------:R-:W-:Y:S01]  /*8910*/  STL [R1+0x3d0], R5 ;  /* 0x0003d00501007387 */ /* 0x000fe20000100800 */
[----:B------:R-:W-:-:S03]  /*8920*/  SHF.R.S32.HI R9, RZ, 0x1f, R19 ;  /* 0x0000001fff097819 */ /* 0x000fc60000011413 */
[----:B------:R1:W-:Y:S01]  /*8930*/  STL [R1+0x5d4], R3 ;  /* 0x0005d40301007387 */ /* 0x0003e20000100800 */
[----:B0-----:R-:W-:Y:S02]  /*8940*/  IADD3 R4, P1, PT, R25, UR14, RZ ;  /* 0x0000000e19047c10 */ /* 0x001fe4000ff3e0ff */
[----:B------:R-:W-:Y:S01]  /*8950*/  SHF.R.S32.HI R8, RZ, 0x1f, R20 ;  /* 0x0000001fff087819 */ /* 0x000fe20000011414 */
[----:B------:R-:W0:Y:S01]  /*8960*/  S2R R12, SR_TID.X ;  /* 0x00000000000c7919 */ /* 0x000e220000002100 */
[----:B-1----:R-:W-:Y:S01]  /*8970*/  IADD3 R3, P0, PT, R26, UR14, RZ ;  /* 0x0000000e1a037c10 */ /* 0x002fe2000ff1e0ff */
[----:B------:R1:W-:Y:S01]  /*8980*/  STL [R1+0x3d4], R4 ;  /* 0x0003d40401007387 */ /* 0x0003e20000100800 */
[----:B------:R-:W3:Y:S03]  /*8990*/  S2R R14, SR_TID.X ;  /* 0x00000000000e7919 */ /* 0x000ee60000002100 */
[----:B------:R4:W-:Y:S01]  /*89a0*/  STL [R1+0x5d8], R2 ;  /* 0x0005d80201007387 */ /* 0x0009e20000100800 */
[----:B-1----:R-:W-:-:S03]  /*89b0*/  IADD3.X R4, PT, PT, R9, UR15, RZ, P4, !PT ;  /* 0x0000000f09047c10 */ /* 0x002fc6000a7fe4ff */
[----:B------:R1:W-:Y:S01]  /*89c0*/  STL [R1+0x3d8], R3 ;  /* 0x0003d80301007387 */ /* 0x0003e20000100800 */
[----:B----4-:R-:W-:-:S03]  /*89d0*/  IADD3 R2, P4, PT, R15, UR14, RZ ;  /* 0x0000000e0f027c10 */ /* 0x010fc6000ff9e0ff */
[----:B------:R4:W-:Y:S01]  /*89e0*/  STL [R1+0x5dc], R4 ;  /* 0x0005dc0401007387 */ /* 0x0009e20000100800 */
[----:B-1----:R-:W-:-:S03]  /*89f0*/  IADD3.X R3, PT, PT, R8, UR15, RZ, P6, !PT ;  /* 0x0000000f08037c10 */ /* 0x002fc6000b7fe4ff */
[----:B------:R1:W-:Y:S04]  /*8a00*/  STL [R1+0x3dc], R2 ;  /* 0x0003dc0201007387 */ /* 0x0003e80000100800 */
[----:B------:R5:W-:Y:S01]  /*8a10*/  STL [R1+0x5e0], R3 ;  /* 0x0005e00301007387 */ /* 0x000be20000100800 */
[----:B----4-:R-:W-:Y:S02]  /*8a20*/  IADD3 R4, P6, PT, R27, UR12, RZ ;  /* 0x0000000c1b047c10 */ /* 0x010fe4000ffde0ff */
[----:B-1----:R-:W-:-:S03]  /*8a30*/  SHF.R.S32.HI R2, RZ, 0x1f, R21 ;  /* 0x0000001fff027819 */ /* 0x002fc60000011415 */
[----:B------:R1:W-:Y:S01]  /*8a40*/  STL [R1+0x1b8], R4 ;  /* 0x0001b80401007387 */ /* 0x0003e20000100800 */
[----:B-----5:R-:W-:Y:S02]  /*8a50*/  SHF.R.S32.HI R3, RZ, 0x1f, R22 ;  /* 0x0000001fff037819 */ /* 0x020fe40000011416 */
[----:B------:R-:W-:Y:S02]  /*8a60*/  IADD3.X R8, PT, PT, R2, UR15, RZ, P5, !PT ;  /* 0x0000000f02087c10 */ /* 0x000fe4000affe4ff */
[----:B------:R-:W-:Y:S02]  /*8a70*/  IADD3.X R2, PT, PT, R3, UR15, RZ, P3, !PT ;  /* 0x0000000f03027c10 */ /* 0x000fe40009ffe4ff */
[----:B------:R-:W-:Y:S02]  /*8a80*/  SHF.R.S32.HI R5, RZ, 0x1f, R25 ;  /* 0x0000001fff057819 */ /* 0x000fe40000011419 */
[----:B-1----:R-:W-:Y:S02]  /*8a90*/  SHF.R.S32.HI R4, RZ, 0x1f, R24 ;  /* 0x0000001fff047819 */ /* 0x002fe40000011418 */
[----:B------:R-:W-:Y:S01]  /*8aa0*/  SHF.R.S32.HI R6, RZ, 0x1f, R26 ;  /* 0x0000001fff067819 */ /* 0x000fe2000001141a */
[----:B------:R-:W-:Y:S01]  /*8ab0*/  STL [R1+0x5e4], R8 ;  /* 0x0005e40801007387 */ /* 0x000fe20000100800 */
[----:B------:R-:W-:-:S02]  /*8ac0*/  IADD3.X R3, PT, PT, R4, UR15, RZ, P2, !PT ;  /* 0x0000000f04037c10 */ /* 0x000fc400097fe4ff */
[----:B------:R-:W-:Y:S01]  /*8ad0*/  IADD3.X R4, PT, PT, R5, UR15, RZ, P1, !PT ;  /* 0x0000000f05047c10 */ /* 0x000fe20008ffe4ff */
[----:B------:R1:W-:Y:S01]  /*8ae0*/  STL [R1+0x5e8], R2 ;  /* 0x0005e80201007387 */ /* 0x0003e20000100800 */
[----:B------:R-:W-:-:S03]  /*8af0*/  SHF.R.S32.HI R7, RZ, 0x1f, R15 ;  /* 0x0000001fff077819 */ /* 0x000fc6000001140f */
[----:B------:R4:W-:Y:S01]  /*8b00*/  STL [R1+0x5ec], R3 ;  /* 0x0005ec0301007387 */ /* 0x0009e20000100800 */
[----:B-1----:R-:W-:-:S03]  /*8b10*/  IADD3.X R2, PT, PT, R6, UR15, RZ, P0, !PT ;  /* 0x0000000f06027c10 */ /* 0x002fc600087fe4ff */
[----:B------:R-:W-:Y:S01]  /*8b20*/  STL [R1+0x5f0], R4 ;  /* 0x0005f00401007387 */ /* 0x000fe20000100800 */
[----:B----4-:R-:W-:-:S03]  /*8b30*/  IADD3.X R3, PT, PT, R7, UR15, RZ, P4, !PT ;  /* 0x0000000f07037c10 */ /* 0x010fc6000a7fe4ff */
[----:B------:R1:W-:Y:S01]  /*8b40*/  STL [R1+0x5f4], R2 ;  /* 0x0005f40201007387 */ /* 0x0003e20000100800 */
[----:B---3--:R-:W-:-:S03]  /*8b50*/  LOP3.LUT R14, R14, 0x7f, RZ, 0xc0, !PT ;  /* 0x0000007f0e0e7812 */ /* 0x008fc600078ec0ff */
[----:B------:R3:W-:Y:S01]  /*8b60*/  STL [R1+0x5f8], R3 ;  /* 0x0005f80301007387 */ /* 0x0007e20000100800 */
[----:B-1----:R-:W-:Y:S01]  /*8b70*/  LEA.HI.X.SX32 R2, R27, UR13, 0x1, P6 ;  /* 0x0000000d1b027c11 */ /* 0x002fe2000b0f0eff */
[----:B------:R-:W1:Y:S01]  /*8b80*/  S2R R11, SR_TID.X ;  /* 0x00000000000b7919 */ /* 0x000e620000002100 */
[----:B---3--:R-:W3:Y:S03]  /*8b90*/  LDC R3, c[0x0][0x3a8] ;  /* 0x0000ea00ff037b82 */ /* 0x008ee60000000800 */
[----:B------:R0:W-:Y:S04]  /*8ba0*/  STL [R1+0x1b4], R2 ;  /* 0x0001b40201007387 */ /* 0x0001e80000100800 */
[----:B------:R-:W-:Y:S01]  /*8bb0*/  STL [R1+0x1a0], RZ ;  /* 0x0001a0ff01007387 */ /* 0x000fe20000100800 */
[----:B0-----:R-:W-:-:S05]  /*8bc0*/  SHF.R.U32.HI R2, RZ, 0x2, R12 ;  /* 0x00000002ff027819 */ /* 0x001fca000001160c */
[----:B------:R0:W-:Y:S04]  /*8bd0*/  STL [R1+0x8e8], R2 ;  /* 0x0008e80201007387 */ /* 0x0001e80000100800 */
[----:B------:R-:W-:Y:S01]  /*8be0*/  STL [R1+0x1a4], RZ ;  /* 0x0001a4ff01007387 */ /* 0x000fe20000100800 */
[----:B0-----:R-:W-:Y:S02]  /*8bf0*/  IMAD R2, R14, UR7, RZ ;  /* 0x000000070e027c24 */ /* 0x001fe4000f8e02ff */
[----:B------:R-:W0:Y:S01]  /*8c00*/  S2R R14, SR_TID.X ;  /* 0x00000000000e7919 */ /* 0x000e220000002100 */
[----:B------:R-:W-:Y:S04]  /*8c10*/  STL [R1+0x1a8], RZ ;  /* 0x0001a8ff01007387 */ /* 0x000fe80000100800 */
        /* <DEDUP_REMOVED lines=24> */
[----:B------:R-:W-:Y:S01]  /*8da0*/  STL [R1+0xfc], RZ ;  /* 0x0000fcff01007387 */ /* 0x000fe20000100800 */
[----:B0-----:R-:W-:-:S03]  /*8db0*/  SHF.R.U32.HI R28, RZ, 0x7, R14 ;  /* 0x00000007ff1c7819 */ /* 0x001fc6000001160e */
[----:B------:R-:W-:Y:S01]  /*8dc0*/  STL [R1+0xe0], RZ ;  /* 0x0000e0ff01007387 */ /* 0x000fe20000100800 */
[----:B------:R-:W-:-:S03]  /*8dd0*/  SHF.R.U32.HI R14, RZ, 0x7, R14 ;  /* 0x00000007ff0e7819 */ /* 0x000fc6000001160e */
[----:B------:R-:W-:Y:S04]  /*8de0*/  STL [R1+0xe4], RZ ;  /* 0x0000e4ff01007387 */ /* 0x000fe80000100800 */
[----:B------:R-:W-:Y:S04]  /*8df0*/  STL [R1+0xe8], RZ ;  /* 0x0000e8ff01007387 */ /* 0x000fe80000100800 */
[----:B------:R-:W-:Y:S04]  /*8e00*/  STL [R1+0xec], RZ ;  /* 0x0000ecff01007387 */ /* 0x000fe80000100800 */
[----:B------:R-:W-:Y:S01]  /*8e10*/  STL [R1+0xd0], RZ ;  /* 0x0000d0ff01007387 */ /* 0x000fe20000100800 */
[----:B------:R-:W-:-:S03]  /*8e20*/  SGXT.U32 R14, R14, 0x2 ;  /* 0x000000020e0e781a */ /* 0x000fc60000000000 */
[----:B------:R-:W-:Y:S04]  /*8e30*/  STL [R1+0xd4], RZ ;  /* 0x0000d4ff01007387 */ /* 0x000fe80000100800 */
[----:B------:R-:W-:Y:S04]  /*8e40*/  STL [R1+0xd8], RZ ;  /* 0x0000d8ff01007387 */ /* 0x000fe80000100800 */
[----:B------:R-:W-:Y:S04]  /*8e50*/  STL [R1+0xdc], RZ ;  /* 0x0000dcff01007387 */ /* 0x000fe80000100800 */
[----:B------:R-:W-:Y:S01]  /*8e60*/  STL [R1+0x70], RZ ;  /* 0x000070ff01007387 */ /* 0x000fe20000100800 */
[----:B-1----:R-:W-:-:S03]  /*8e70*/  SHF.R.U32.HI R23, RZ, 0x7, R11 ;  /* 0x00000007ff177819 */ /* 0x002fc6000001160b */
[----:B------:R-:W-:Y:S01]  /*8e80*/  STL [R1+0x74], RZ ;  /* 0x000074ff01007387 */ /* 0x000fe20000100800 */
[----:B------:R-:W-:-:S03]  /*8e90*/  LOP3.LUT R13, R14, 0x7c, RZ, 0xfc, !PT ;  /* 0x0000007c0e0d7812 */ /* 0x000fc600078efcff */
[----:B------:R-:W-:Y:S01]  /*8ea0*/  STL [R1+0x78], RZ ;  /* 0x000078ff01007387 */ /* 0x000fe20000100800 */
[----:B------:R-:W-:-:S03]  /*8eb0*/  LOP3.LUT R29, R14, 0x78, RZ, 0xfc, !PT ;  /* 0x000000780e1d7812 */ /* 0x000fc600078efcff */
[----:B------:R-:W-:Y:S01]  /*8ec0*/  STL [R1+0x7c], RZ ;  /* 0x00007cff01007387 */ /* 0x000fe20000100800 */
[----:B------:R-:W-:-:S03]  /*8ed0*/  SGXT.U32 R28, R28, 0x2 ;  /* 0x000000021c1c781a */ /* 0x000fc60000000000 */
[----:B------:R-:W-:Y:S01]  /*8ee0*/  STL [R1+0xa0], RZ ;  /* 0x0000a0ff01007387 */ /* 0x000fe20000100800 */
[----:B------:R-:W-:-:S03]  /*8ef0*/  SGXT.U32 R23, R23, 0x2 ;  /* 0x000000021717781a */ /* 0x000fc60000000000 */
[----:B------:R-:W-:Y:S04]  /*8f00*/  STL [R1+0xa4], RZ ;  /* 0x0000a4ff01007387 */ /* 0x000fe80000100800 */
[----:B------:R-:W-:Y:S01]  /*8f10*/  STL [R1+0xa8], RZ ;  /* 0x0000a8ff01007387 */ /* 0x000fe20000100800 */
[----:B------:R-:W0:Y:S01]  /*8f20*/  S2R R14, SR_TID.X ;  /* 0x00000000000e7919 */ /* 0x000e220000002100 */
[----:B------:R-:W-:Y:S02]  /*8f30*/  LOP3.LUT R10, R28, 0x74, RZ, 0xfc, !PT ;  /* 0x000000741c0a7812 */ /* 0x000fe400078efcff */
[----:B------:R-:W-:Y:S04]  /*8f40*/  STL [R1+0xac], RZ ;  /* 0x0000acff01007387 */ /* 0x000fe80000100800 */
[----:B------:R-:W-:Y:S04]  /*8f50*/  STL [R1+0x90], RZ ;  /* 0x000090ff01007387 */ /* 0x000fe80000100800 */
[----:B------:R-:W-:Y:S01]  /*8f60*/  STL [R1+0x94], RZ ;  /* 0x000094ff01007387 */ /* 0x000fe20000100800 */
[----:B---3--:R-:W-:-:S03]  /*8f70*/  IMAD R6, R23, R3, RZ ;  /* 0x0000000317067224 */ /* 0x008fc600078e02ff */
[----:B------:R-:W-:Y:S01]  /*8f80*/  STL [R1+0x98], RZ ;  /* 0x000098ff01007387 */ /* 0x000fe20000100800 */
[----:B------:R-:W-:-:S03]  /*8f90*/  IMAD R6, R13, R3, RZ ;  /* 0x000000030d067224 */ /* 0x000fc600078e02ff */
[----:B------:R-:W-:Y:S01]  /*8fa0*/  STL [R1+0x9c], RZ ;  /* 0x00009cff01007387 */ /* 0x000fe20000100800 */
[----:B------:R-:W-:-:S03]  /*8fb0*/  IMAD R6, R10, R3, RZ ;  /* 0x000000030a067224 */ /* 0x000fc600078e02ff */
[----:B------:R-:W-:Y:S01]  /*8fc0*/  STL [R1+0xc0], RZ ;  /* 0x0000c0ff01007387 */ /* 0x000fe20000100800 */
[----:B------:R-:W-:-:S03]  /*8fd0*/  LOP3.LUT R28, R28, 0x70, RZ, 0xfc, !PT ;  /* 0x000000701c1c7812 */ /* 0x000fc600078efcff */
[----:B------:R-:W-:Y:S04]  /*8fe0*/  STL [R1+0xc4], RZ ;  /* 0x0000c4ff01007387 */ /* 0x000fe80000100800 */
[----:B------:R-:W-:Y:S04]  /*8ff0*/  STL [R1+0xc8], RZ ;  /* 0x0000c8ff01007387 */ /* 0x000fe80000100800 */
[----:B------:R-:W-:Y:S04]  /*9000*/  STL [R1+0xcc], RZ ;  /* 0x0000ccff01007387 */ /* 0x000fe80000100800 */
[----:B------:R-:W-:Y:S04]  /*9010*/  STL [R1+0xb0], RZ ;  /* 0x0000b0ff01007387 */ /* 0x000fe80000100800 */
[----:B------:R-:W-:Y:S04]  /*9020*/  STL [R1+0xb4], RZ ;  /* 0x0000b4ff01007387 */ /* 0x000fe80000100800 */
[----:B------:R-:W-:Y:S04]  /*9030*/  STL [R1+0xb8], RZ ;  /* 0x0000b8ff01007387 */ /* 0x000fe80000100800 */
[----:B------:R-:W-:Y:S04]  /*9040*/  STL [R1+0xbc], RZ ;  /* 0x0000bcff01007387 */ /* 0x000fe80000100800 */
[----:B------:R1:W-:Y:S02]  /*9050*/  STL [R1+0x820], R6 ;  /* 0x0008200601007387 */ /* 0x0003e40000100800 */
[----:B-1----:R-:W-:-:S02]  /*9060*/  IMAD R6, R28, R3, RZ ;  /* 0x000000031c067224 */ /* 0x002fc400078e02ff */
[----:B------:R-:W1:Y:S01]  /*9070*/  S2R R28, SR_TID.X ;  /* 0x00000000001c7919 */ /* 0x000e620000002100 */
[----:B0-----:R-:W-:Y:S01]  /*9080*/  SHF.R.U32.HI R10, RZ, 0x7, R14 ;  /* 0x00000007ff0a7819 */ /* 0x001fe2000001160e */
[----:B------:R-:W-:-:S03]  /*9090*/  IMAD R7, R29, R3, RZ ;  /* 0x000000031d077224 */ /* 0x000fc600078e02ff */
[----:B------:R-:W-:Y:S02]  /*90a0*/  SGXT.U32 R10, R10, 0x2 ;  /* 0x000000020a0a781a */ /* 0x000fe40000000000 */
[----:B------:R-:W-:Y:S02]  /*90b0*/  SHF.R.U32.HI R14, RZ, 0x7, R14 ;  /* 0x00000007ff0e7819 */ /* 0x000fe4000001160e */
[C---:B------:R-:W-:Y:S02]  /*90c0*/  LOP3.LUT R13, R10.reuse, 0x6c, RZ, 0xfc, !PT ;  /* 0x0000006c0a0d7812 */ /* 0x040fe400078efcff */
[C---:B------:R-:W-:Y:S02]  /*90d0*/  LOP3.LUT R29, R10.reuse, 0x68, RZ, 0xfc, !PT ;  /* 0x000000680a1d7812 */ /* 0x040fe400078efcff */
[----:B------:R-:W-:Y:S02]  /*90e0*/  LOP3.LUT R10, R10, 0x64, RZ, 0xfc, !PT ;  /* 0x000000640a0a7812 */ /* 0x000fe400078efcff */
[----:B------:R-:W-:Y:S01]  /*90f0*/  SGXT.U32 R14, R14, 0x2 ;  /* 0x000000020e0e781a */ /* 0x000fe20000000000 */
[----:B------:R-:W-:-:S02]  /*9100*/  IMAD R7, R29, R3, RZ ;  /* 0x000000031d077224 */ /* 0x000fc400078e02ff */
[----:B------:R-:W-:Y:S01]  /*9110*/  IMAD R6, R10, R3, RZ ;  /* 0x000000030a067224 */ /* 0x000fe200078e02ff */
[C---:B------:R-:W-:Y:S02]  /*9120*/  LOP3.LUT R29, R14.reuse, 0x60, RZ, 0xfc, !PT ;  /* 0x000000600e1d7812 */ /* 0x040fe400078efcff */
[----:B------:R-:W-:-:S03]  /*9130*/  LOP3.LUT R10, R14, 0x5c, RZ, 0xfc, !PT ;  /* 0x0000005c0e0a7812 */ /* 0x000fc600078efcff */
[----:B------:R-:W-:Y:S01]  /*9140*/  IMAD R7, R29, R3, RZ ;  /* 0x000000031d077224 */ /* 0x000fe200078e02ff */
[----:B-1----:R-:W-:-:S04]  /*9150*/  SHF.R.U32.HI R14, RZ, 0x7, R28 ;  /* 0x00000007ff0e7819 */ /* 0x002fc8000001161c */
[----:B------:R-:W-:-:S04]  /*9160*/  SGXT.U32 R14, R14, 0x2 ;  /* 0x000000020e0e781a */ /* 0x000fc80000000000 */
[----:B------:R-:W-:Y:S02]  /*9170*/  LOP3.LUT R29, R14, 0x58, RZ, 0xfc, !PT ;  /* 0x000000580e1d7812 */ /* 0x000fe400078efcff */
[----:B------:R-:W0:Y:S01]  /*9180*/  S2R R14, SR_TID.X ;  /* 0x00000000000e7919 */ /* 0x000e220000002100 */
[----:B------:R-:W-:Y:S01]  /*9190*/  IMAD R6, R10, R3, RZ ;  /* 0x000000030a067224 */ /* 0x000fe200078e02ff */
[----:B------:R-:W-:-:S04]  /*91a0*/  SHF.R.U32.HI R10, RZ, 0x7, R28 ;  /* 0x00000007ff0a7819 */ /* 0x000fc8000001161c */
[----:B------:R-:W-:Y:S01]  /*91b0*/  SGXT.U32 R10, R10, 0x2 ;  /* 0x000000020a0a781a */ /* 0x000fe20000000000 */
[----:B------:R1:W-:Y:S01]  /*91c0*/  STL [R1+0x808], R6 ;  /* 0x0008080601007387 */ /* 0x0003e20000100800 */
[-C--:B------:R-:W-:Y:S02]  /*91d0*/  IMAD R8, R13, R3.reuse, RZ ;  /* 0x000000030d087224 */ /* 0x080fe400078e02ff */
[----:B-1----:R-:W-:Y:S01]  /*91e0*/  IMAD R6, R29, R3, RZ ;  /* 0x000000031d067224 */ /* 0x002fe200078e02ff */
[C---:B------:R-:W-:Y:S02]  /*91f0*/  LOP3.LUT R29, R10.reuse, 0x54, RZ, 0xfc, !PT ;  /* 0x000000540a1d7812 */ /* 0x040fe400078efcff */
[----:B------:R-:W-:-:S03]  /*9200*/  LOP3.LUT R10, R10, 0x50, RZ, 0xfc, !PT ;  /* 0x000000500a0a7812 */ /* 0x000fc600078efcff */
[-C--:B------:R-:W-:Y:S02]  /*9210*/  IMAD R7, R29, R3.reuse, RZ ;  /* 0x000000031d077224 */ /* 0x080fe400078e02ff */
[----:B------:R-:W-:Y:S01]  /*9220*/  IMAD R6, R10, R3, RZ ;  /* 0x000000030a067224 */ /* 0x000fe200078e02ff */
[----:B0-----:R-:W-:-:S04]  /*9230*/  SHF.R.U32.HI R14, RZ, 0x7, R14 ;  /* 0x00000007ff0e7819 */ /* 0x001fc8000001160e */
[----:B------:R-:W-:Y:S02]  /*9240*/  SGXT.U32 R14, R14, 0x2 ;  /* 0x000000020e0e781a */ /* 0x000fe40000000000 */
[----:B------:R-:W-:Y:S02]  /*9250*/  SHF.R.U32.HI R10, RZ, 0x7, R28 ;  /* 0x00000007ff0a7819 */ /* 0x000fe4000001161c */
[C---:B------:R-:W-:Y:S02]  /*9260*/  LOP3.LUT R13, R14.reuse, 0x4c, RZ, 0xfc, !PT ;  /* 0x0000004c0e0d7812 */ /* 0x040fe400078efcff */
[C---:B------:R-:W-:Y:S02]  /*9270*/  LOP3.LUT R29, R14.reuse, 0x48, RZ, 0xfc, !PT ;  /* 0x000000480e1d7812 */ /* 0x040fe400078efcff */
[----:B------:R-:W-:Y:S02]  /*9280*/  LOP3.LUT R14, R14, 0x44, RZ, 0xfc, !PT ;  /* 0x000000440e0e7812 */ /* 0x000fe400078efcff */
[----:B------:R-:W-:-:S03]  /*9290*/  SGXT.U32 R10, R10, 0x2 ;  /* 0x000000020a0a781a */ /* 0x000fc60000000000 */
[-C--:B------:R-:W-:Y:S01]  /*92a0*/  IMAD R6, R14, R3.reuse, RZ ;  /* 0x000000030e067224 */ /* 0x080fe200078e02ff */
[----:B------:R-:W-:Y:S01]  /*92b0*/  LOP3.LUT R14, R10, 0x40, RZ, 0xfc, !PT ;  /* 0x000000400a0e7812 */ /* 0x000fe200078efcff */
[----:B------:R-:W-:-:S04]  /*92c0*/  IMAD R7, R29, R3, RZ ;  /* 0x000000031d077224 */ /* 0x000fc800078e02ff */
[----:B------:R-:W-:Y:S02]  /*92d0*/  IMAD R7, R14, R3, RZ ;  /* 0x000000030e077224 */ /* 0x000fe400078e02ff */
[----:B------:R-:W0:Y:S01]  /*92e0*/  S2R R14, SR_TID.X ;  /* 0x00000000000e7919 */ /* 0x000e220000002100 */
[----:B------:R-:W-:Y:S02]  /*92f0*/  SHF.R.U32.HI R28, RZ, 0x7, R28 ;  /* 0x00000007ff1c7819 */ /* 0x000fe4000001161c */
[----:B------:R-:W-:Y:S02]  /*9300*/  LOP3.LUT R10, R10, 0x3c, RZ, 0xfc, !PT ;  /* 0x0000003c0a0a7812 */ /* 0x000fe400078efcff */
[----:B------:R-:W-:-:S03]  /*9310*/  SGXT.U32 R28, R28, 0x2 ;  /* 0x000000021c1c781a */ /* 0x000fc60000000000 */
[----:B------:R-:W-:Y:S01]  /*9320*/  IMAD R6, R10, R3, RZ ;  /* 0x000000030a067224 */ /* 0x000fe200078e02ff */
[C---:B------:R-:W-:Y:S02]  /*9330*/  LOP3.LUT R10, R28.reuse, 0x38, RZ, 0xfc, !PT ;  /* 0x000000381c0a7812 */ /* 0x040fe400078efcff */
[----:B------:R-:W-:-:S03]  /*9340*/  LOP3.LUT R28, R28, 0x34, RZ, 0xfc, !PT ;  /* 0x000000341c1c7812 */ /* 0x000fc600078efcff */
[-C--:B------:R-:W-:Y:S02]  /*9350*/  IMAD R7, R10, R3.reuse, RZ ;  /* 0x000000030a077224 */ /* 0x080fe400078e02ff */
[----:B------:R-:W-:Y:S01]  /*9360*/  IMAD R6, R28, R3, RZ ;  /* 0x000000031c067224 */ /* 0x000fe200078e02ff */
[----:B------:R-:W-:Y:S02]  /*9370*/  SHF.R.U32.HI R28, RZ, 0x7, R11 ;  /* 0x00000007ff1c7819 */ /* 0x000fe4000001160b */
[----:B0-----:R-:W-:-:S04]  /*9380*/  SHF.R.U32.HI R14, RZ, 0x7, R14 ;  /* 0x00000007ff0e7819 */ /* 0x001fc8000001160e */
[----:B------:R-:W-:-:S04]  /*9390*/  SGXT.U32 R14, R14, 0x2 ;  /* 0x000000020e0e781a */ /* 0x000fc80000000000 */
[----:B------:R-:W-:Y:S02]  /*93a0*/  LOP3.LUT R10, R14, 0x30, RZ, 0xfc, !PT ;  /* 0x000000300e0a7812 */ /* 0x000fe400078efcff */
[--C-:B------:R-:W-:Y:S02]  /*93b0*/  SHF.R.U32.HI R14, RZ, 0x7, R11.reuse ;  /* 0x00000007ff0e7819 */ /* 0x100fe4000001160b */
[----:B------:R-:W-:Y:S02]  /*93c0*/  SGXT.U32 R28, R28, 0x2 ;  /* 0x000000021c1c781a */ /* 0x000fe40000000000 */
[----:B------:R-:W-:Y:S02]  /*93d0*/  SGXT.U32 R14, R14, 0x2 ;  /* 0x000000020e0e781a */ /* 0x000fe40000000000 */
[----:B------:R-:W-:Y:S02]  /*93e0*/  SHF.R.U32.HI R11, RZ, 0x7, R11 ;  /* 0x00000007ff0b7819 */ /* 0x000fe4000001160b */
[----:B------:R-:W-:-:S02]  /*93f0*/  LOP3.LUT R29, R14, 0x2c, RZ, 0xfc, !PT ;  /* 0x0000002c0e1d7812 */ /* 0x000fc400078efcff */
[----:B------:R-:W-:Y:S01]  /*9400*/  LOP3.LUT R14, R28, 0x24, RZ, 0xfc, !PT ;  /* 0x000000241c0e7812 */ /* 0x000fe200078efcff */
[-C--:B------:R-:W-:Y:S01]  /*9410*/  IMAD R6, R10, R3.reuse, RZ ;  /* 0x000000030a067224 */ /* 0x080fe200078e02ff */
[----:B------:R-:W-:Y:S01]  /*9420*/  SGXT.U32 R11, R11, 0x2 ;  /* 0x000000020b0b781a */ /* 0x000fe20000000000 */
[-C--:B------:R-:W-:Y:S01]  /*9430*/  IMAD R7, R29, R3.reuse, RZ ;  /* 0x000000031d077224 */ /* 0x080fe200078e02ff */
[----:B------:R-:W-:Y:S01]  /*9440*/  LOP3.LUT R10, R28, 0x28, RZ, 0xfc, !PT ;  /* 0x000000281c0a7812 */ /* 0x000fe200078efcff */
[-C--:B------:R-:W-:Y:S01]  /*9450*/  IMAD R7, R14, R3.reuse, RZ ;  /* 0x000000030e077224 */ /* 0x080fe200078e02ff */
[----:B------:R-:W-:Y:S02]  /*9460*/  LOP3.LUT R28, R28, 0x20, RZ, 0xfc, !PT ;  /* 0x000000201c1c7812 */ /* 0x000fe400078efcff */
[----:B------:R-:W-:Y:S01]  /*9470*/  LOP3.LUT R14, R11, 0x1c, RZ, 0xfc, !PT ;  /* 0x0000001c0b0e7812 */ /* 0x000fe200078efcff */
[-C--:B------:R-:W-:Y:S02]  /*9480*/  IMAD R6, R10, R3.reuse, RZ ;  /* 0x000000030a067224 */ /* 0x080fe400078e02ff */
[----:B------:R-:W-:-:S02]  /*9490*/  IMAD R6, R28, R3, RZ ;  /* 0x000000031c067224 */ /* 0x000fc400078e02ff */
[-C--:B------:R-:W-:Y:S02]  /*94a0*/  IMAD R6, R14, R3.reuse, RZ ;  /* 0x000000030e067224 */ /* 0x080fe400078e02ff */
[----:B------:R-:W3:Y:S01]  /*94b0*/  LDL R14, [R1+0x424] ;  /* 0x00042400010e7983 */ /* 0x000ee20000100800 */
[C---:B------:R-:W-:Y:S02]  /*94c0*/  LOP3.LUT R28, R11.reuse, 0x18, RZ, 0xfc, !PT ;  /* 0x000000180b1c7812 */ /* 0x040fe400078efcff */
[----:B------:R-:W-:Y:S02]  /*94d0*/  LOP3.LUT R11, R11, 0x14, RZ, 0xfc, !PT ;  /* 0x000000140b0b7812 */ /* 0x000fe400078efcff */
[C---:B------:R-:W-:Y:S01]  /*94e0*/  LOP3.LUT R10, R23.reuse, 0x10, RZ, 0xfc, !PT ;  /* 0x00000010170a7812 */ /* 0x040fe200078efcff */
[-C--:B------:R-:W-:Y:S01]  /*94f0*/  IMAD R7, R28, R3.reuse, RZ ;  /* 0x000000031c077224 */ /* 0x080fe200078e02ff */
[----:B------:R-:W-:Y:S01]  /*9500*/  LOP3.LUT R28, R23, 0xc, RZ, 0xfc, !PT ;  /* 0x0000000c171c7812 */ /* 0x000fe200078efcff */
[----:B------:R-:W-:Y:S01]  /*9510*/  IMAD R6, R11, R3, RZ ;  /* 0x000000030b067224 */ /* 0x000fe200078e02ff */
[----:B------:R-:W-:-:S02]  /*9520*/  LOP3.LUT R11, R23, 0x8, RZ, 0xfc, !PT ;  /* 0x00000008170b7812 */ /* 0x000fc400078efcff */
[----:B------:R-:W-:Y:S01]  /*9530*/  LOP3.LUT R23, R23, 0x4, RZ, 0xfc, !PT ;  /* 0x0000000417177812 */ /* 0x000fe200078efcff */
[-C--:B------:R-:W-:Y:S01]  /*9540*/  IMAD R8, R13, R3.reuse, RZ ;  /* 0x000000030d087224 */ /* 0x080fe200078e02ff */
[----:B------:R-:W-:Y:S01]  /*9550*/  LOP3.LUT R4, R12, 0x180, RZ, 0xc0, !PT ;  /* 0x000001800c047812 */ /* 0x000fe200078ec0ff */
[----:B------:R0:W-:Y:S01]  /*9560*/  STL [R1+0x7c0], R6 ;  /* 0x0007c00601007387 */ /* 0x0001e20000100800 */
[-C--:B------:R-:W-:Y:S02]  /*9570*/  IMAD R8, R10, R3.reuse, RZ ;  /* 0x000000030a087224 */ /* 0x080fe400078e02ff */
[-C--:B------:R-:W-:Y:S01]  /*9580*/  IMAD R7, R28, R3.reuse, RZ ;  /* 0x000000031c077224 */ /* 0x080fe200078e02ff */
[--C-:B------:R-:W-:Y:S02]  /*9590*/  SHF.R.U32.HI R5, RZ, 0x4, R4.reuse ;  /* 0x00000004ff057819 */ /* 0x100fe40000011604 */
[----:B------:R-:W-:Y:S01]  /*95a0*/  SHF.R.U32.HI R4, RZ, 0x3, R4 ;  /* 0x00000003ff047819 */ /* 0x000fe20000011604 */
[----:B0-----:R-:W-:-:S02]  /*95b0*/  IMAD R6, R11, R3, RZ ;  /* 0x000000030b067224 */ /* 0x001fc400078e02ff */
[----:B------:R-:W-:Y:S01]  /*95c0*/  IMAD R3, R23, R3, RZ ;  /* 0x0000000317037224 */ /* 0x000fe200078e02ff */
[----:B------:R0:W-:Y:S01]  /*95d0*/  STL [R1+0x7b8], R7 ;  /* 0x0007b80701007387 */ /* 0x0001e20000100800 */
[----:B------:R-:W-:-:S03]  /*95e0*/  LOP3.LUT R5, R5, 0x1ff, R12, 0x78, !PT ;  /* 0x000001ff05057812 */ /* 0x000fc600078e780c */
[----:B------:R1:W-:Y:S01]  /*95f0*/  STL [R1+0x7b0], R3 ;  /* 0x0007b00301007387 */ /* 0x0003e20000100800 */
[----:B------:R-:W-:Y:S02]  /*9600*/  SHF.R.S32.HI R6, RZ, 0x1f, R2 ;  /* 0x0000001fff067819 */ /* 0x000fe40000011402 */
[C---:B------:R-:W-:Y:S01]  /*9610*/  LOP3.LUT R6, R5.reuse, 0x60, RZ, 0x3c, !PT ;  /* 0x0000006005067812 */ /* 0x040fe200078e3cff */
[----:B------:R-:W-:Y:S01]  /*9620*/  STL [R1+0x80], RZ ;  /* 0x000080ff01007387 */ /* 0x000fe20000100800 */
[C---:B0-----:R-:W-:Y:S02]  /*9630*/  LOP3.LUT R7, R5.reuse, 0x20, RZ, 0x3c, !PT ;  /* 0x0000002005077812 */ /* 0x041fe400078e3cff */
[----:B-1----:R-:W-:Y:S01]  /*9640*/  LOP3.LUT R3, R4, 0x1ff, R12, 0x78, !PT ;  /* 0x000001ff04037812 */ /* 0x002fe200078e780c */
[----:B------:R-:W-:Y:S01]  /*9650*/  STL [R1+0x84], RZ ;  /* 0x000084ff01007387 */ /* 0x000fe20000100800 */
[----:B------:R-:W-:Y:S02]  /*9660*/  LOP3.LUT R4, R5, 0x40, RZ, 0x3c, !PT ;  /* 0x0000004005047812 */ /* 0x000fe400078e3cff */
[----:B------:R-:W-:Y:S01]  /*9670*/  LOP3.LUT R5, R3, 0x40, RZ, 0x3c, !PT ;  /* 0x0000004003057812 */ /* 0x000fe200078e3cff */
[----:B------:R-:W-:Y:S01]  /*9680*/  STL [R1+0x88], RZ ;  /* 0x000088ff01007387 */ /* 0x000fe20000100800 */
[----:B--2---:R-:W-:-:S03]  /*9690*/  LOP3.LUT R3, R0, 0x20, RZ, 0x3c, !PT ;  /* 0x0000002000037812 */ /* 0x004fc600078e3cff */
[----:B------:R-:W-:Y:S01]  /*96a0*/  STL [R1+0x8c], RZ ;  /* 0x00008cff01007387 */ /* 0x000fe20000100800 */
[----:B------:R-:W-:-:S03]  /*96b0*/  LOP3.LUT R4, R0, 0x110, RZ, 0x3c, !PT ;  /* 0x0000011000047812 */ /* 0x000fc600078e3cff */
[----:B------:R-:W-:Y:S01]  /*96c0*/  STL [R1+0x60], RZ ;  /* 0x000060ff01007387 */ /* 0x000fe20000100800 */
[----:B------:R-:W-:-:S03]  /*96d0*/  LOP3.LUT R5, R0, 0x130, RZ, 0x3c, !PT ;  /* 0x0000013000057812 */ /* 0x000fc600078e3cff */
[----:B------:R-:W-:Y:S01]  /*96e0*/  STL [R1+0x64], RZ ;  /* 0x000064ff01007387 */ /* 0x000fe20000100800 */
[----:B------:R-:W-:-:S03]  /*96f0*/  LOP3.LUT R4, R0, 0x40, RZ, 0x3c, !PT ;  /* 0x0000004000047812 */ /* 0x000fc600078e3cff */
[----:B------:R-:W-:Y:S04]  /*9700*/  STL [R1+0x68], RZ ;  /* 0x000068ff01007387 */ /* 0x000fe80000100800 */
[----:B------:R-:W-:Y:S04]  /*9710*/  STL [R1+0x6c], RZ ;  /* 0x00006cff01007387 */ /* 0x000fe80000100800 */
[----:B------:R0:W-:Y:S04]  /*9720*/  STL [R1+0x84c], R3 ;  /* 0x00084c0301007387 */ /* 0x0001e80000100800 */
[----:B------:R1:W-:Y:S01]  /*9730*/  STL [R1+0x848], R5 ;  /* 0x0008480501007387 */ /* 0x0003e20000100800 */
[----:B0-----:R-:W-:-:S03]  /*9740*/  LOP3.LUT R3, R0, 0x150, RZ, 0x3c, !PT ;  /* 0x0000015000037812 */ /* 0x001fc600078e3cff */
[----:B------:R0:W-:Y:S01]  /*9750*/  STL [R1+0x844], R4 ;  /* 0x0008440401007387 */ /* 0x0001e20000100800 */
[----:B-1----:R-:W-:-:S03]  /*9760*/  LOP3.LUT R5, R0, 0x60, RZ, 0x3c, !PT ;  /* 0x0000006000057812 */ /* 0x002fc600078e3cff */
[----:B------:R3:W-:Y:S01]  /*9770*/  STL [R1+0x840], R3 ;  /* 0x0008400301007387 */ /* 0x0007e20000100800 */
[----:B0-----:R-:W-:-:S03]  /*9780*/  LOP3.LUT R4, R0, 0x170, RZ, 0x3c, !PT ;  /* 0x0000017000047812 */ /* 0x001fc600078e3cff */
[----:B------:R0:W-:Y:S01]  /*9790*/  STL [R1+0x83c], R5 ;  /* 0x00083c0501007387 */ /* 0x0001e20000100800 */
[----:B------:R-:W-:-:S04]  /*97a0*/  USHF.R.S32.HI UR6, URZ, 0x1f, UR4 ;  /* 0x0000001fff067899 */ /* 0x000fc80008011404 */
[----:B------:R-:W-:Y:S02]  /*97b0*/  ULEA.HI UR6, UR6, UR4, URZ, 0x7 ;  /* 0x0000000406067291 */ /* 0x000fe4000f8f38ff */
[----:B------:R-:W-:Y:S02]  /*97c0*/  USHF.L.U32 UR4, UR7, 0x7, URZ ;  /* 0x0000000707047899 */ /* 0x000fe400080006ff */
[----:B------:R-:W-:Y:S01]  /*97d0*/  USHF.R.S32.HI UR6, URZ, 0x7, UR6 ;  /* 0x00000007ff067899 */ /* 0x000fe20008011406 */
[----:B---3--:R-:W-:-:S05]  /*97e0*/  LOP3.LUT R3, R14, 0x40, RZ, 0x3c, !PT ;  /* 0x000000400e037812 */ /* 0x008fca00078e3cff */
[----:B------:R0:W-:Y:S04]  /*97f0*/  STL [R1+0x3e0], R3 ;  /* 0x0003e00301007387 */ /* 0x0001e80000100800 */
[----:B------:R0:W-:Y:S02]  /*9800*/  STL [R1+0x838], R4 ;  /* 0x0008380401007387 */ /* 0x0001e40000100800 */
.L_x_2:
[----:B-1----:R-:W1:Y:S01]  /*9810*/  S2R R14, SR_TID.X ;  /* 0x00000000000e7919 */ /* 0x002e620000002100 */
[----:B------:R-:W2:Y:S01]  /*9820*/  LDC R15, c[0x0][0x3a8] ;  /* 0x0000ea00ff0f7b82 */ /* 0x000ea20000000800 */
[----:B------:R-:W3:Y:S04]  /*9830*/  LDL R16, [R1+0x7b8] ;  /* 0x0007b80001107983 */ /* 0x000ee80000100800 */
[----:B------:R-:W4:Y:S04]  /*9840*/  LDL R9, [R1+0x1b4] ;  /* 0x0001b40001097983 */ /* 0x000f280000100800 */
[----:B------:R-:W3:Y:S04]  /*9850*/  LDL R10, [R1+0x1b8] ;  /* 0x0001b800010a7983 */ /* 0x000ee80000100800 */
[----:B-----5:R0:W-:Y:S04]  /*9860*/  STL [R1+0x10cc], R2 ;  /* 0x0010cc0201007387 */ /* 0x0201e80000100800 */
[----:B------:R-:W-:Y:S04]  /*9870*/  STL [R1+0x1044], R0 ;  /* 0x0010440001007387 */ /* 0x000fe80000100800 */
[----:B------:R-:W-:Y:S04]  /*9880*/  STL [R1+0x1048], R0 ;  /* 0x0010480001007387 */ /* 0x000fe80000100800 */
[----:B------:R-:W-:Y:S01]  /*9890*/  STL [R1+0x1050], R0 ;  /* 0x0010500001007387 */ /* 0x000fe20000100800 */
[----:B-1----:R-:W-:-:S03]  /*98a0*/  SHF.R.U32.HI R17, RZ, 0x7, R14 ;  /* 0x00000007ff117819 */ /* 0x002fc6000001160e */
[----:B------:R-:W-:Y:S01]  /*98b0*/  STL [R1+0x107c], R0 ;  /* 0x00107c0001007387 */ /* 0x000fe20000100800 */
[----:B------:R-:W-:-:S03]  /*98c0*/  SGXT.U32 R17, R17, 0x2 ;  /* 0x000000021111781a */ /* 0x000fc60000000000 */
[----:B------:R-:W-:Y:S01]  /*98d0*/  STL [R1+0x1088], R0 ;  /* 0x0010880001007387 */ /* 0x000fe20000100800 */
[----:B0-----:R-:W-:-:S03]  /*98e0*/  LOP3.LUT R5, R17, 0x4, RZ, 0xfc, !PT ;  /* 0x0000000411057812 */ /* 0x001fc600078efcff */
[----:B------:R-:W-:Y:S01]  /*98f0*/  STL [R1+0x1094], R0 ;  /* 0x0010940001007387 */ /* 0x000fe20000100800 */
[----:B------:R-:W-:Y:S02]  /*9900*/  LOP3.LUT R4, R17, 0x8, RZ, 0xfc, !PT ;  /* 0x0000000811047812 */ /* 0x000fe400078efcff */
[----:B------:R-:W-:Y:S01]  /*9910*/  ISETP.GE.AND P4, PT, R5, UR8, PT ;  /* 0x0000000805007c0c */ /* 0x000fe2000bf86270 */
[----:B------:R-:W-:Y:S01]  /*9920*/  STL [R1+0x10a0], R0 ;  /* 0x0010a00001007387 */ /* 0x000fe20000100800 */
[----:B------:R-:W0:Y:S01]  /*9930*/  S2R R11, SR_TID.X ;  /* 0x00000000000b7919 */ /* 0x000e220000002100 */
[----:B------:R-:W-:Y:S02]  /*9940*/  PRMT R2, RZ, 0x7610, R2 ;  /* 0x00007610ff027816 */ /* 0x000fe40000000002 */
[----:B------:R-:W-:Y:S01]  /*9950*/  LOP3.LUT R3, R17, 0xc, RZ, 0xfc, !PT ;  /* 0x0000000c11037812 */ /* 0x000fe200078efcff */
[----:B------:R-:W-:Y:S04]  /*9960*/  STL [R1+0x10ac], R0 ;  /* 0x0010ac0001007387 */ /* 0x000fe80000100800 */
[----:B------:R-:W-:Y:S04]  /*9970*/  STL [R1+0x10b8], R0 ;  /* 0x0010b80001007387 */ /* 0x000fe80000100800 */
[----:B------:R-:W-:Y:S04]  /*9980*/  STL [R1+0x10c4], R0 ;  /* 0x0010c40001007387 */ /* 0x000fe80000100800 */
[----:B------:R-:W-:Y:S04]  /*9990*/  STL [R1+0x10c8], R0 ;  /* 0x0010c80001007387 */ /* 0x000fe80000100800 */
[----:B------:R-:W3:Y:S01]  /*99a0*/  LDL R5, [R1+0x7b0] ;  /* 0x0007b00001057983 */ /* 0x000ee20000100800 */
[----:B------:R-:W-:-:S02]  /*99b0*/  ISETP.GE.AND P1, PT, R4, UR8, PT ;  /* 0x0000000804007c0c */ /* 0x000fc4000bf26270 */
[----:B------:R-:W-:Y:S02]  /*99c0*/  LOP3.LUT R4, R17, 0x10, RZ, 0xfc, !PT ;  /* 0x0000001011047812 */ /* 0x000fe400078efcff */
[----:B------:R-:W-:Y:S02]  /*99d0*/  ISETP.GE.AND P0, PT, R3, UR8, PT ;  /* 0x0000000803007c0c */ /* 0x000fe4000bf06270 */
[----:B------:R-:W-:Y:S02]  /*99e0*/  ISETP.GE.AND P2, PT, R4, UR8, PT ;  /* 0x0000000804007c0c */ /* 0x000fe4000bf46270 */
[----:B------:R-:W-:Y:S02]  /*99f0*/  LOP3.LUT R4, R17, 0x18, RZ, 0xfc, !PT ;  /* 0x0000001811047812 */ /* 0x000fe400078efcff */
[----:B------:R-:W-:Y:S02]  /*9a00*/  PRMT R8, RZ, 0x7610, R8 ;  /* 0x00007610ff087816 */ /* 0x000fe40000000008 */
[----:B0-----:R-:W-:-:S02]  /*9a10*/  SHF.R.U32.HI R11, RZ, 0x7, R11 ;  /* 0x00000007ff0b7819 */ /* 0x001fc4000001160b */
[----:B------:R-:W-:Y:S02]  /*9a20*/  ISETP.GE.AND P6, PT, R4, UR8, PT ;  /* 0x0000000804007c0c */ /* 0x000fe4000bfc6270 */
[----:B------:R-:W-:Y:S02]  /*9a30*/  SGXT.U32 R11, R11, 0x2 ;  /* 0x000000020b0b781a */ /* 0x000fe40000000000 */
[----:B------:R-:W-:Y:S02]  /*9a40*/  LOP3.LUT R3, R17, 0x14, RZ, 0xfc, !PT ;  /* 0x0000001411037812 */ /* 0x000fe400078efcff */
[----:B------:R-:W-:Y:S02]  /*9a50*/  LOP3.LUT R11, R11, 0x8, RZ, 0xfc, !PT ;  /* 0x000000080b0b7812 */ /* 0x000fe400078efcff */
[----:B------:R-:W-:Y:S02]  /*9a60*/  ISETP.GE.AND P3, PT, R3, UR8, PT ;  /* 0x0000000803007c0c */ /* 0x000fe4000bf66270 */
[----:B------:R-:W-:Y:S01]  /*9a70*/  PRMT R13, RZ, 0x7610, R13 ;  /* 0x00007610ff0d7816 */ /* 0x000fe2000000000d */
[----:B--2---:R-:W-:Y:S01]  /*9a80*/  IMAD R11, R11, R15, RZ ;  /* 0x0000000f0b0b7224 */ /* 0x004fe200078e02ff */
[----:B------:R-:W-:-:S02]  /*9a90*/  PRMT R15, RZ, 0x7610, R15 ;  /* 0x00007610ff0f7816 */ /* 0x000fc4000000000f */
[----:B------:R-:W-:Y:S02]  /*9aa0*/  LOP3.LUT R3, R17, 0x1c, RZ, 0xfc, !PT ;  /* 0x0000001c11037812 */ /* 0x000fe400078efcff */
[----:B---3--:R-:W-:-:S04]  /*9ab0*/  IADD3 R6, P5, PT, R5, R10, RZ ;  /* 0x0000000a05067210 */ /* 0x008fc80007fbe0ff */
[----:B----4-:R-:W-:Y:S02]  /*9ac0*/  LEA.HI.X.SX32 R7, R5, R9, 0x1, P5 ;  /* 0x0000000905077211 */ /* 0x010fe400028f0eff */
[----:B------:R-:W-:-:S03]  /*9ad0*/  IADD3 R4, P5, PT, R11, R10, RZ ;  /* 0x0000000a0b047210 */ /* 0x000fc60007fbe0ff */
[----:B------:R0:W2:Y:S01]  /*9ae0*/  @!P4 LDG.E.U8 R15, desc[UR10][R6.64] ;  /* 0x0000000a060fc981 */ /* 0x0000a2000c1e1100 */
[----:B------:R-:W-:-:S03]  /*9af0*/  LEA.HI.X.SX32 R5, R11, R9, 0x1, P5 ;  /* 0x000000090b057211 */ /* 0x000fc600028f0eff */
[----:B------:R-:W3:Y:S01]  /*9b00*/  LDL R11, [R1+0x7c0] ;  /* 0x0007c000010b7983 */ /* 0x000ee20000100800 */
[----:B------:R-:W-:Y:S02]  /*9b10*/  ISETP.GE.AND P4, PT, R3, UR8, PT ;  /* 0x0000000803007c0c */ /* 0x000fe4000bf86270 */
[----:B------:R-:W-:Y:S01]  /*9b20*/  LOP3.LUT R3, R17, 0x20, RZ, 0xfc, !PT ;  /* 0x0000002011037812 */ /* 0x000fe200078efcff */
[----:B------:R-:W4:Y:S01]  /*9b30*/  @!P1 LDG.E.U8 R2, desc[UR10][R4.64] ;  /* 0x0000000a04029981 */ /* 0x000f22000c1e1100 */
[----:B0-----:R-:W-:Y:S01]  /*9b40*/  IMAD.MOV.U32 R7, RZ, RZ, R16 ;  /* 0x000000ffff077224 */ /* 0x001fe200078e0010 */
[----:B------:R-:W-:Y:S02]  /*9b50*/  IADD3 R6, P5, PT, R16, R10, RZ ;  /* 0x0000000a10067210 */ /* 0x000fe40007fbe0ff */
[----:B------:R-:W0:Y:S02]  /*9b60*/  LDC R16, c[0x0][0x3a8] ;  /* 0x0000ea00ff107b82 */ /* 0x000e240000000800 */
[----:B------:R-:W-:-:S05]  /*9b70*/  LEA.HI.X.SX32 R7, R7, R9, 0x1, P5 ;  /* 0x0000000907077211 */ /* 0x000fca00028f0eff */
[----:B------:R-:W3:Y:S04]  /*9b80*/  @!P0 LDG.E.U8 R8, desc[UR10][R6.64] ;  /* 0x0000000a06088981 */ /* 0x000ee8000c1e1100 */
[----:B--2---:R1:W-:Y:S02]  /*9b90*/  STL [R1+0x24], R15 ;  /* 0x0000240f01007387 */ /* 0x0043e40000100800 */
[----:B-1----:R-:W1:Y:S02]  /*9ba0*/  S2R R15, SR_TID.X ;  /* 0x00000000000f7919 */ /* 0x002e640000002100 */
[----:B----4-:R2:W-:Y:S01]  /*9bb0*/  STL [R1+0x10d0], R2 ;  /* 0x0010d00201007387 */ /* 0x0105e20000100800 */
[----:B-1----:R-:W-:-:S04]  /*9bc0*/  SHF.R.U32.HI R15, RZ, 0x7, R15 ;  /* 0x00000007ff0f7819 */ /* 0x002fc8000001160f */
[----:B------:R-:W-:-:S04]  /*9bd0*/  SGXT.U32 R15, R15, 0x2 ;  /* 0x000000020f0f781a */ /* 0x000fc80000000000 */
[----:B------:R-:W-:-:S05]  /*9be0*/  LOP3.LUT R15, R15, 0x10, RZ, 0xfc, !PT ;  /* 0x000000100f0f7812 */ /* 0x000fca00078efcff */
[----:B0-----:R-:W-:Y:S01]  /*9bf0*/  IMAD R15, R15, R16, RZ ;  /* 0x000000100f0f7224 */ /* 0x001fe200078e02ff */
[----:B--2---:R-:W-:Y:S01]  /*9c00*/  PRMT R2, RZ, 0x7610, R2 ;  /* 0x00007610ff027816 */ /* 0x004fe20000000002 */
[----:B---3--:R0:W-:Y:S01]  /*9c10*/  STL [R1+0x1c], R8 ;  /* 0x00001c0801007387 */ /* 0x0081e20000100800 */
[----:B------:R-:W1:Y:S02]  /*9c20*/  LDC R16, c[0x0][0x3a8] ;  /* 0x0000ea00ff107b82 */ /* 0x000e640000000800 */
[----:B------:R-:W-:-:S04]  /*9c30*/  IADD3 R4, P5, PT, R15, R10, RZ ;  /* 0x0000000a0f047210 */ /* 0x000fc80007fbe0ff */
[----:B------:R-:W-:Y:S02]  /*9c40*/  LEA.HI.X.SX32 R5, R15, R9, 0x1, P5 ;  /* 0x000000090f057211 */ /* 0x000fe400028f0eff */
[----:B------:R-:W-:-:S03]  /*9c50*/  IADD3 R6, P5, PT, R11, R10, RZ ;  /* 0x0000000a0b067210 */ /* 0x000fc60007fbe0ff */
[----:B------:R2:W3:Y:S01]  /*9c60*/  @!P2 LDG.E.U8 R2, desc[UR10][R4.64] ;  /* 0x0000000a0402a981 */ /* 0x0004e2000c1e1100 */
[----:B------:R-:W-:Y:S02]  /*9c70*/  LEA.HI.X.SX32 R7, R11, R9, 0x1, P5 ;  /* 0x000000090b077211 */ /* 0x000fe400028f0eff */
[----:B------:R-:W4:Y:S03]  /*9c80*/  LDC R11, c[0x0][0x3a8] ;  /* 0x0000ea00ff0b7b82 */ /* 0x000f260000000800 */
[----:B------:R-:W4:Y:S01]  /*9c90*/  @!P3 LDG.E.U8 R13, desc[UR10][R6.64] ;  /* 0x0000000a060db981 */ /* 0x000f22000c1e1100 */
[----:B0-----:R-:W0:Y:S02]  /*9ca0*/  S2R R8, SR_TID.X ;  /* 0x0000000000087919 */ /* 0x001e240000002100 */
[----:B0-----:R-:W-:-:S04]  /*9cb0*/  SHF.R.U32.HI R8, RZ, 0x7, R8 ;  /* 0x00000007ff087819 */ /* 0x001fc80000011608 */
[----:B------:R-:W-:-:S04]  /*9cc0*/  SGXT.U32 R8, R8, 0x2 ;  /* 0x000000020808781a */ /* 0x000fc80000000000 */
[----:B------:R-:W-:Y:S02]  /*9cd0*/  LOP3.LUT R15, R8, 0x18, RZ, 0xfc, !PT ;  /* 0x00000018080f7812 */ /* 0x000fe400078efcff */
[----:B------:R-:W0:Y:S03]  /*9ce0*/  S2R R8, SR_TID.X ;  /* 0x0000000000087919 */ /* 0x000e260000002100 */
[----:B-1----:R-:W-:Y:S01]  /*9cf0*/  IMAD R15, R15, R16, RZ ;  /* 0x000000100f0f7224 */ /* 0x002fe200078e02ff */
[----:B------:R-:W-:Y:S01]  /*9d00*/  ISETP.GE.AND P1, PT, R3, UR8, PT ;  /* 0x0000000803007c0c */ /* 0x000fe2000bf26270 */
[----:B------:R-:W1:Y:S03]  /*9d10*/  LDC R16, c[0x0][0x3a8] ;  /* 0x0000ea00ff107b82 */ /* 0x000e660000000800 */
[----:B--2---:R-:W-:-:S04]  /*9d20*/  IADD3 R4, P5, PT, R15, R10, RZ ;  /* 0x0000000a0f047210 */ /* 0x004fc80007fbe0ff */
[----:B------:R-:W-:Y:S02]  /*9d30*/  LEA.HI.X.SX32 R5, R15, R9, 0x1, P5 ;  /* 0x000000090f057211 */ /* 0x000fe400028f0eff */
[----:B------:R-:W2:Y:S01]  /*9d40*/  LDC R15, c[0x0][0x3a8] ;  /* 0x0000ea00ff0f7b82 */ /* 0x000ea20000000800 */
[----:B------:R-:W-:-:S04]  /*9d50*/  LOP3.LUT R3, R17, 0x24, RZ, 0xfc, !PT ;  /* 0x0000002411037812 */ /* 0x000fc800078efcff */
[----:B------:R-:W-:Y:S02]  /*9d60*/  ISETP.GE.AND P0, PT, R3, UR8, PT ;  /* 0x0000000803007c0c */ /* 0x000fe4000bf06270 */
[----:B------:R-:W-:Y:S02]  /*9d70*/  LOP3.LUT R3, R17, 0x28, RZ, 0xfc, !PT ;  /* 0x0000002811037812 */ /* 0x000fe400078efcff */
[----:B0-----:R-:W-:-:S04]  /*9d80*/  SHF.R.U32.HI R8, RZ, 0x7, R8 ;  /* 0x00000007ff087819 */ /* 0x001fc80000011608 */
[----:B------:R-:W-:Y:S02]  /*9d90*/  SGXT.U32 R8, R8, 0x2 ;  /* 0x000000020808781a */ /* 0x000fe40000000000 */
[----:B------:R-:W-:Y:S02]  /*9da0*/  ISETP.GE.AND P2, PT, R3, UR8, PT ;  /* 0x0000000803007c0c */ /* 0x000fe4000bf46270 */
[----:B------:R-:W-:Y:S02]  /*9db0*/  PRMT R0, RZ, 0x7610, R0 ;  /* 0x00007610ff007816 */ /* 0x000fe40000000000 */
[----:B------:R-:W-:-:S04]  /*9dc0*/  LOP3.LUT R3, R17, 0x2c, RZ, 0xfc, !PT ;  /* 0x0000002c11037812 */ /* 0x000fc800078efcff */
[----:B------:R-:W-:Y:S01]  /*9dd0*/  ISETP.GE.AND P3, PT, R3, UR8, PT ;  /* 0x0000000803007c0c */ /* 0x000fe2000bf66270 */
[----:B------:R0:W2:Y:S01]  /*9de0*/  @!P6 LDG.E.U8 R0, desc[UR10][R4.64] ;  /* 0x0000000a0400e981 */ /* 0x0000a2000c1e1100 */
[----:B------:R-:W-:Y:S02]  /*9df0*/  LOP3.LUT R3, R17, 0x30, RZ, 0xfc, !PT ;  /* 0x0000003011037812 */ /* 0x000fe400078efcff */
[----:B------:R-:W-:Y:S01]  /*9e00*/  PRMT R12, RZ, 0x7610, R12 ;  /* 0x00007610ff0c7816 */ /* 0x000fe2000000000c */
[----:B---3--:R3:W-:Y:S04]  /*9e10*/  STL [R1+0x18], R2 ;  /* 0x0000180201007387 */ /* 0x0087e80000100800 */
[----:B----4-:R4:W-:Y:S01]  /*9e20*/  STL [R1+0x14], R13 ;  /* 0x0000140d01007387 */ /* 0x0109e20000100800 */
[----:B---3--:R-:W-:-:S02]  /*9e30*/  LOP3.LUT R2, R8, 0x1c, RZ, 0xfc, !PT ;  /* 0x0000001c08027812 */ /* 0x008fc400078efcff */
[----:B----4-:R-:W-:-:S03]  /*9e40*/  LOP3.LUT R13, R8, 0x20, RZ, 0xfc, !PT ;  /* 0x00000020080d7812 */ /* 0x010fc600078efcff */
[----:B------:R-:W-:Y:S02]  /*9e50*/  IMAD R2, R2, R11, RZ ;  /* 0x0000000b02027224 */ /* 0x000fe400078e02ff */
[----:B--2---:R-:W-:-:S03]  /*9e60*/  IMAD R13, R13, R15, RZ ;  /* 0x0000000f0d0d7224 */ /* 0x004fc600078e02ff */
[CC--:B------:R-:W-:Y:S02]  /*9e70*/  IADD3 R6, P5, PT, R2.reuse, R10.reuse, RZ ;  /* 0x0000000a02067210 */ /* 0x0c0fe40007fbe0ff */
[----:B0-----:R-:W-:Y:S02]  /*9e80*/  IADD3 R4, P6, PT, R13, R10, RZ ;  /* 0x0000000a0d047210 */ /* 0x001fe40007fde0ff */
[-C--:B------:R-:W-:Y:S02]  /*9e90*/  LEA.HI.X.SX32 R7, R2, R9.reuse, 0x1, P5 ;  /* 0x0000000902077211 */ /* 0x080fe400028f0eff */
[----:B------:R-:W-:Y:S02]  /*9ea0*/  ISETP.GE.AND P5, PT, R3, UR8, PT ;  /* 0x0000000803007c0c */ /* 0x000fe4000bfa6270 */
[----:B------:R-:W-:Y:S01]  /*9eb0*/  PRMT R3, RZ, 0x7610, R3 ;  /* 0x00007610ff037816 */ /* 0x000fe20000000003 */
[----:B------:R0:W2:Y:S01]  /*9ec0*/  @!P4 LDG.E.U8 R12, desc[UR10][R6.64] ;  /* 0x0000000a060cc981 */ /* 0x0000a2000c1e1100 */
[----:B------:R-:W-:-:S02]  /*9ed0*/  LEA.HI.X.SX32 R5, R13, R9, 0x1, P6 ;  /* 0x000000090d057211 */ /* 0x000fc400030f0eff */
[----:B------:R-:W-:Y:S01]  /*9ee0*/  PRMT R27, RZ, 0x7610, R27 ;  /* 0x00007610ff1b7816 */ /* 0x000fe2000000001b */
[----:B------:R-:W3:Y:S01]  /*9ef0*/  S2R R8, SR_TID.X ;  /* 0x0000000000087919 */ /* 0x000ee20000002100 */
[----:B------:R-:W-:Y:S01]  /*9f00*/  PRMT R26, RZ, 0x7610, R26 ;  /* 0x00007610ff1a7816 */ /* 0x000fe2000000001a */
[----:B------:R-:W4:Y:S01]  /*9f10*/  LDC R13, c[0x0][0x3a8] ;  /* 0x0000ea00ff0d7b82 */ /* 0x000f220000000800 */
[----:B------:R-:W2:Y:S01]  /*9f20*/  @!P1 LDG.E.U8 R3, desc[UR10][R4.64] ;  /* 0x0000000a04039981 */ /* 0x000ea2000c1e1100 */
[----:B---3--:R-:W-:-:S06]  /*9f30*/  SHF.R.U32.HI R11, RZ, 0x7, R8 ;  /* 0x00000007ff0b7819 */ /* 0x008fcc0000011608 */
[----:B------:R-:W3:Y:S01]  /*9f40*/  LDC R8, c[0x0][0x3a8] ;  /* 0x0000ea00ff087b82 */ /* 0x000ee20000000800 */
[----:B------:R-:W-:-:S04]  /*9f50*/  SGXT.U32 R11, R11, 0x2 ;  /* 0x000000020b0b781a */ /* 0x000fc80000000000 */
[----:B------:R-:W-:-:S05]  /*9f60*/  LOP3.LUT R2, R11, 0x24, RZ, 0xfc, !PT ;  /* 0x000000240b027812 */ /* 0x000fca00078efcff */
[----:B---3--:R-:W-:Y:S02]  /*9f70*/  IMAD R2, R2, R8, RZ ;  /* 0x0000000802027224 */ /* 0x008fe400078e02ff */
[----:B------:R-:W3:Y:S01]  /*9f80*/  S2R R8, SR_TID.X ;  /* 0x0000000000087919 */ /* 0x000ee20000002100 */
[----:B------:R1:W-:Y:S02]  /*9f90*/  STL [R1+0x10d4], R0 ;  /* 0x0010d40001007387 */ /* 0x0003e40000100800 */
[----:B0-----:R-:W-:-:S04]  /*9fa0*/  IADD3 R6, P4, PT, R2, R10, RZ ;  /* 0x0000000a02067210 */ /* 0x001fc80007f9e0ff */
[----:B------:R-:W-:Y:S02]  /*9fb0*/  LEA.HI.X.SX32 R7, R2, R9, 0x1, P4 ;  /* 0x0000000902077211 */ /* 0x000fe400020f0eff */
[----:B-1----:R-:W-:-:S06]  /*9fc0*/  PRMT R0, RZ, 0x7610, R0 ;  /* 0x00007610ff007816 */ /* 0x002fcc0000000000 */
[----:B------:R0:W4:Y:S04]  /*9fd0*/  @!P0 LDG.E.U8 R0, desc[UR10][R6.64] ;  /* 0x0000000a06008981 */ /* 0x000128000c1e1100 */
[----:B--2---:R-:W-:Y:S04]  /*9fe0*/  STL [R1+0x4], R3 ;  /* 0x0000040301007387 */ /* 0x004fe80000100800 */
[----:B------:R1:W-:Y:S02]  /*9ff0*/  STL [R1+0x8], R12 ;  /* 0x0000080c01007387 */ /* 0x0003e40000100800 */
[----:B-1----:R-:W1:Y:S02]  /*a000*/  LDC R12, c[0x0][0x3a8] ;  /* 0x0000ea00ff0c7b82 */ /* 0x002e640000000800 */
[----:B-1----:R-:W-:Y:S01]  /*a010*/  IMAD R12, R11, R12, RZ ;  /* 0x0000000c0b0c7224 */ /* 0x002fe200078e02ff */
[----:B---3--:R-:W-:-:S05]  /*a020*/  SHF.R.U32.HI R11, RZ, 0x7, R8 ;  /* 0x00000007ff0b7819 */ /* 0x008fca0000011608 */
[----:B------:R-:W1:Y:S01]  /*a030*/  LDC R8, c[0x0][0x3a8] ;  /* 0x0000ea00ff087b82 */ /* 0x000e620000000800 */
[----:B------:R-:W-:-:S04]  /*a040*/  SGXT.U32 R11, R11, 0x2 ;  /* 0x000000020b0b781a */ /* 0x000fc80000000000 */
[----:B------:R-:W-:Y:S02]  /*a050*/  LOP3.LUT R2, R11, 0x28, RZ, 0xfc, !PT ;  /* 0x000000280b027812 */ /* 0x000fe400078efcff */
[----:B------:R-:W-:-:S04]  /*a060*/  IADD3 R4, P6, PT, R12, R10, RZ ;  /* 0x0000000a0c047210 */ /* 0x000fc80007fde0ff */
[----:B------:R-:W-:Y:S02]  /*a070*/  LEA.HI.X.SX32 R5, R12, R9, 0x1, P6 ;  /* 0x000000090c057211 */ /* 0x000fe400030f0eff */
[----:B------:R-:W2:Y:S01]  /*a080*/  LDC R12, c[0x0][0x3a8] ;  /* 0x0000ea00ff0c7b82 */ /* 0x000ea20000000800 */
[----:B-1----:R-:W-:-:S05]  /*a090*/  IMAD R2, R2, R8, RZ ;  /* 0x0000000802027224 */ /* 0x002fca00078e02ff */
[----:B0-----:R-:W-:-:S04]  /*a0a0*/  IADD3 R6, P6, PT, R2, R10, RZ ;  /* 0x0000000a02067210 */ /* 0x001fc80007fde0ff */
[----:B------:R-:W-:-:S05]  /*a0b0*/  LEA.HI.X.SX32 R7, R2, R9, 0x1, P6 ;  /* 0x0000000902077211 */ /* 0x000fca00030f0eff */
[----:B------:R-:W3:Y:S04]  /*a0c0*/  @!P2 LDG.E.U8 R27, desc[UR10][R6.64] ;  /* 0x0000000a061ba981 */ /* 0x000ee8000c1e1100 */
[----:B----4-:R-:W-:Y:S01]  /*a0d0*/  STL [R1+0x10d8], R0 ;  /* 0x0010d80001007387 */ /* 0x010fe20000100800 */
[----:B------:R-:W-:Y:S02]  /*a0e0*/  ISETP.GE.AND P1, PT, R17, UR8, PT ;  /* 0x0000000811007c0c */ /* 0x000fe4000bf26270 */
[----:B------:R-:W-:Y:S01]  /*a0f0*/  LOP3.LUT R11, R11, 0x2c, RZ, 0xfc, !PT ;  /* 0x0000002c0b0b7812 */ /* 0x000fe200078efcff */
[----:B---3--:R0:W-:Y:S04]  /*a100*/  STL [R1+0x10dc], R27 ;  /* 0x0010dc1b01007387 */ /* 0x0081e80000100800 */
[----:B0-----:R-:W3:Y:S01]  /*a110*/  LDL R27, [R1+0x1b4] ;  /* 0x0001b400011b7983 */ /* 0x001ee20000100800 */
[----:B------:R-:W-:Y:S01]  /*a120*/  PRMT R0, RZ, 0x7610, R0 ;  /* 0x00007610ff007816 */ /* 0x000fe20000000000 */
[----:B--2---:R-:W-:-:S05]  /*a130*/  IMAD R11, R11, R12, RZ ;  /* 0x0000000c0b0b7224 */ /* 0x004fca00078e02ff */
[----:B------:R0:W2:Y:S02]  /*a140*/  @!P1 LDG.E.U8 R0, desc[UR10][R4.64] ;  /* 0x0000000a04009981 */ /* 0x0000a4000c1e1100 */
[----:B0-----:R-:W-:-:S04]  /*a150*/  IADD3 R4, P6, PT, R11, R10, RZ ;  /* 0x0000000a0b047210 */ /* 0x001fc80007fde0ff */
[----:B---3--:R-:W-:Y:S01]  /*a160*/  LEA.HI.X.SX32 R5, R11, R27, 0x1, P6 ;  /* 0x0000001b0b057211 */ /* 0x008fe200030f0eff */
[----:B------:R-:W0:Y:S01]  /*a170*/  S2R R8, SR_TID.X ;  /* 0x0000000000087919 */ /* 0x000e220000002100 */
[----:B------:R-:W-:Y:S01]  /*a180*/  LOP3.LUT R3, R17, 0x34, RZ, 0xfc, !PT ;  /* 0x0000003411037812 */ /* 0x000fe200078efcff */
[----:B------:R-:W1:Y:S02]  /*a190*/  LDC R11, c[0x0][0x3a8] ;  /* 0x0000ea00ff0b7b82 */ /* 0x000e640000000800 */
[----:B------:R-:W3:Y:S01]  /*a1a0*/  @!P3 LDG.E.U8 R26, desc[UR10][R4.64] ;  /* 0x0000000a041ab981 */ /* 0x000ee2000c1e1100 */
[----:B0-----:R-:W-:-:S05]  /*a1b0*/  SHF.R.U32.HI R9, RZ, 0x7, R8 ;  /* 0x00000007ff097819 */ /* 0x001fca0000011608 */
[----:B------:R-:W0:Y:S01]  /*a1c0*/  LDC R8, c[0x0][0x3a8] ;  /* 0x0000ea00ff087b82 */ /* 0x000e220000000800 */
[----:B------:R-:W-:-:S04]  /*a1d0*/  SGXT.U32 R9, R9, 0x2 ;  /* 0x000000020909781a */ /* 0x000fc80000000000 */
[----:B------:R-:W-:Y:S01]  /*a1e0*/  LOP3.LUT R2, R9, 0x30, RZ, 0xfc, !PT ;  /* 0x0000003009027812 */ /* 0x000fe200078efcff */
[----:B---3--:R3:W-:Y:S04]  /*a1f0*/  STL [R1+0x10e0], R26 ;  /* 0x0010e01a01007387 */ /* 0x0087e80000100800 */
[----:B---3--:R-:W3:Y:S01]  /*a200*/  LDL R26, [R1+0x1b8] ;  /* 0x0001b800011a7983 */ /* 0x008ee20000100800 */
[----:B0-----:R-:W-:Y:S02]  /*a210*/  IMAD R2, R2, R8, RZ ;  /* 0x0000000802027224 */ /* 0x001fe400078e02ff */
[----:B------:R-:W0:Y:S03]  /*a220*/  S2R R8, SR_TID.X ;  /* 0x0000000000087919 */ /* 0x000e260000002100 */
[----:B------:R-:W-:-:S02]  /*a230*/  IADD3 R6, P6, PT, R2, R10, RZ ;  /* 0x0000000a02067210 */ /* 0x000fc40007fde0ff */
[----:B------:R-:W4:Y:S02]  /*a240*/  LDC R10, c[0x0][0x3a8] ;  /* 0x0000ea00ff0a7b82 */ /* 0x000f240000000800 */
[----:B------:R-:W-:-:S06]  /*a250*/  LEA.HI.X.SX32 R7, R2, R27, 0x1, P6 ;  /* 0x0000001b02077211 */ /* 0x000fcc00030f0eff */
[----:B------:R-:W1:Y:S01]  /*a260*/  LDC R2, c[0x0][0x3a8] ;  /* 0x0000ea00ff027b82 */ /* 0x000e620000000800 */
[----:B------:R-:W-:Y:S01]  /*a270*/  LOP3.LUT R9, R9, 0x34, RZ, 0xfc, !PT ;  /* 0x0000003409097812 */ /* 0x000fe200078efcff */
[----:B--2---:R2:W-:Y:S01]  /*a280*/  STL [R1+0xc], R0 ;  /* 0x00000c0001007387 */ /* 0x0045e20000100800 */
[----:B------:R-:W-:Y:S02]  /*a290*/  ISETP.GE.AND P4, PT, R3, UR8, PT ;  /* 0x0000000803007c0c */ /* 0x000fe4000bf86270 */
[----:B------:R-:W-:Y:S02]  /*a2a0*/  LOP3.LUT R3, R17, 0x38, RZ, 0xfc, !PT ;  /* 0x0000003811037812 */ /* 0x000fe400078efcff */
[----:B------:R-:W-:Y:S02]  /*a2b0*/  PRMT R24, RZ, 0x7610, R24 ;  /* 0x00007610ff187816 */ /* 0x000fe40000000018 */
[----:B0-----:R-:W-:Y:S01]  /*a2c0*/  SHF.R.U32.HI R8, RZ, 0x7, R8 ;  /* 0x00000007ff087819 */ /* 0x001fe20000011608 */
[----:B----4-:R-:W-:Y:S01]  /*a2d0*/  IMAD R9, R9, R10, RZ ;  /* 0x0000000a09097224 */ /* 0x010fe200078e02ff */
[----:B------:R-:W-:-:S02]  /*a2e0*/  ISETP.GE.AND P0, PT, R3, UR8, PT ;  /* 0x0000000803007c0c */ /* 0x000fc4000bf06270 */
[----:B------:R0:W4:Y:S01]  /*a2f0*/  @!P5 LDG.E.U8 R24, desc[UR10][R6.64] ;  /* 0x0000000a0618d981 */ /* 0x000122000c1e1100 */
[----:B------:R-:W-:-:S04]  /*a300*/  SGXT.U32 R8, R8, 0x2 ;  /* 0x000000020808781a */ /* 0x000fc80000000000 */
[----:B--2---:R-:W-:-:S05]  /*a310*/  LOP3.LUT R0, R8, 0x38, RZ, 0xfc, !PT ;  /* 0x0000003808007812 */ /* 0x004fca00078efcff */
[----:B-1----:R-:W-:Y:S01]  /*a320*/  IMAD R0, R0, R2, RZ ;  /* 0x0000000200007224 */ /* 0x002fe200078e02ff */
[----:B------:R-:W-:Y:S02]  /*a330*/  PRMT R21, RZ, 0x7610, R21 ;  /* 0x00007610ff157816 */ /* 0x000fe40000000015 */
[----:B------:R-:W-:Y:S01]  /*a340*/  PRMT R20, RZ, 0x7610, R20 ;  /* 0x00007610ff147816 */ /* 0x000fe20000000014 */
[----:B------:R-:W1:Y:S01]  /*a350*/  S2R R10, SR_TID.X ;  /* 0x00000000000a7919 */ /* 0x000e620000002100 */
[----:B------:R-:W2:Y:S01]  /*a360*/  LDC R2, c[0x0][0x3a8] ;  /* 0x0000ea00ff027b82 */ /* 0x000ea20000000800 */
[----:B---3--:R-:W-:-:S04]  /*a370*/  IADD3 R4, P6, PT, R9, R26, RZ ;  /* 0x0000001a09047210 */ /* 0x008fc80007fde0ff */
[----:B------:R-:W-:Y:S02]  /*a380*/  LEA.HI.X.SX32 R5, R9, R27, 0x1, P6 ;  /* 0x0000001b09057211 */ /* 0x000fe400030f0eff */
[----:B0-----:R-:W-:-:S03]  /*a390*/  IADD3 R6, P6, PT, R0, R26, RZ ;  /* 0x0000001a00067210 */ /* 0x001fc60007fde0ff */
[----:B------:R0:W3:Y:S01]  /*a3a0*/  @!P4 LDG.E.U8 R21, desc[UR10][R4.64] ;  /* 0x0000000a0415c981 */ /* 0x0000e2000c1e1100 */
[----:B------:R-:W-:-:S05]  /*a3b0*/  LEA.HI.X.SX32 R7, R0, R27, 0x1, P6 ;  /* 0x0000001b00077211 */ /* 0x000fca00030f0eff */
[----:B------:R0:W3:Y:S01]  /*a3c0*/  @!P0 LDG.E.U8 R20, desc[UR10][R6.64] ;  /* 0x0000000a06148981 */ /* 0x0000e2000c1e1100 */
[----:B-1----:R-:W-:Y:S02]  /*a3d0*/  SHF.R.U32.HI R10, RZ, 0x7, R10 ;  /* 0x00000007ff0a7819 */ /* 0x002fe4000001160a */
[----:B------:R-:W-:Y:S02]  /*a3e0*/  LOP3.LUT R9, R8, 0x3c, RZ, 0xfc, !PT ;  /* 0x0000003c08097812 */ /* 0x000fe400078efcff */
[----:B------:R-:W-:-:S03]  /*a3f0*/  SGXT.U32 R10, R10, 0x2 ;  /* 0x000000020a0a781a */ /* 0x000fc60000000000 */
[----:B------:R-:W-:Y:S01]  /*a400*/  IMAD R9, R9, R11, RZ ;  /* 0x0000000b09097224 */ /* 0x000fe200078e02ff */
[C---:B------:R-:W-:Y:S02]  /*a410*/  LOP3.LUT R0, R10.reuse, 0x40, RZ, 0xfc, !PT ;  /* 0x000000400a007812 */ /* 0x040fe400078efcff */
[----:B------:R-:W-:Y:S02]  /*a420*/  LOP3.LUT R11, R10, 0x44, RZ, 0xfc, !PT ;  /* 0x000000440a0b7812 */ /* 0x000fe400078efcff */
[----:B------:R-:W1:Y:S01]  /*a430*/  S2R R10, SR_TID.X ;  /* 0x00000000000a7919 */ /* 0x000e620000002100 */
[----:B0-----:R-:W-:Y:S01]  /*a440*/  IADD3 R4, P6, PT, R9, R26, RZ ;  /* 0x0000001a09047210 */ /* 0x001fe20007fde0ff */
[----:B--2---:R-:W-:Y:S01]  /*a450*/  IMAD R0, R0, R2, RZ ;  /* 0x0000000200007224 */ /* 0x004fe200078e02ff */
[----:B------:R-:W-:Y:S01]  /*a460*/  LOP3.LUT R8, R17, 0x50, RZ, 0xfc, !PT ;  /* 0x0000005011087812 */ /* 0x000fe200078efcff */
[----:B------:R-:W0:Y:S01]  /*a470*/  LDC R2, c[0x0][0x3a8] ;  /* 0x0000ea00ff027b82 */ /* 0x000e220000000800 */
[----:B------:R-:W-:-:S02]  /*a480*/  LEA.HI.X.SX32 R5, R9, R27, 0x1, P6 ;  /* 0x0000001b09057211 */ /* 0x000fc400030f0eff */
[----:B------:R-:W-:Y:S02]  /*a490*/  ISETP.GE.AND P0, PT, R8, UR8, PT ;  /* 0x0000000808007c0c */ /* 0x000fe4000bf06270 */
[C---:B------:R-:W-:Y:S02]  /*a4a0*/  IADD3 R8, P6, PT, R0.reuse, R26, RZ ;  /* 0x0000001a00087210 */ /* 0x040fe40007fde0ff */
[----:B------:R-:W-:Y:S01]  /*a4b0*/  LOP3.LUT R3, R17, 0x3c, RZ, 0xfc, !PT ;  /* 0x0000003c11037812 */ /* 0x000fe200078efcff */
[----:B------:R-:W-:Y:S01]  /*a4c0*/  IMAD R11, R11, R13, RZ ;  /* 0x0000000d0b0b7224 */ /* 0x000fe200078e02ff */
[----:B------:R-:W-:Y:S02]  /*a4d0*/  LEA.HI.X.SX32 R9, R0, R27, 0x1, P6 ;  /* 0x0000001b00097211 */ /* 0x000fe400030f0eff */
[----:B------:R-:W-:Y:S02]  /*a4e0*/  ISETP.GE.AND P1, PT, R3, UR8, PT ;  /* 0x0000000803007c0c */ /* 0x000fe4000bf26270 */
[----:B------:R-:W-:-:S02]  /*a4f0*/  LOP3.LUT R3, R17, 0x44, RZ, 0xfc, !PT ;  /* 0x0000004411037812 */ /* 0x000fc400078efcff */
[----:B-1----:R-:W-:-:S04]  /*a500*/  SHF.R.U32.HI R12, RZ, 0x7, R10 ;  /* 0x00000007ff0c7819 */ /* 0x002fc8000001160a */
[----:B------:R-:W-:-:S04]  /*a510*/  SGXT.U32 R12, R12, 0x2 ;  /* 0x000000020c0c781a */ /* 0x000fc80000000000 */
[C---:B------:R-:W-:Y:S02]  /*a520*/  LOP3.LUT R0, R12.reuse, 0x48, RZ, 0xfc, !PT ;  /* 0x000000480c007812 */ /* 0x040fe400078efcff */
[----:B------:R-:W-:Y:S02]  /*a530*/  LOP3.LUT R13, R12, 0x4c, RZ, 0xfc, !PT ;  /* 0x0000004c0c0d7812 */ /* 0x000fe400078efcff */
[----:B------:R-:W1:Y:S01]  /*a540*/  S2R R12, SR_TID.X ;  /* 0x00000000000c7919 */ /* 0x000e620000002100 */
[----:B------:R-:W-:Y:S02]  /*a550*/  ISETP.GE.AND P2, PT, R3, UR8, PT ;  /* 0x0000000803007c0c */ /* 0x000fe4000bf46270 */
[----:B------:R-:W-:-:S04]  /*a560*/  LOP3.LUT R3, R17, 0x48, RZ, 0xfc, !PT ;  /* 0x0000004811037812 */ /* 0x000fc800078efcff */
[----:B------:R-:W-:Y:S02]  /*a570*/  ISETP.GE.AND P3, PT, R3, UR8, PT ;  /* 0x0000000803007c0c */ /* 0x000fe4000bf66270 */
[----:B------:R-:W-:-:S04]  /*a580*/  LOP3.LUT R3, R17, 0x4c, RZ, 0xfc, !PT ;  /* 0x0000004c11037812 */ /* 0x000fc800078efcff */
[----:B------:R-:W-:Y:S02]  /*a590*/  ISETP.GE.AND P5, PT, R3, UR8, PT ;  /* 0x0000000803007c0c */ /* 0x000fe4000bfa6270 */
[----:B------:R-:W-:Y:S01]  /*a5a0*/  LOP3.LUT R3, R17, 0x40, RZ, 0xfc, !PT ;  /* 0x0000004011037812 */ /* 0x000fe200078efcff */
[----:B0-----:R-:W-:Y:S02]  /*a5b0*/  IMAD R0, R0, R2, RZ ;  /* 0x0000000200007224 */ /* 0x001fe400078e02ff */
[----:B------:R-:W0:Y:S01]  /*a5c0*/  LDC R2, c[0x0][0x3a8] ;  /* 0x0000ea00ff027b82 */ /* 0x000e220000000800 */
[----:B------:R-:W-:Y:S02]  /*a5d0*/  ISETP.GE.AND P4, PT, R3, UR8, PT ;  /* 0x0000000803007c0c */ /* 0x000fe4000bf86270 */
[----:B------:R-:W-:Y:S02]  /*a5e0*/  PRMT R3, RZ, 0x7610, R3 ;  /* 0x00007610ff037816 */ /* 0x000fe40000000003 */
[----:B------:R-:W-:-:S04]  /*a5f0*/  LOP3.LUT R6, R17, 0x54, RZ, 0xfc, !PT ;  /* 0x0000005411067812 */ /* 0x000fc800078efcff */
[----:B------:R2:W3:Y:S01]  /*a600*/  @!P1 LDG.E.U8 R3, desc[UR10][R4.64] ;  /* 0x0000000a04039981 */ /* 0x0004e2000c1e1100 */
[----:B------:R-:W-:Y:S02]  /*a610*/  ISETP.GE.AND P1, PT, R6, UR8, PT ;  /* 0x0000000806007c0c */ /* 0x000fe4000bf26270 */
[----:B------:R-:W-:Y:S02]  /*a620*/  IADD3 R6, P6, PT, R11, R26, RZ ;  /* 0x0000001a0b067210 */ /* 0x000fe40007fde0ff */
[----:B------:R-:W-:Y:S02]  /*a630*/  LOP3.LUT R10, R17, 0x58, RZ, 0xfc, !PT ;  /* 0x00000058110a7812 */ /* 0x000fe400078efcff */
[----:B--2---:R-:W-:Y:S02]  /*a640*/  PRMT R4, RZ, 0x7610, R4 ;  /* 0x00007610ff047816 */ /* 0x004fe40000000004 */
[----:B-1----:R-:W-:Y:S02]  /*a650*/  SHF.R.U32.HI R15, RZ, 0x7, R12 ;  /* 0x00000007ff0f7819 */ /* 0x002fe4000001160c */
[----:B------:R-:W-:-:S02]  /*a660*/  LEA.HI.X.SX32 R7, R11, R27, 0x1, P6 ;  /* 0x0000001b0b077211 */ /* 0x000fc400030f0eff */
[----:B------:R1:W2:Y:S01]  /*a670*/  @!P4 LDG.E.U8 R4, desc[UR10][R8.64] ;  /* 0x0000000a0804c981 */ /* 0x0002a2000c1e1100 */
[----:B------:R-:W-:Y:S02]  /*a680*/  ISETP.GE.AND P4, PT, R10, UR8, PT ;  /* 0x000000080a007c0c */ /* 0x000fe4000bf86270 */
[----:B------:R-:W-:Y:S01]  /*a690*/  PRMT R5, RZ, 0x7610, R5 ;  /* 0x00007610ff057816 */ /* 0x000fe20000000005 */
[----:B----4-:R-:W-:Y:S01]  /*a6a0*/  STL [R1+0x10e4], R24 ;  /* 0x0010e41801007387 */ /* 0x010fe20000100800 */
[C---:B------:R-:W-:Y:S02]  /*a6b0*/  IADD3 R10, P6, PT, R0.reuse, R26, RZ ;  /* 0x0000001a000a7210 */ /* 0x040fe40007fde0ff */
[----:B------:R-:W-:Y:S01]  /*a6c0*/  SGXT.U32 R15, R15, 0x2 ;  /* 0x000000020f0f781a */ /* 0x000fe20000000000 */
[----:B------:R-:W-:Y:S01]  /*a6d0*/  IMAD R13, R13, R16, RZ ;  /* 0x000000100d0d7224 */ /* 0x000fe200078e02ff */
[----:B------:R-:W-:Y:S01]  /*a6e0*/  LEA.HI.X.SX32 R11, R0, R27, 0x1, P6 ;  /* 0x0000001b000b7211 */ /* 0x000fe200030f0eff */
[----:B------:R4:W2:Y:S01]  /*a6f0*/  @!P2 LDG.E.U8 R5, desc[UR10][R6.64] ;  /* 0x0000000a0605a981 */ /* 0x0008a2000c1e1100 */
[----:B-1----:R-:W-:Y:S01]  /*a700*/  LOP3.LUT R8, R17, 0x5c, RZ, 0xfc, !PT ;  /* 0x0000005c11087812 */ /* 0x002fe200078efcff */
[----:B------:R-:W1:Y:S01]  /*a710*/  LDC R16, c[0x0][0x3a8] ;  /* 0x0000ea00ff107b82 */ /* 0x000e620000000800 */
[----:B------:R-:W-:-:S02]  /*a720*/  LOP3.LUT R0, R15, 0x50, RZ, 0xfc, !PT ;  /* 0x000000500f007812 */ /* 0x000fc400078efcff */
[----:B------:R-:W-:Y:S02]  /*a730*/  ISETP.GE.AND P2, PT, R8, UR8, PT ;  /* 0x0000000808007c0c */ /* 0x000fe4000bf46270 */
[----:B------:R-:W-:Y:S02]  /*a740*/  IADD3 R8, P6, PT, R13, R26, RZ ;  /* 0x0000001a0d087210 */ /* 0x000fe40007fde0ff */
[----:B----4-:R-:W-:Y:S01]  /*a750*/  PRMT R6, RZ, 0x7610, R6 ;  /* 0x00007610ff067816 */ /* 0x010fe20000000006 */
[----:B0-----:R-:W-:Y:S01]  /*a760*/  IMAD R0, R0, R2, RZ ;  /* 0x0000000200007224 */ /* 0x001fe200078e02ff */
[----:B------:R-:W-:Y:S02]  /*a770*/  LOP3.LUT R12, R17, 0x60, RZ, 0xfc, !PT ;  /* 0x00000060110c7812 */ /* 0x000fe400078efcff */
[----:B------:R-:W-:Y:S02]  /*a780*/  LEA.HI.X.SX32 R9, R13, R27, 0x1, P6 ;  /* 0x0000001b0d097211 */ /* 0x000fe400030f0eff */
[----:B------:R0:W4:Y:S01]  /*a790*/  @!P3 LDG.E.U8 R6, desc[UR10][R10.64] ;  /* 0x0000000a0a06b981 */ /* 0x000122000c1e1100 */
[----:B------:R-:W-:-:S02]  /*a7a0*/  ISETP.GE.AND P3, PT, R12, UR8, PT ;  /* 0x000000080c007c0c */ /* 0x000fc4000bf66270 */
[----:B------:R-:W-:-:S04]  /*a7b0*/  IADD3 R12, P6, PT, R0, R26, RZ ;  /* 0x0000001a000c7210 */ /* 0x000fc80007fde0ff */
[----:B------:R-:W-:Y:S02]  /*a7c0*/  LEA.HI.X.SX32 R13, R0, R27, 0x1, P6 ;  /* 0x0000001b000d7211 */ /* 0x000fe400030f0eff */
[----:B------:R-:W-:Y:S02]  /*a7d0*/  SHF.R.U32.HI R0, RZ, 0x7, R14 ;  /* 0x00000007ff007819 */ /* 0x000fe4000001160e */
[----:B------:R-:W-:Y:S02]  /*a7e0*/  PRMT R7, RZ, 0x7610, R7 ;  /* 0x00007610ff077816 */ /* 0x000fe40000000007 */
[----:B------:R-:W-:Y:S02]  /*a7f0*/  LOP3.LUT R15, R15, 0x54, RZ, 0xfc, !PT ;  /* 0x000000540f0f7812 */ /* 0x000fe400078efcff */
[----:B------:R-:W-:Y:S02]  /*a800*/  SGXT.U32 R0, R0, 0x2 ;  /* 0x000000020000781a */ /* 0x000fe40000000000 */
[----:B0-----:R-:W-:Y:S01]  /*a810*/  LOP3.LUT R10, R17, 0x64, RZ, 0xfc, !PT ;  /* 0x00000064110a7812 */ /* 0x001fe200078efcff */
[----:B------:R0:W2:Y:S01]  /*a820*/  @!P5 LDG.E.U8 R7, desc[UR10][R8.64] ;  /* 0x0000000a0807d981 */ /* 0x0000a2000c1e1100 */
[----:B------:R-:W-:-:S02]  /*a830*/  LOP3.LUT R2, R0, 0x58, RZ, 0xfc, !PT ;  /* 0x0000005800027812 */ /* 0x000fc400078efcff */
[----:B------:R-:W-:Y:S02]  /*a840*/  ISETP.GE.AND P5, PT, R10, UR8, PT ;  /* 0x000000080a007c0c */ /* 0x000fe4000bfa6270 */
[----:B------:R-:W-:Y:S01]  /*a850*/  LOP3.LUT R14, R17, 0x68, RZ, 0xfc, !PT ;  /* 0x00000068110e7812 */ /* 0x000fe200078efcff */
[----:B-1----:R-:W-:Y:S01]  /*a860*/  IMAD R2, R2, R16, RZ ;  /* 0x0000001002027224 */ /* 0x002fe200078e02ff */
[----:B0-----:R-:W-:-:S06]  /*a870*/  PRMT R8, RZ, 0x7610, R8 ;  /* 0x00007610ff087816 */ /* 0x001fcc0000000008 */
[----:B------:R0:W2:Y:S01]  /*a880*/  @!P0 LDG.E.U8 R8, desc[UR10][R12.64] ;  /* 0x0000000a0c088981 */ /* 0x0000a2000c1e1100 */
[----:B------:R-:W-:Y:S02]  /*a890*/  ISETP.GE.AND P0, PT, R14, UR8, PT ;  /* 0x000000080e007c0c */ /* 0x000fe4000bf06270 */
[----:B------:R-:W-:Y:S02]  /*a8a0*/  LOP3.LUT R0, R0, 0x60, RZ, 0xfc, !PT ;  /* 0x0000006000007812 */ /* 0x000fe400078efcff */
[----:B------:R-:W-:Y:S02]  /*a8b0*/  PRMT R9, RZ, 0x7610, R9 ;  /* 0x00007610ff097816 */ /* 0x000fe40000000009 */
[----:B0-----:R-:W-:Y:S01]  /*a8c0*/  LOP3.LUT R12, R17, 0x6c, RZ, 0xfc, !PT ;  /* 0x0000006c110c7812 */ /* 0x001fe200078efcff */
[----:B---3--:R0:W-:Y:S04]  /*a8d0*/  STL [R1+0x10e8], R21 ;  /* 0x0010e81501007387 */ /* 0x0081e80000100800 */
[----:B------:R1:W-:Y:S01]  /*a8e0*/  STL [R1+0x10ec], R20 ;  /* 0x0010ec1401007387 */ /* 0x0003e20000100800 */
[----:B0-----:R-:W0:Y:S03]  /*a8f0*/  LDC R21, c[0x0][0x3a8] ;  /* 0x0000ea00ff157b82 */ /* 0x001e260000000800 */
[----:B------:R-:W3:Y:S05]  /*a900*/  LDL R24, [R1+0x808] ;  /* 0x0008080001187983 */ /* 0x000eea0000100800 */
[----:B-1----:R-:W1:Y:S02]  /*a910*/  LDC R20, c[0x0][0x3a8] ;  /* 0x0000ea00ff147b82 */ /* 0x002e640000000800 */
[----:B-1----:R-:W-:-:S06]  /*a920*/  IMAD R15, R15, R20, RZ ;  /* 0x000000140f0f7224 */ /* 0x002fcc00078e02ff */
[----:B------:R-:W1:Y:S01]  /*a930*/  LDC R20, c[0x0][0x3a8] ;  /* 0x0000ea00ff147b82 */ /* 0x000e620000000800 */
[----:B------:R-:W-:-:S04]  /*a940*/  IADD3 R10, P6, PT, R15, R26, RZ ;  /* 0x0000001a0f0a7210 */ /* 0x000fc80007fde0ff */
[----:B------:R-:W-:Y:S02]  /*a950*/  LEA.HI.X.SX32 R11, R15, R27, 0x1, P6 ;  /* 0x0000001b0f0b7211 */ /* 0x000fe400030f0eff */
[----:B------:R-:W-:-:S03]  /*a960*/  IADD3 R14, P6, PT, R2, R26, RZ ;  /* 0x0000001a020e7210 */ /* 0x000fc60007fde0ff */
[----:B------:R0:W2:Y:S01]  /*a970*/  @!P1 LDG.E.U8 R9, desc[UR10][R10.64] ;  /* 0x0000000a0a099981 */ /* 0x0000a2000c1e1100 */
[----:B------:R-:W-:Y:S02]  /*a980*/  LEA.HI.X.SX32 R15, R2, R27, 0x1, P6 ;  /* 0x0000001b020f7211 */ /* 0x000fe400030f0eff */
[----:B------:R-:W0:Y:S01]  /*a990*/  S2R R2, SR_TID.X ;  /* 0x0000000000027919 */ /* 0x000e220000002100 */
[----:B------:R-:W-:Y:S01]  /*a9a0*/  ISETP.GE.AND P1, PT, R12, UR8, PT ;  /* 0x000000080c007c0c */ /* 0x000fe2000bf26270 */
[----:B-1----:R-:W-:Y:S01]  /*a9b0*/  IMAD R0, R0, R20, RZ ;  /* 0x0000001400007224 */ /* 0x002fe200078e02ff */
[----:B0-----:R-:W-:Y:S01]  /*a9c0*/  PRMT R10, RZ, 0x7610, R10 ;  /* 0x00007610ff0a7816 */ /* 0x001fe2000000000a */
[----:B------:R-:W0:Y:S03]  /*a9d0*/  LDC R20, c[0x0][0x3a8] ;  /* 0x0000ea00ff147b82 */ /* 0x000e260000000800 */
[----:B------:R-:W-:-:S02]  /*a9e0*/  IADD3 R12, P6, PT, R0, R26, RZ ;  /* 0x0000001a000c7210 */ /* 0x000fc40007fde0ff */
[----:B------:R1:W2:Y:S02]  /*a9f0*/  @!P4 LDG.E.U8 R10, desc[UR10][R14.64] ;  /* 0x0000000a0e0ac981 */ /* 0x0002a4000c1e1100 */
[----:B------:R-:W-:Y:S02]  /*aa00*/  LEA.HI.X.SX32 R13, R0, R27, 0x1, P6 ;  /* 0x0000001b000d7211 */ /* 0x000fe400030f0eff */
[----:B------:R-:W-:-:S04]  /*aa10*/  SHF.R.U32.HI R0, RZ, 0x7, R2 ;  /* 0x00000007ff007819 */ /* 0x000fc80000011602 */
[----:B------:R-:W-:-:S04]  /*aa20*/  SGXT.U32 R0, R0, 0x2 ;  /* 0x000000020000781a */ /* 0x000fc80000000000 */
[----:B------:R-:W-:-:S05]  /*aa30*/  LOP3.LUT R2, R0, 0x64, RZ, 0xfc, !PT ;  /* 0x0000006400027812 */ /* 0x000fca00078efcff */
[----:B------:R-:W-:Y:S02]  /*aa40*/  IMAD R2, R2, R21, RZ ;  /* 0x0000001502027224 */ /* 0x000fe400078e02ff */
[----:B------:R-:W4:Y:S03]  /*aa50*/  LDC R21, c[0x0][0x3a8] ;  /* 0x0000ea00ff157b82 */ /* 0x000f260000000800 */
[----:B-1----:R-:W-:-:S04]  /*aa60*/  IADD3 R14, P6, PT, R2, R26, RZ ;  /* 0x0000001a020e7210 */ /* 0x002fc80007fde0ff */
[----:B------:R-:W-:Y:S02]  /*aa70*/  LEA.HI.X.SX32 R15, R2, R27, 0x1, P6 ;  /* 0x0000001b020f7211 */ /* 0x000fe400030f0eff */
[----:B------:R-:W1:Y:S01]  /*aa80*/  S2R R2, SR_TID.X ;  /* 0x0000000000027919 */ /* 0x000e620000002100 */
[----:B------:R-:W-:Y:S02]  /*aa90*/  LOP3.LUT R0, R0, 0x70, RZ, 0xfc, !PT ;  /* 0x0000007000007812 */ /* 0x000fe400078efcff */
[----:B------:R-:W-:-:S03]  /*aaa0*/  PRMT R11, RZ, 0x7610, R11 ;  /* 0x00007610ff0b7816 */ /* 0x000fc6000000000b */
[----:B0-----:R-:W-:Y:S01]  /*aab0*/  IMAD R0, R0, R20, RZ ;  /* 0x0000001400007224 */ /* 0x001fe200078e02ff */
[----:B------:R-:W-:Y:S01]  /*aac0*/  LOP3.LUT R16, R17, 0x70, RZ, 0xfc, !PT ;  /* 0x0000007011107812 */ /* 0x000fe200078efcff */
[----:B------:R-:W0:Y:S01]  /*aad0*/  LDC R20, c[0x0][0x3a8] ;  /* 0x0000ea00ff147b82 */ /* 0x000e220000000800 */
[----:B------:R1:W2:Y:S02]  /*aae0*/  @!P3 LDG.E.U8 R11, desc[UR10][R12.64] ;  /* 0x0000000a0c0bb981 */ /* 0x0002a4000c1e1100 */
[----:B-1----:R-:W-:-:S04]  /*aaf0*/  IADD3 R12, P3, PT, R0, R26, RZ ;  /* 0x0000001a000c7210 */ /* 0x002fc80007f7e0ff */
[----:B------:R-:W-:Y:S02]  /*ab00*/  LEA.HI.X.SX32 R13, R0, R27, 0x1, P3 ;  /* 0x0000001b000d7211 */ /* 0x000fe400018f0eff */
[----:B------:R-:W-:-:S04]  /*ab10*/  SHF.R.U32.HI R2, RZ, 0x7, R2 ;  /* 0x00000007ff027819 */ /* 0x000fc80000011602 */
[----:B------:R-:W-:-:S04]  /*ab20*/  SGXT.U32 R2, R2, 0x2 ;  /* 0x000000020202781a */ /* 0x000fc80000000000 */
[----:B------:R-:W-:-:S05]  /*ab30*/  LOP3.LUT R0, R2, 0x68, RZ, 0xfc, !PT ;  /* 0x0000006802007812 */ /* 0x000fca00078efcff */
[----:B----4-:R-:W-:Y:S02]  /*ab40*/  IMAD R0, R0, R21, RZ ;  /* 0x0000001500007224 */ /* 0x010fe400078e02ff */
[----:B------:R-:W4:Y:S01]  /*ab50*/  LDL R21, [R1+0x820] ;  /* 0x0008200001157983 */ /* 0x000f220000100800 */
[----:B------:R-:W-:Y:S02]  /*ab60*/  ISETP.GE.AND P4, PT, R16, UR8, PT ;  /* 0x0000000810007c0c */ /* 0x000fe4000bf86270 */
[----:B------:R-:W-:Y:S02]  /*ab70*/  LOP3.LUT R16, R17, 0x74, RZ, 0xfc, !PT ;  /* 0x0000007411107812 */ /* 0x000fe400078efcff */
[----:B------:R-:W-:Y:S02]  /*ab80*/  PRMT R18, RZ, 0x7610, R18 ;  /* 0x00007610ff127816 */ /* 0x000fe40000000012 */
[----:B------:R-:W-:Y:S02]  /*ab90*/  PRMT R19, RZ, 0x7610, R19 ;  /* 0x00007610ff137816 */ /* 0x000fe40000000013 */
[----:B------:R-:W-:-:S02]  /*aba0*/  ISETP.GE.AND P6, PT, R16, UR8, PT ;  /* 0x0000000810007c0c */ /* 0x000fc4000bfc6270 */
[C---:B------:R-:W-:Y:S01]  /*abb0*/  LOP3.LUT R16, R17.reuse, 0x78, RZ, 0xfc, !PT ;  /* 0x0000007811107812 */ /* 0x040fe200078efcff */
[----:B------:R-:W2:Y:S03]  /*abc0*/  @!P5 LDG.E.U8 R18, desc[UR10][R14.64] ;  /* 0x0000000a0e12d981 */ /* 0x000ea6000c1e1100 */
[----:B------:R-:W-:Y:S01]  /*abd0*/  ISETP.GE.AND P5, PT, R16, UR8, PT ;  /* 0x0000000810007c0c */ /* 0x000fe2000bfa6270 */
[----:B------:R1:W2:Y:S01]  /*abe0*/  @!P4 LDG.E.U8 R19, desc[UR10][R12.64] ;  /* 0x0000000a0c13c981 */ /* 0x0002a2000c1e1100 */
[C---:B------:R-:W-:Y:S02]  /*abf0*/  IADD3 R16, P4, PT, R0.reuse, R26, RZ ;  /* 0x0000001a00107210 */ /* 0x040fe40007f9e0ff */
[----:B-1----:R-:W-:Y:S02]  /*ac00*/  LOP3.LUT R12, R17, 0x7c, RZ, 0xfc, !PT ;  /* 0x0000007c110c7812 */ /* 0x002fe400078efcff */
[----:B------:R-:W-:-:S02]  /*ac10*/  LEA.HI.X.SX32 R17, R0, R27, 0x1, P4 ;  /* 0x0000001b00117211 */ /* 0x000fc400020f0eff */
[----:B------:R-:W1:Y:S01]  /*ac20*/  S2R R0, SR_TID.X ;  /* 0x0000000000007919 */ /* 0x000e620000002100 */
[----:B------:R-:W-:-:S05]  /*ac30*/  LOP3.LUT R2, R2, 0x78, RZ, 0xfc, !PT ;  /* 0x0000007802027812 */ /* 0x000fca00078efcff */
[----:B0-----:R-:W-:Y:S01]  /*ac40*/  IMAD R2, R2, R20, RZ ;  /* 0x0000001402027224 */ /* 0x001fe200078e02ff */
[----:B------:R-:W-:Y:S02]  /*ac50*/  PRMT R22, RZ, 0x7610, R22 ;  /* 0x00007610ff167816 */ /* 0x000fe40000000016 */
[----:B------:R-:W-:-:S06]  /*ac60*/  PRMT R23, RZ, 0x7610, R23 ;  /* 0x00007610ff177816 */ /* 0x000fcc0000000017 */
[----:B------:R-:W2:Y:S01]  /*ac70*/  @!P0 LDG.E.U8 R23, desc[UR10][R16.64] ;  /* 0x0000000a10178981 */ /* 0x000ea2000c1e1100 */
[----:B------:R-:W-:Y:S02]  /*ac80*/  PRMT R25, RZ, 0x7610, R25 ;  /* 0x00007610ff197816 */ /* 0x000fe40000000019 */
[----:B-1----:R-:W-:-:S04]  /*ac90*/  SHF.R.U32.HI R0, RZ, 0x7, R0 ;  /* 0x00000007ff007819 */ /* 0x002fc80000011600 */
[----:B------:R-:W-:-:S04]  /*aca0*/  SGXT.U32 R0, R0, 0x2 ;  /* 0x000000020000781a */ /* 0x000fc80000000000 */
[C---:B------:R-:W-:Y:S02]  /*acb0*/  LOP3.LUT R20, R0.reuse, 0x6c, RZ, 0xfc, !PT ;  /* 0x0000006c00147812 */ /* 0x040fe400078efcff */
[----:B------:R-:W-:Y:S02]  /*acc0*/  LOP3.LUT R0, R0, 0x7c, RZ, 0xfc, !PT ;  /* 0x0000007c00007812 */ /* 0x000fe400078efcff */
[----:B------:R-:W-:Y:S02]  /*acd0*/  PRMT R28, RZ, 0x7610, R28 ;  /* 0x00007610ff1c7816 */ /* 0x000fe4000000001c */
[----:B----4-:R-:W-:-:S04]  /*ace0*/  IADD3 R14, P3, PT, R21, R26, RZ ;  /* 0x0000001a150e7210 */ /* 0x010fc80007f7e0ff */
[-C--:B------:R-:W-:Y:S02]  /*acf0*/  LEA.HI.X.SX32 R15, R21, R27.reuse, 0x1, P3 ;  /* 0x0000001b150f7211 */ /* 0x080fe400018f0eff */
[----:B------:R-:W-:Y:S01]  /*ad00*/  ISETP.GE.AND P3, PT, R12, UR8, PT ;  /* 0x000000080c007c0c */ /* 0x000fe2000bf66270 */
[----:B------:R-:W0:Y:S01]  /*ad10*/  LDC R21, c[0x0][0x3a8] ;  /* 0x0000ea00ff157b82 */ /* 0x000e220000000800 */
[C---:B------:R-:W-:Y:S01]  /*ad20*/  IADD3 R12, P4, PT, R2.reuse, R26, RZ ;  /* 0x0000001a020c7210 */ /* 0x040fe20007f9e0ff */
[----:B------:R3:W4:Y:S03]  /*ad30*/  @!P6 LDG.E.U8 R22, desc[UR10][R14.64] ;  /* 0x0000000a0e16e981 */ /* 0x000726000c1e1100 */
[----:B------:R-:W-:-:S03]  /*ad40*/  LEA.HI.X.SX32 R13, R2, R27, 0x1, P4 ;  /* 0x0000001b020d7211 */ /* 0x000fc600020f0eff */
[----:B------:R-:W1:Y:S02]  /*ad50*/  LDC R2, c[0x0][0x3a8] ;  /* 0x0000ea00ff027b82 */ /* 0x000e640000000800 */
[----:B------:R0:W2:Y:S01]  /*ad60*/  @!P5 LDG.E.U8 R25, desc[UR10][R12.64] ;  /* 0x0000000a0c19d981 */ /* 0x0000a2000c1e1100 */
[----:B---3--:R-:W-:-:S04]  /*ad70*/  IADD3 R14, P0, PT, R24, R26, RZ ;  /* 0x0000001a180e7210 */ /* 0x008fc80007f1e0ff */
[----:B------:R-:W-:-:S05]  /*ad80*/  LEA.HI.X.SX32 R15, R24, R27, 0x1, P0 ;  /* 0x0000001b180f7211 */ /* 0x000fca00000f0eff */
[----:B------:R3:W2:Y:S01]  /*ad90*/  @!P2 LDG.E.U8 R28, desc[UR10][R14.64] ;  /* 0x0000000a0e1ca981 */ /* 0x0006a2000c1e1100 */
[----:B0-----:R-:W-:-:S03]  /*ada0*/  IMAD R20, R20, R21, RZ ;  /* 0x0000001514147224 */ /* 0x001fc600078e02ff */
[----:B------:R-:W2:Y:S04]  /*adb0*/  LDL.LU R21, [R1+0xc] ;  /* 0x00000c0001157983 */ /* 0x000ea80000300800 */
[----:B------:R-:W4:Y:S01]  /*adc0*/  LDL.LU R24, [R1+0x4] ;  /* 0x0000040001187983 */ /* 0x000f220000300800 */
[----:B-1----:R-:W-:-:S03]  /*add0*/  IMAD R0, R0, R2, RZ ;  /* 0x0000000200007224 */ /* 0x002fc600078e02ff */
[----:B------:R-:W-:Y:S01]  /*ade0*/  STL [R1+0x1054], R15 ;  /* 0x0010540f01007387 */ /* 0x000fe20000100800 */
[----:B------:R-:W-:-:S03]  /*adf0*/  IADD3 R12, P4, PT, R20, R26, RZ ;  /* 0x0000001a140c7210 */ /* 0x000fc60007f9e0ff */
[----:B------:R-:W-:Y:S04]  /*ae00*/  STL [R1+0x105c], R15 ;  /* 0x00105c0f01007387 */ /* 0x000fe80000100800 */
[----:B------:R-:W-:Y:S01]  /*ae10*/  STL [R1+0x1064], R15 ;  /* 0x0010640f01007387 */ /* 0x000fe20000100800 */
[----:B------:R-:W-:-:S03]  /*ae20*/  IADD3 R16, P0, PT, R0, R26, RZ ;  /* 0x0000001a00107210 */ /* 0x000fc60007f1e0ff */
[----:B------:R-:W-:Y:S04]  /*ae30*/  STL [R1+0x106c], R15 ;  /* 0x00106c0f01007387 */ /* 0x000fe80000100800 */
[----:B------:R-:W-:Y:S01]  /*ae40*/  STL [R1+0x1074], R15 ;  /* 0x0010740f01007387 */ /* 0x000fe20000100800 */
[----:B------:R-:W-:-:S03]  /*ae50*/  LEA.HI.X.SX32 R13, R20, R27, 0x1, P4 ;  /* 0x0000001b140d7211 */ /* 0x000fc600020f0eff */
[----:B------:R-:W-:Y:S04]  /*ae60*/  STL [R1+0x1080], R15 ;  /* 0x0010800f01007387 */ /* 0x000fe80000100800 */
[----:B------:R-:W-:Y:S01]  /*ae70*/  STL [R1+0x108c], R15 ;  /* 0x00108c0f01007387 */ /* 0x000fe20000100800 */
[----:B------:R-:W-:-:S03]  /*ae80*/  LEA.HI.X.SX32 R17, R0, R27, 0x1, P0 ;  /* 0x0000001b00117211 */ /* 0x000fc600000f0eff */
[----:B------:R-:W-:Y:S04]  /*ae90*/  STL [R1+0x1098], R15 ;  /* 0x0010980f01007387 */ /* 0x000fe80000100800 */
[----:B------:R-:W-:Y:S04]  /*aea0*/  STL [R1+0x10a4], R15 ;  /* 0x0010a40f01007387 */ /* 0x000fe80000100800 */
[----:B------:R-:W-:Y:S04]  /*aeb0*/  STL [R1+0x10b0], R15 ;  /* 0x0010b00f01007387 */ /* 0x000fe80000100800 */
[----:B------:R-:W-:Y:S04]  /*aec0*/  STL [R1+0x10bc], R15 ;  /* 0x0010bc0f01007387 */ /* 0x000fe80000100800 */
[----:B------:R-:W4:Y:S04]  /*aed0*/  LDL.LU R27, [R1+0x24] ;  /* 0x00002400011b7983 */ /* 0x000f280000300800 */
[----:B------:R-:W4:Y:S01]  /*aee0*/  LDL.LU R0, [R1+0x14] ;  /* 0x0000140001007983 */ /* 0x000f220000300800 */
[----:B---3--:R-:W-:-:S03]  /*aef0*/  PRMT R14, RZ, 0x7610, R14 ;  /* 0x00007610ff0e7816 */ /* 0x008fc6000000000e */
[----:B------:R-:W-:Y:S04]  /*af00*/  STL [R1+0x1058], R13 ;  /* 0x0010580d01007387 */ /* 0x000fe80000100800 */
        /* <DEDUP_REMOVED lines=9> */
[----:B------:R-:W3:Y:S04]  /*afa0*/  @!P3 LDG.E.U8 R14, desc[UR10][R16.64] ;  /* 0x0000000a100eb981 */ /* 0x000ee8000c1e1100 */
[----:B------:R-:W3:Y:S01]  /*afb0*/  LDL.LU R17, [R1+0x18] ;  /* 0x0000180001117983 */ /* 0x000ee20000300800 */
[----:B------:R-:W0:Y:S01]  /*afc0*/  S2R R20, SR_TID.X ;  /* 0x0000000000147919 */ /* 0x000e220000002100 */
[----:B------:R-:W1:Y:S01]  /*afd0*/  S2R R2, SR_TID.X ;  /* 0x0000000000027919 */ /* 0x000e620000002100 */
[----:B------:R-:W-:-:S06]  /*afe0*/  PRMT R29, RZ, 0x7610, R29 ;  /* 0x00007610ff1d7816 */ /* 0x000fcc000000001d */
[----:B------:R1:W4:Y:S01]  /*aff0*/  @!P1 LDG.E.U8 R29, desc[UR10][R12.64] ;  /* 0x0000000a0c1d9981 */ /* 0x000322000c1e1100 */
[----:B0-----:R-:W-:-:S04]  /*b000*/  LOP3.LUT R26, R20, 0x180, RZ, 0xc0, !PT ;  /* 0x00000180141a7812 */ /* 0x001fc800078ec0ff */
[----:B------:R-:W-:Y:S02]  /*b010*/  SHF.R.U32.HI R26, RZ, 0x4, R26 ;  /* 0x00000004ff1a7819 */ /* 0x000fe4000001161a */
[----:B-1----:R-:W-:Y:S02]  /*b020*/  LOP3.LUT R12, R2, 0x7f, RZ, 0xc0, !PT ;  /* 0x0000007f020c7812 */ /* 0x002fe400078ec0ff */
[----:B------:R-:W-:Y:S01]  /*b030*/  LOP3.LUT R26, R26, 0x1ff, R20, 0x78, !PT ;  /* 0x000001ff1a1a7812 */ /* 0x000fe200078e7814 */
[----:B------:R-:W-:Y:S06]  /*b040*/  BAR.SYNC.DEFER_BLOCKING 0x0 ;  /* 0x0000000000007b1d */ /* 0x000fec0000010000 */
[----:B------:R-:W4:Y:S04]  /*b050*/  LDL.LU R20, [R1+0x10ec] ;  /* 0x0010ec0001147983 */ /* 0x000f280000300800 */
[----:B------:R-:W-:Y:S04]  /*b060*/  STL [R1+0x1060], R12 ;  /* 0x0010600c01007387 */ /* 0x000fe80000100800 */
[----:B--2---:R0:W-:Y:S04]  /*b070*/  STS.U8 [R26+UR5], R21 ;  /* 0x000000151a007988 */ /* 0x0041e80008000005 */
[----:B0-----:R-:W2:Y:S04]  /*b080*/  LDL.LU R21, [R1+0x10e8] ;  /* 0x0010e80001157983 */ /* 0x001ea80000300800 */
[----:B---3--:R0:W-:Y:S04]  /*b090*/  STS.U8 [R26+UR5+0x800], R17 ;  /* 0x000800111a007988 */ /* 0x0081e80008000005 */
[----:B----4-:R1:W-:Y:S04]  /*b0a0*/  STS.U8 [R26+UR5+0x1000], R24 ;  /* 0x001000181a007988 */ /* 0x0103e80008000005 */
[----:B0-----:R-:W3:Y:S04]  /*b0b0*/  LDL.LU R17, [R1+0x8] ;  /* 0x0000080001117983 */ /* 0x001ee80000300800 */
[----:B-1----:R-:W4:Y:S04]  /*b0c0*/  LDL.LU R24, [R1+0x10e4] ;  /* 0x0010e40001187983 */ /* 0x002f280000300800 */
[----:B----4-:R-:W-:Y:S04]  /*b0d0*/  STS.U8 [R26+UR5+0x1800], R24 ;  /* 0x001800181a007988 */ /* 0x010fe80008000005 */
[----:B------:R0:W-:Y:S02]  /*b0e0*/  STS.U8 [R26+UR5+0x2000], R4 ;  /* 0x002000041a007988 */ /* 0x0001e40008000005 */
[----:B0-----:R-:W-:-:S04]  /*b0f0*/  LOP3.LUT R4, R2, 0x180, RZ, 0xc0, !PT ;  /* 0x0000018002047812 */ /* 0x001fc800078ec0ff */
[----:B------:R-:W-:-:S04]  /*b100*/  SHF.R.U32.HI R4, RZ, 0x4, R4 ;  /* 0x00000004ff047819 */ /* 0x000fc80000011604 */
[----:B------:R-:W-:Y:S01]  /*b110*/  LOP3.LUT R4, R4, 0x1ff, R2, 0x78, !PT ;  /* 0x000001ff04047812 */ /* 0x000fe200078e7802 */
[----:B------:R0:W-:Y:S03]  /*b120*/  STS.U8 [R26+UR5+0x2800], R8 ;  /* 0x002800081a007988 */ /* 0x0001e60008000005 */
[----:B------:R-:W-:Y:S01]  /*b130*/  LOP3.LUT R4, R4, 0x20, RZ, 0x3c, !PT ;  /* 0x0000002004047812 */ /* 0x000fe200078e3cff */
[----:B------:R-:W-:Y:S04]  /*b140*/  STL [R1+0x104c], R24 ;  /* 0x00104c1801007387 */ /* 0x000fe80000100800 */
[----:B------:R-:W-:Y:S04]  /*b150*/  STS.U8 [R26+UR5+0x3000], R11 ;  /* 0x0030000b1a007988 */ /* 0x000fe80008000005 */
[----:B0-----:R-:W4:Y:S04]  /*b160*/  LDL.LU R8, [R1+0x1c] ;  /* 0x00001c0001087983 */ /* 0x001f280000300800 */
[----:B------:R0:W-:Y:S04]  /*b170*/  STS.U8 [R26+UR5+0x3800], R19 ;  /* 0x003800131a007988 */ /* 0x0001e80008000005 */
[----:B------:R1:W-:Y:S04]  /*b180*/  STS.U8 [R4+UR5+0x200], R27 ;  /* 0x0002001b04007988 */ /* 0x0003e80008000005 */
[----:B------:R2:W-:Y:S04]  /*b190*/  STS.U8 [R4+UR5+0xa00], R0 ;  /* 0x000a000004007988 */ /* 0x0005e80008000005 */
[----:B0-----:R-:W3:Y:S04]  /*b1a0*/  LDL.LU R26, [R1+0x10e0] ;  /* 0x0010e000011a7983 */ /* 0x001ee80000300800 */
[----:B-1----:R-:W3:Y:S04]  /*b1b0*/  LDL.LU R27, [R1+0x10dc] ;  /* 0x0010dc00011b7983 */ /* 0x002ee80000300800 */
[----:B--2---:R-:W2:Y:S04]  /*b1c0*/  LDL.LU R0, [R1+0x10d8] ;  /* 0x0010d80001007983 */ /* 0x004ea80000300800 */
[----:B--2---:R0:W-:Y:S04]  /*b1d0*/  STS.U8 [R4+UR5+0x1200], R0 ;  /* 0x0012000004007988 */ /* 0x0041e80008000005 */
[----:B------:R-:W-:Y:S04]  /*b1e0*/  STS.U8 [R4+UR5+0x1a00], R21 ;  /* 0x001a001504007988 */ /* 0x000fe80008000005 */
[----:B------:R1:W-:Y:S04]  /*b1f0*/  STS.U8 [R4+UR5+0x2200], R5 ;  /* 0x0022000504007988 */ /* 0x0003e80008000005 */
[----:B0-----:R-:W2:Y:S01]  /*b200*/  LDL.LU R0, [R1+0x10d4] ;  /* 0x0010d40001007983 */ /* 0x001ea20000300800 */
[----:B-1----:R-:W-:-:S04]  /*b210*/  LOP3.LUT R5, R2, 0x180, RZ, 0xc0, !PT ;  /* 0x0000018002057812 */ /* 0x002fc800078ec0ff */
[----:B------:R-:W-:-:S04]  /*b220*/  SHF.R.U32.HI R5, RZ, 0x4, R5 ;  /* 0x00000004ff057819 */ /* 0x000fc80000011605 */
[----:B------:R-:W-:Y:S02]  /*b230*/  LOP3.LUT R5, R5, 0x1ff, R2, 0x78, !PT ;  /* 0x000001ff05057812 */ /* 0x000fe400078e7802 */
[----:B------:R-:W2:Y:S04]  /*b240*/  LDL.LU R2, [R1+0x10d0] ;  /* 0x0010d00001027983 */ /* 0x000ea80000300800 */
[----:B------:R0:W-:Y:S02]  /*b250*/  STS.U8 [R4+UR5+0x2a00], R9 ;  /* 0x002a000904007988 */ /* 0x0001e40008000005 */
[----:B0-----:R-:W0:Y:S01]  /*b260*/  S2R R9, SR_TID.X ;  /* 0x0000000000097919 */ /* 0x001e220000002100 */
[----:B------:R-:W-:Y:S01]  /*b270*/  LOP3.LUT R5, R5, 0x40, RZ, 0x3c, !PT ;  /* 0x0000004005057812 */ /* 0x000fe200078e3cff */
[----:B------:R-:W-:Y:S04]  /*b280*/  STS.U8 [R4+UR5+0x3200], R18 ;  /* 0x0032001204007988 */ /* 0x000fe80008000005 */
[----:B------:R-:W-:Y:S04]  /*b290*/  STS.U8 [R4+UR5+0x3a00], R22 ;  /* 0x003a001604007988 */ /* 0x000fe80008000005 */
[----:B--2---:R1:W-:Y:S04]  /*b2a0*/  STS.U8 [R5+UR5+0x400], R2 ;  /* 0x0004000205007988 */ /* 0x0043e80008000005 */
[----:B------:R0:W-:Y:S04]  /*b2b0*/  STS.U8 [R5+UR5+0xc00], R0 ;  /* 0x000c000005007988 */ /* 0x0001e80008000005 */
[----:B-1----:R-:W2:Y:S01]  /*b2c0*/  LDL.LU R2, [R1+0x10cc] ;  /* 0x0010cc0001027983 */ /* 0x002ea20000300800 */
[----:B0-----:R-:W-:-:S03]  /*b2d0*/  LOP3.LUT R0, R9, 0x180, RZ, 0xc0, !PT ;  /* 0x0000018009007812 */ /* 0x001fc600078ec0ff */
[----:B---3--:R-:W-:Y:S01]  /*b2e0*/  STS.U8 [R5+UR5+0x1400], R27 ;  /* 0x0014001b05007988 */ /* 0x008fe20008000005 */
[----:B------:R-:W-:-:S03]  /*b2f0*/  SHF.R.U32.HI R0, RZ, 0x4, R0 ;  /* 0x00000004ff007819 */ /* 0x000fc60000011600 */
[----:B------:R-:W3:Y:S01]  /*b300*/  LDL R4, [R1+0x3dc] ;  /* 0x0003dc0001047983 */ /* 0x000ee20000100800 */
[----:B------:R-:W-:-:S03]  /*b310*/  LOP3.LUT R0, R0, 0x1ff, R9, 0x78, !PT ;  /* 0x000001ff00007812 */ /* 0x000fc600078e7809 */
[----:B------:R-:W-:Y:S01]  /*b320*/  STS.U8 [R5+UR5+0x1c00], R20 ;  /* 0x001c001405007988 */ /* 0x000fe20008000005 */
[----:B------:R-:W-:-:S03]  /*b330*/  LOP3.LUT R0, R0, 0x60, RZ, 0x3c, !PT ;  /* 0x0000006000007812 */ /* 0x000fc600078e3cff */
[----:B------:R0:W-:Y:S04]  /*b340*/  STS.U8 [R5+UR5+0x2400], R6 ;  /* 0x0024000605007988 */ /* 0x0001e80008000005 */
[----:B------:R-:W-:Y:S04]  /*b350*/  STS.U8 [R5+UR5+0x2c00], R10 ;  /* 0x002c000a05007988 */ /* 0x000fe80008000005 */
[----:B------:R-:W-:Y:S04]  /*b360*/  STS.U8 [R5+UR5+0x3400], R23 ;  /* 0x0034001705007988 */ /* 0x000fe80008000005 */
[----:B------:R-:W-:Y:S04]  /*b370*/  STS.U8 [R5+UR5+0x3c00], R25 ;  /* 0x003c001905007988 */ /* 0x000fe80008000005 */
[----:B----4-:R1:W-:Y:S04]  /*b380*/  STS.U8 [R0+UR5+0x600], R8 ;  /* 0x0006000800007988 */ /* 0x0103e80008000005 */
[----:B------:R-:W-:Y:S04]  /*b390*/  STS.U8 [R0+UR5+0xe00], R17 ;  /* 0x000e001100007988 */ /* 0x000fe80008000005 */
[----:B------:R-:W-:Y:S04]  /*b3a0*/  STS.U8 [R0+UR5+0x1600], R26 ;  /* 0x0016001a00007988 */ /* 0x000fe80008000005 */
[----:B------:R-:W-:Y:S04]  /*b3b0*/  STS.U8 [R0+UR5+0x1e00], R3 ;  /* 0x001e000300007988 */ /* 0x000fe80008000005 */
[----:B------:R4:W-:Y:S04]  /*b3c0*/  STS.U8 [R0+UR5+0x2600], R7 ;  /* 0x0026000700007988 */ /* 0x0009e80008000005 */
[----:B------:R-:W-:Y:S04]  /*b3d0*/  STS.U8 [R0+UR5+0x2e00], R28 ;  /* 0x002e001c00007988 */ /* 0x000fe80008000005 */
[----:B------:R-:W-:Y:S04]  /*b3e0*/  STS.U8 [R0+UR5+0x3600], R29 ;  /* 0x0036001d00007988 */ /* 0x000fe80008000005 */
[----:B0-----:R-:W3:Y:S04]  /*b3f0*/  LDL R6, [R1+0x3d4] ;  /* 0x0003d40001067983 */ /* 0x001ee80000100800 */
[----:B------:R-:W3:Y:S04]  /*b400*/  LDL R9, [R1+0x5f4] ;  /* 0x0005f40001097983 */ /* 0x000ee80000100800 */
[----:B-1----:R-:W3:Y:S04]  /*b410*/  LDL R8, [R1+0x3d0] ;  /* 0x0003d00001087983 */ /* 0x002ee80000100800 */
[----:B----4-:R-:W4:Y:S04]  /*b420*/  LDL R7, [R1+0x3d8] ;  /* 0x0003d80001077983 */ /* 0x010f280000100800 */
[----:B------:R-:W4:Y:S04]  /*b430*/  LDL R5, [R1+0x5f8] ;  /* 0x0005f80001057983 */ /* 0x000f280000100800 */
[----:B------:R0:W-:Y:S04]  /*b440*/  STS.U8 [R0+UR5+0x3e00], R14 ;  /* 0x003e000e00007988 */ /* 0x0001e80008000005 */
[----:B0-----:R-:W4:Y:S01]  /*b450*/  LDL.LU R0, [R1+0x10c8] ;  /* 0x0010c80001007983 */ /* 0x001f220000300800 */
[----:B------:R-:W-:Y:S01]  /*b460*/  ISETP.GE.AND P0, PT, R12, UR8, PT ;  /* 0x000000080c007c0c */ /* 0x000fe2000bf06270 */
[----:B------:R-:W-:Y:S01]  /*b470*/  BAR.SYNC.DEFER_BLOCKING 0x0 ;  /* 0x0000000000007b1d */ /* 0x000fe20000010000 */
[----:B--2---:R-:W-:-:S02]  /*b480*/  SHF.R.S32.HI R17, RZ, 0x1f, R2 ;  /* 0x0000001fff117819 */ /* 0x004fc40000011402 */
[C---:B---3--:R-:W-:Y:S01]  /*b490*/  IADD3 RZ, P1, PT, R2.reuse, R4, RZ ;  /* 0x0000000402ff7210 */ /* 0x048fe20007f3e0ff */
[----:B------:R-:W-:-:S04]  /*b4a0*/  IMAD.IADD R4, R2, 0x1, R4 ;  /* 0x0000000102047824 */ /* 0x000fc800078e0204 */
[----:B----4-:R-:W-:Y:S01]  /*b4b0*/  IMAD.X R5, R17, 0x1, R5, P1 ;  /* 0x0000000111057824 */ /* 0x010fe200008e0605 */
[----:B------:R-:W-:-:S06]  /*b4c0*/  PRMT R0, RZ, 0x7610, R0 ;  /* 0x00007610ff007816 */ /* 0x000fcc0000000000 */
[----:B------:R0:W2:Y:S01]  /*b4d0*/  @!P0 LDG.E.U8 R0, desc[UR10][R4.64] ;  /* 0x0000000a04008981 */ /* 0x0000a2000c1e1100 */
[C---:B------:R-:W-:Y:S01]  /*b4e0*/  IADD3 RZ, P3, PT, R2.reuse, R7, RZ ;  /* 0x0000000702ff7210 */ /* 0x040fe20007f7e0ff */
[C---:B0-----:R-:W-:Y:S02]  /*b4f0*/  IMAD.IADD R4, R2.reuse, 0x1, R7 ;  /* 0x0000000102047824 */ /* 0x041fe400078e0207 */
[----:B--2---:R0:W-:Y:S04]  /*b500*/  STL [R1+0x1bc], R0 ;  /* 0x0001bc0001007387 */ /* 0x0041e80000100800 */
[----:B0-----:R-:W2:Y:S04]  /*b510*/  LDL.LU R0, [R1+0x10c4] ;  /* 0x0010c40001007983 */ /* 0x001ea80000300800 */
[----:B------:R-:W3:Y:S01]  /*b520*/  LDL R7, [R1+0x5f0] ;  /* 0x0005f00001077983 */ /* 0x000ee20000100800 */
[----:B------:R-:W-:Y:S01]  /*b530*/  IMAD.X R5, R17, 0x1, R9, P3 ;  /* 0x0000000111057824 */ /* 0x000fe200018e0609 */
[----:B------:R-:W-:-:S02]  /*b540*/  IADD3 RZ, P2, PT, R2, R6, RZ ;  /* 0x0000000602ff7210 */ /* 0x000fc40007f5e0ff */
[----:B------:R-:W4:Y:S01]  /*b550*/  LDL R9, [R1+0x5ec] ;  /* 0x0005ec0001097983 */ /* 0x000f220000100800 */
[----:B------:R-:W-:Y:S01]  /*b560*/  PRMT R13, RZ, 0x7610, R13 ;  /* 0x00007610ff0d7816 */ /* 0x000fe2000000000d */
[----:B------:R-:W-:Y:S01]  /*b570*/  IMAD.IADD R6, R2, 0x1, R6 ;  /* 0x0000000102067824 */ /* 0x000fe200078e0206 */
[----:B------:R-:W-:-:S04]  /*b580*/  PRMT R15, RZ, 0x7610, R15 ;  /* 0x00007610ff0f7816 */ /* 0x000fc8000000000f */
[----:B------:R-:W4:Y:S01]  /*b590*/  @!P0 LDG.E.U8 R13, desc[UR10][R4.64] ;  /* 0x0000000a040d8981 */ /* 0x000f22000c1e1100 */
[----:B------:R-:W-:Y:S01]  /*b5a0*/  IADD3 RZ, P1, PT, R2, R8, RZ ;  /* 0x0000000802ff7210 */ /* 0x000fe20007f3e0ff */
[----:B---3--:R-:W-:-:S05]  /*b5b0*/  IMAD.X R7, R17, 0x1, R7, P2 ;  /* 0x0000000111077824 */ /* 0x008fca00010e0607 */
[----:B------:R-:W3:Y:S01]  /*b5c0*/  @!P0 LDG.E.U8 R15, desc[UR10][R6.64] ;  /* 0x0000000a060f8981 */ /* 0x000ee2000c1e1100 */
[----:B--2---:R-:W-:Y:S01]  /*b5d0*/  PRMT R0, RZ, 0x7610, R0 ;  /* 0x00007610ff007816 */ /* 0x004fe20000000000 */
[----:B------:R-:W-:Y:S02]  /*b5e0*/  IMAD.IADD R8, R2, 0x1, R8 ;  /* 0x0000000102087824 */ /* 0x000fe400078e0208 */
[----:B----4-:R-:W-:-:S05]  /*b5f0*/  IMAD.X R9, R17, 0x1, R9, P1 ;  /* 0x0000000111097824 */ /* 0x010fca00008e0609 */
[----:B------:R-:W2:Y:S04]  /*b600*/  @!P0 LDG.E.U8 R0, desc[UR10][R8.64] ;  /* 0x0000000a08008981 */ /* 0x000ea8000c1e1100 */
[----:B------:R0:W-:Y:S04]  /*b610*/  STL [R1+0x18c], R13 ;  /* 0x00018c0d01007387 */ /* 0x0001e80000100800 */
[----:B0-----:R-:W4:Y:S04]  /*b620*/  LDL.LU R13, [R1+0x10c0] ;  /* 0x0010c000010d7983 */ /* 0x001f280000300800 */
[----:B------:R-:W4:Y:S04]  /*b630*/  LDL R5, [R1+0x3cc] ;  /* 0x0003cc0001057983 */ /* 0x000f280000100800 */
[----:B---3--:R0:W-:Y:S04]  /*b640*/  STL [R1+0x188], R15 ;  /* 0x0001880f01007387 */ /* 0x0081e80000100800 */
[----:B0-----:R-:W3:Y:S04]  /*b650*/  LDL.LU R15, [R1+0x10bc] ;  /* 0x0010bc00010f7983 */ /* 0x001ee80000300800 */
[----:B------:R-:W3:Y:S04]  /*b660*/  LDL R7, [R1+0x3c8] ;  /* 0x0003c80001077983 */ /* 0x000ee80000100800 */
[----:B--2---:R0:W-:Y:S04]  /*b670*/  STL [R1+0x184], R0 ;  /* 0x0001840001007387 */ /* 0x0041e80000100800 */
[----:B0-----:R-:W2:Y:S04]  /*b680*/  LDL.LU R0, [R1+0x10b8] ;  /* 0x0010b80001007983 */ /* 0x001ea80000300800 */
[----:B------:R-:W2:Y:S04]  /*b690*/  LDL R8, [R1+0x5e8] ;  /* 0x0005e80001087983 */ /* 0x000ea80000100800 */
[----:B------:R-:W2:Y:S01]  /*b6a0*/  LDL R9, [R1+0x3c4] ;  /* 0x0003c40001097983 */ /* 0x000ea20000100800 */
[C---:B---3--:R-:W-:Y:S01]  /*b6b0*/  IADD3 RZ, P2, PT, R2.reuse, R7, RZ ;  /* 0x0000000702ff7210 */ /* 0x048fe20007f5e0ff */
[----:B------:R-:W-:-:S02]  /*b6c0*/  IMAD.IADD R6, R2, 0x1, R7 ;  /* 0x0000000102067824 */ /* 0x000fc400078e0207 */
[----:B------:R-:W3:Y:S01]  /*b6d0*/  LDL R7, [R1+0x5e4] ;  /* 0x0005e40001077983 */ /* 0x000ee20000100800 */
[C---:B----4-:R-:W-:Y:S01]  /*b6e0*/  IADD3 RZ, P3, PT, R2.reuse, R5, RZ ;  /* 0x0000000502ff7210 */ /* 0x050fe20007f7e0ff */
[C---:B------:R-:W-:Y:S01]  /*b6f0*/  IMAD.IADD R4, R2.reuse, 0x1, R5 ;  /* 0x0000000102047824 */ /* 0x040fe200078e0205 */
[----:B------:R-:W-:Y:S02]  /*b700*/  PRMT R13, RZ, 0x7610, R13 ;  /* 0x00007610ff0d7816 */ /* 0x000fe4000000000d */
[----:B------:R-:W-:Y:S01]  /*b710*/  PRMT R15, RZ, 0x7610, R15 ;  /* 0x00007610ff0f7816 */ /* 0x000fe2000000000f */
[----:B--2---:R-:W-:Y:S01]  /*b720*/  IMAD.X R5, R17, 0x1, R8, P3 ;  /* 0x0000000111057824 */ /* 0x004fe200018e0608 */
[C---:B------:R-:W-:Y:S01]  /*b730*/  IADD3 RZ, P1, PT, R2.reuse, R9, RZ ;  /* 0x0000000902ff7210 */ /* 0x040fe20007f3e0ff */
[----:B------:R-:W-:-:S03]  /*b740*/  IMAD.IADD R8, R2, 0x1, R9 ;  /* 0x0000000102087824 */ /* 0x000fc600078e0209 */
[----:B------:R-:W2:Y:S04]  /*b750*/  @!P0 LDG.E.U8 R13, desc[UR10][R4.64] ;  /* 0x0000000a040d8981 */ /* 0x000ea8000c1e1100 */
[----:B------:R-:W4:Y:S01]  /*b760*/  LDL R9, [R1+0x5e0] ;  /* 0x0005e00001097983 */ /* 0x000f220000100800 */
[----:B---3--:R-:W-:-:S05]  /*b770*/  IMAD.X R7, R17, 0x1, R7, P2 ;  /* 0x0000000111077824 */ /* 0x008fca00010e0607 */
[----:B------:R-:W3:Y:S01]  /*b780*/  @!P0 LDG.E.U8 R15, desc[UR10][R6.64] ;  /* 0x0000000a060f8981 */ /* 0x000ee2000c1e1100 */
[----:B------:R-:W-:Y:S01]  /*b790*/  PRMT R0, RZ, 0x7610, R0 ;  /* 0x00007610ff007816 */ /* 0x000fe20000000000 */
[----:B----4-:R-:W-:Y:S02]  /*b7a0*/  IMAD.X R9, R17, 0x1, R9, P1 ;  /* 0x0000000111097824 */ /* 0x010fe400008e0609 */
[----:B--2---:R0:W-:Y:S04]  /*b7b0*/  STL [R1+0x180], R13 ;  /* 0x0001800d01007387 */ /* 0x0041e80000100800 */
[----:B------:R-:W2:Y:S04]  /*b7c0*/  @!P0 LDG.E.U8 R0, desc[UR10][R8.64] ;  /* 0x0000000a08008981 */ /* 0x000ea8000c1e1100 */
        /* <DEDUP_REMOVED lines=104> */
[----:B------:R-:W-:-:S03]  /*be50*/  PRMT R0, RZ, 0x7610, R0 ;  /* 0x00007610ff007816 */ /* 0x000fc60000000000 */
[----:B--2---:R0:W-:Y:S01]  /*be60*/  STL [R1+0x150], R13 ;  /* 0x0001500d01007387 */ /* 0x0041e20000100800 */
[----:B----4-:R-:W-:-:S05]  /*be70*/  IMAD.X R9, R17, 0x1, R9, P1 ;  /* 0x0000000111097824 */ /* 0x010fca00008e0609 */
        /* <DEDUP_REMOVED lines=33> */
[----:B------:R-:W3:Y:S04]  /*c090*/  LDL R8, [R1+0x5a0] ;  /* 0x0005a00001087983 */ /* 0x000ee80000100800 */
[----:B------:R-:W3:Y:S04]  /*c0a0*/  LDL R9, [R1+0x37c] ;  /* 0x00037c0001097983 */ /* 0x000ee80000100800 */
[----:B--2---:R0:W-:Y:S01]  /*c0b0*/  STL [R1+0x5c], R0 ;  /* 0x00005c0001007387 */ /* 0x0041e20000100800 */
[----:B----4-:R-:W-:-:S02]  /*c0c0*/  PRMT R13, RZ, 0x7610, R13 ;  /* 0x00007610ff0d7816 */ /* 0x010fc4000000000d */
[C---:B------:R-:W-:Y:S01]  /*c0d0*/  IADD3 RZ, P3, PT, R2.reuse, R5, RZ ;  /* 0x0000000502ff7210 */ /* 0x040fe20007f7e0ff */
[C---:B------:R-:W-:Y:S01]  /*c0e0*/  IMAD.IADD R4, R2.reuse, 0x1, R5 ;  /* 0x0000000102047824 */ /* 0x040fe200078e0205 */
[----:B0-----:R-:W2:Y:S01]  /*c0f0*/  LDL R0, [R1+0x370] ;  /* 0x0003700001007983 */ /* 0x001ea20000100800 */
[C---:B---3--:R-:W-:Y:S01]  /*c100*/  IADD3 RZ, P2, PT, R2.reuse, R7, RZ ;  /* 0x0000000702ff7210 */ /* 0x048fe20007f5e0ff */
[C---:B------:R-:W-:Y:S02]  /*c110*/  IMAD.IADD R6, R2.reuse, 0x1, R7 ;  /* 0x0000000102067824 */ /* 0x040fe400078e0207 */
[----:B------:R-:W3:Y:S01]  /*c120*/  LDL R7, [R1+0x59c] ;  /* 0x00059c0001077983 */ /* 0x000ee20000100800 */
[C---:B------:R-:W-:Y:S01]  /*c130*/  IMAD.X R5, R17.reuse, 0x1, R8, P3 ;  /* 0x0000000111057824 */ /* 0x040fe200018e0608 */
[----:B------:R-:W-:Y:S02]  /*c140*/  PRMT R15, RZ, 0x7610, R15 ;  /* 0x00007610ff0f7816 */ /* 0x000fe4000000000f */
[C---:B------:R-:W-:Y:S01]  /*c150*/  IADD3 RZ, P1, PT, R2.reuse, R9, RZ ;  /* 0x0000000902ff7210 */ /* 0x040fe20007f3e0ff */
[----:B------:R-:W-:Y:S01]  /*c160*/  IMAD.IADD R8, R2, 0x1, R9 ;  /* 0x0000000102087824 */ /* 0x000fe200078e0209 */
[----:B------:R-:W4:Y:S04]  /*c170*/  @!P0 LDG.E.U8 R13, desc[UR10][R4.64] ;  /* 0x0000000a040d8981 */ /* 0x000f28000c1e1100 */
[----:B------:R-:W2:Y:S01]  /*c180*/  LDL R9, [R1+0x598] ;  /* 0x0005980001097983 */ /* 0x000ea20000100800 */
[----:B---3--:R-:W-:-:S05]  /*c190*/  IMAD.X R7, R17, 0x1, R7, P2 ;  /* 0x0000000111077824 */ /* 0x008fca00010e0607 */
[----:B------:R-:W3:Y:S01]  /*c1a0*/  @!P0 LDG.E.U8 R15, desc[UR10][R6.64] ;  /* 0x0000000a060f8981 */ /* 0x000ee2000c1e1100 */
[----:B------:R-:W-:-:S03]  /*c1b0*/  PRMT R16, RZ, 0x7610, R16 ;  /* 0x00007610ff107816 */ /* 0x000fc60000000010 */
[----:B----4-:R0:W-:Y:S01]  /*c1c0*/  STL [R1+0x58], R13 ;  /* 0x0000580d01007387 */ /* 0x0101e20000100800 */
[----:B--2---:R-:W-:-:S05]  /*c1d0*/  IMAD.X R9, R17, 0x1, R9, P1 ;  /* 0x0000000111097824 */ /* 0x004fca00008e0609 */
[----:B------:R-:W2:Y:S04]  /*c1e0*/  @!P0 LDG.E.U8 R16, desc[UR10][R8.64] ;  /* 0x0000000a08108981 */ /* 0x000ea8000c1e1100 */
[----:B0-----:R-:W4:Y:S04]  /*c1f0*/  LDL.LU R13, [R1+0x1070] ;  /* 0x00107000010d7983 */ /* 0x001f280000300800 */
[----:B------:R-:W2:Y:S04]  /*c200*/  LDL R5, [R1+0x378] ;  /* 0x0003780001057983 */ /* 0x000ea80000100800 */
[----:B---3--:R0:W-:Y:S04]  /*c210*/  STL [R1+0x54], R15 ;  /* 0x0000540f01007387 */ /* 0x0081e80000100800 */
[----:B0-----:R-:W3:Y:S04]  /*c220*/  LDL.LU R15, [R1+0x106c] ;  /* 0x00106c00010f7983 */ /* 0x001ee80000300800 */
[----:B------:R-:W3:Y:S04]  /*c230*/  LDL R7, [R1+0x374] ;  /* 0x0003740001077983 */ /* 0x000ee80000100800 */
[----:B------:R-:W3:Y:S01]  /*c240*/  LDL R9, [R1+0x594] ;  /* 0x0005940001097983 */ /* 0x000ee20000100800 */
[C---:B--2---:R-:W-:Y:S01]  /*c250*/  IADD3 RZ, P3, PT, R2.reuse, R5, RZ ;  /* 0x0000000502ff7210 */ /* 0x044fe20007f7e0ff */
[----:B------:R-:W-:-:S02]  /*c260*/  IMAD.IADD R4, R2, 0x1, R5 ;  /* 0x0000000102047824 */ /* 0x000fc400078e0205 */
[----:B------:R0:W-:Y:S01]  /*c270*/  STL [R1+0x50], R16 ;  /* 0x0000501001007387 */ /* 0x0001e20000100800 */
[----:B----4-:R-:W-:Y:S02]  /*c280*/  PRMT R13, RZ, 0x7610, R13 ;  /* 0x00007610ff0d7816 */ /* 0x010fe4000000000d */
[C---:B------:R-:W-:Y:S01]  /*c290*/  IADD3 RZ, P1, PT, R2.reuse, R0, RZ ;  /* 0x0000000002ff7210 */ /* 0x040fe20007f3e0ff */
[C---:B------:R-:W-:Y:S01]  /*c2a0*/  IMAD.IADD R8, R2.reuse, 0x1, R0 ;  /* 0x0000000102087824 */ /* 0x040fe200078e0200 */
[----:B------:R-:W-:Y:S01]  /*c2b0*/  PRMT R12, RZ, 0x7610, R12 ;  /* 0x00007610ff0c7816 */ /* 0x000fe2000000000c */
[----:B------:R-:W2:Y:S04]  /*c2c0*/  LDL R0, [R1+0x588] ;  /* 0x0005880001007983 */ /* 0x000ea80000100800 */
[----:B0-----:R-:W4:Y:S01]  /*c2d0*/  LDL R16, [R1+0x36c] ;  /* 0x00036c0001107983 */ /* 0x001f220000100800 */
[C---:B---3--:R-:W-:Y:S01]  /*c2e0*/  IADD3 RZ, P2, PT, R2.reuse, R7, RZ ;  /* 0x0000000702ff7210 */ /* 0x048fe20007f5e0ff */
[----:B------:R-:W-:-:S02]  /*c2f0*/  IMAD.IADD R6, R2, 0x1, R7 ;  /* 0x0000000102067824 */ /* 0x000fc400078e0207 */
[----:B------:R-:W3:Y:S01]  /*c300*/  LDL R7, [R1+0x590] ;  /* 0x0005900001077983 */ /* 0x000ee20000100800 */
[----:B------:R-:W-:-:S03]  /*c310*/  IMAD.X R5, R17, 0x1, R9, P3 ;  /* 0x0000000111057824 */ /* 0x000fc600018e0609 */
[----:B------:R-:W2:Y:S01]  /*c320*/  LDL R9, [R1+0x58c] ;  /* 0x00058c0001097983 */ /* 0x000ea20000100800 */
[----:B------:R-:W-:-:S03]  /*c330*/  PRMT R15, RZ, 0x7610, R15 ;  /* 0x00007610ff0f7816 */ /* 0x000fc6000000000f */
[----:B------:R-:W4:Y:S01]  /*c340*/  @!P0 LDG.E.U8 R13, desc[UR10][R4.64] ;  /* 0x0000000a040d8981 */ /* 0x000f22000c1e1100 */
[C---:B---3--:R-:W-:Y:S02]  /*c350*/  IMAD.X R7, R17.reuse, 0x1, R7, P2 ;  /* 0x0000000111077824 */ /* 0x048fe400010e0607 */
[----:B--2---:R-:W-:-:S03]  /*c360*/  IMAD.X R9, R17, 0x1, R9, P1 ;  /* 0x0000000111097824 */ /* 0x004fc600008e0609 */
[----:B------:R-:W2:Y:S04]  /*c370*/  @!P0 LDG.E.U8 R15, desc[UR10][R6.64] ;  /* 0x0000000a060f8981 */ /* 0x000ea8000c1e1100 */
[----:B------:R-:W3:Y:S04]  /*c380*/  @!P0 LDG.E.U8 R12, desc[UR10][R8.64] ;  /* 0x0000000a080c8981 */ /* 0x000ee8000c1e1100 */
[----:B----4-:R0:W-:Y:S04]  /*c390*/  STL [R1+0x4c], R13 ;  /* 0x00004c0d01007387 */ /* 0x0101e80000100800 */
[----:B0-----:R-:W4:Y:S04]  /*c3a0*/  LDL.LU R13, [R1+0x1068] ;  /* 0x00106800010d7983 */ /* 0x001f280000300800 */
[----:B--2---:R0:W-:Y:S04]  /*c3b0*/  STL [R1+0x48], R15 ;  /* 0x0000480f01007387 */ /* 0x0041e80000100800 */
[----:B0-----:R-:W2:Y:S04]  /*c3c0*/  LDL.LU R15, [R1+0x1064] ;  /* 0x00106400010f7983 */ /* 0x001ea80000300800 */
[----:B------:R-:W2:Y:S04]  /*c3d0*/  LDL R7, [R1+0x368] ;  /* 0x0003680001077983 */ /* 0x000ea80000100800 */
[----:B---3--:R0:W-:Y:S04]  /*c3e0*/  STL [R1+0x44], R12 ;  /* 0x0000440c01007387 */ /* 0x0081e80000100800 */
[----:B0-----:R-:W3:Y:S04]  /*c3f0*/  LDL.LU R12, [R1+0x1060] ;  /* 0x00106000010c7983 */ /* 0x001ee80000300800 */
[----:B------:R-:W3:Y:S01]  /*c400*/  LDL R9, [R1+0x364] ;  /* 0x0003640001097983 */ /* 0x000ee20000100800 */
[C---:B------:R-:W-:Y:S01]  /*c410*/  IADD3 RZ, P3, PT, R2.reuse, R16, RZ ;  /* 0x0000001002ff7210 */ /* 0x040fe20007f7e0ff */
[----:B------:R-:W-:Y:S01]  /*c420*/  IMAD.IADD R4, R2, 0x1, R16 ;  /* 0x0000000102047824 */ /* 0x000fe200078e0210 */
[----:B----4-:R-:W-:Y:S01]  /*c430*/  PRMT R13, RZ, 0x7610, R13 ;  /* 0x00007610ff0d7816 */ /* 0x010fe2000000000d */
[----:B------:R-:W4:Y:S02]  /*c440*/  LDL R16, [R1+0x640] ;  /* 0x0006400001107983 */ /* 0x000f240000100800 */
[----:B------:R-:W-:-:S02]  /*c450*/  IMAD.X R5, R17, 0x1, R0, P3 ;  /* 0x0000000111057824 */ /* 0x000fc400018e0600 */
[----:B------:R-:W4:Y:S01]  /*c460*/  LDL R0, [R1+0x604] ;  /* 0x0006040001007983 */ /* 0x000f220000100800 */
[----:B--2---:R-:W-:Y:S02]  /*c470*/  PRMT R15, RZ, 0x7610, R15 ;  /* 0x00007610ff0f7816 */ /* 0x004fe4000000000f */
[C---:B------:R-:W-:Y:S01]  /*c480*/  IADD3 RZ, P2, PT, R2.reuse, R7, RZ ;  /* 0x0000000702ff7210 */ /* 0x040fe20007f5e0ff */
[----:B------:R-:W-:-:S03]  /*c490*/  IMAD.IADD R6, R2, 0x1, R7 ;  /* 0x0000000102067824 */ /* 0x000fc600078e0207 */
[----:B------:R-:W2:Y:S04]  /*c4a0*/  @!P0 LDG.E.U8 R15, desc[UR10][R4.64] ;  /* 0x0000000a040f8981 */ /* 0x000ea8000c1e1100 */
[----:B------:R-:W2:Y:S01]  /*c4b0*/  LDL R7, [R1+0x584] ;  /* 0x0005840001077983 */ /* 0x000ea20000100800 */
[C---:B---3--:R-:W-:Y:S01]  /*c4c0*/  IADD3 RZ, P1, PT, R2.reuse, R9, RZ ;  /* 0x0000000902ff7210 */ /* 0x048fe20007f3e0ff */
[----:B------:R-:W-:Y:S02]  /*c4d0*/  IMAD.IADD R8, R2, 0x1, R9 ;  /* 0x0000000102087824 */ /* 0x000fe400078e0209 */
[----:B------:R-:W3:Y:S01]  /*c4e0*/  LDL R9, [R1+0x580] ;  /* 0x0005800001097983 */ /* 0x000ee20000100800 */
[----:B------:R-:W-:Y:S01]  /*c4f0*/  PRMT R12, RZ, 0x7610, R12 ;  /* 0x00007610ff0c7816 */ /* 0x000fe2000000000c */
[----:B--2---:R-:W-:-:S02]  /*c500*/  IMAD.X R7, R17, 0x1, R7, P2 ;  /* 0x0000000111077824 */ /* 0x004fc400010e0607 */
[----:B------:R0:W-:Y:S04]  /*c510*/  STL [R1+0x38], R15 ;  /* 0x0000380f01007387 */ /* 0x0001e80000100800 */
[----:B------:R-:W2:Y:S04]  /*c520*/  @!P0 LDG.E.U8 R13, desc[UR10][R6.64] ;  /* 0x0000000a060d8981 */ /* 0x000ea8000c1e1100 */
[----:B0-----:R-:W4:Y:S01]  /*c530*/  LDL.LU R15, [R1+0x105c] ;  /* 0x00105c00010f7983 */ /* 0x001f220000300800 */
[----:B---3--:R-:W-:-:S03]  /*c540*/  IMAD.X R9, R17, 0x1, R9, P1 ;  /* 0x0000000111097824 */ /* 0x008fc600008e0609 */
[----:B------:R-:W3:Y:S04]  /*c550*/  LDL R5, [R1+0x648] ;  /* 0x0006480001057983 */ /* 0x000ee80000100800 */
[----:B------:R-:W4:Y:S04]  /*c560*/  @!P0 LDG.E.U8 R12, desc[UR10][R8.64] ;  /* 0x0000000a080c8981 */ /* 0x000f28000c1e1100 */
[----:B--2---:R0:W-:Y:S04]  /*c570*/  STL [R1+0x34], R13 ;  /* 0x0000340d01007387 */ /* 0x0041e80000100800 */
[----:B0-----:R-:W2:Y:S01]  /*c580*/  LDL.LU R13, [R1+0x1058] ;  /* 0x00105800010d7983 */ /* 0x001ea20000300800 */
[----:B---3--:R-:W-:-:S03]  /*c590*/  IADD3 R4, P1, PT, R2, R5, RZ ;  /* 0x0000000502047210 */ /* 0x008fc60007f3e0ff */
[----:B------:R-:W3:Y:S04]  /*c5a0*/  LDL R7, [R1+0x644] ;  /* 0x0006440001077983 */ /* 0x000ee80000100800 */
[----:B----4-:R0:W-:Y:S04]  /*c5b0*/  STL [R1+0x30], R12 ;  /* 0x0000300c01007387 */ /* 0x0101e80000100800 */
[----:B------:R-:W4:Y:S04]  /*c5c0*/  LDL R5, [R1+0x614] ;  /* 0x0006140001057983 */ /* 0x000f280000100800 */
[----:B------:R-:W2:Y:S01]  /*c5d0*/  LDL R9, [R1+0x5fc] ;  /* 0x0005fc0001097983 */ /* 0x000ea20000100800 */
[----:B------:R-:W-:-:S02]  /*c5e0*/  IADD3 R8, P3, PT, R2, R16, RZ ;  /* 0x0000001002087210 */ /* 0x000fc40007f7e0ff */
[----:B------:R-:W-:Y:S01]  /*c5f0*/  PRMT R15, RZ, 0x7610, R15 ;  /* 0x00007610ff0f7816 */ /* 0x000fe2000000000f */
[----:B0-----:R-:W2:Y:S01]  /*c600*/  LDL R12, [R1+0x63c] ;  /* 0x00063c00010c7983 */ /* 0x001ea20000100800 */
[----:B------:R-:W-:Y:S02]  /*c610*/  PRMT R10, RZ, 0x7610, R10 ;  /* 0x00007610ff0a7816 */ /* 0x000fe4000000000a */
[----:B------:R-:W-:Y:S01]  /*c620*/  PRMT R14, RZ, 0x7610, R14 ;  /* 0x00007610ff0e7816 */ /* 0x000fe2000000000e */
[----:B------:R-:W2:Y:S01]  /*c630*/  LDL R16, [R1+0x62c] ;  /* 0x00062c0001107983 */ /* 0x000ea20000100800 */
[----:B---3--:R-:W-:Y:S01]  /*c640*/  IADD3 R6, P2, PT, R2, R7, RZ ;  /* 0x0000000702067210 */ /* 0x008fe20007f5e0ff */
[----:B----4-:R-:W-:-:S04]  /*c650*/  IMAD.X R5, R17, 0x1, R5, P1 ;  /* 0x0000000111057824 */ /* 0x010fc800008e0605 */
[C---:B------:R-:W-:Y:S02]  /*c660*/  IMAD.X R7, R17.reuse, 0x1, R0, P2 ;  /* 0x0000000111077824 */ /* 0x040fe400010e0600 */
[----:B--2---:R-:W-:Y:S01]  /*c670*/  IMAD.X R9, R17, 0x1, R9, P3 ;  /* 0x0000000111097824 */ /* 0x004fe200018e0609 */
[----:B------:R0:W2:Y:S04]  /*c680*/  @!P0 LDG.E.U8 R15, desc[UR10][R4.64] ;  /* 0x0000000a040f8981 */ /* 0x0000a8000c1e1100 */
[----:B------:R-:W3:Y:S04]  /*c690*/  @!P0 LDG.E.U8 R10, desc[UR10][R8.64] ;  /* 0x0000000a080a8981 */ /* 0x000ee8000c1e1100 */
[----:B------:R-:W4:Y:S04]  /*c6a0*/  @!P0 LDG.E.U8 R14, desc[UR10][R6.64] ;  /* 0x0000000a060e8981 */ /* 0x000f28000c1e1100 */
[----:B------:R-:W3:Y:S01]  /*c6b0*/  LDL R0, [R1+0x4ac] ;  /* 0x0004ac0001007983 */ /* 0x000ee20000100800 */
[----:B0-----:R-:W-:-:S03]  /*c6c0*/  IADD3 R4, P1, PT, R2, R12, RZ ;  /* 0x0000000c02047210 */ /* 0x001fc60007f3e0ff */
[----:B--2---:R0:W-:Y:S04]  /*c6d0*/  STL [R1+0x24], R15 ;  /* 0x0000240f01007387 */ /* 0x0041e80000100800 */
[----:B0-----:R-:W2:Y:S04]  /*c6e0*/  LDL.LU R15, [R1+0x1054] ;  /* 0x00105400010f7983 */ /* 0x001ea80000300800 */
[----:B------:R-:W2:Y:S04]  /*c6f0*/  LDL R7, [R1+0x630] ;  /* 0x0006300001077983 */ /* 0x000ea80000100800 */
[----:B---3--:R0:W-:Y:S04]  /*c700*/  STL [R1+0x2c], R10 ;  /* 0x00002c0a01007387 */ /* 0x0081e80000100800 */
[----:B------:R-:W3:Y:S04]  /*c710*/  LDL R5, [R1+0x4a8] ;  /* 0x0004a80001057983 */ /* 0x000ee80000100800 */
[----:B------:R-:W3:Y:S04]  /*c720*/  LDL R12, [R1+0x60c] ;  /* 0x00060c00010c7983 */ /* 0x000ee80000100800 */
[----:B0-----:R-:W3:Y:S04]  /*c730*/  LDL R10, [R1+0x618] ;  /* 0x00061800010a7983 */ /* 0x001ee80000100800 */
[----:B----4-:R0:W-:Y:S04]  /*c740*/  STL [R1+0x28], R14 ;  /* 0x0000280e01007387 */ /* 0x0101e80000100800 */
[----:B------:R-:W4:Y:S01]  /*c750*/  LDL R9, [R1+0x4b0] ;  /* 0x0004b00001097983 */ /* 0x000f220000100800 */
[----:B------:R-:W-:-:S02]  /*c760*/  IADD3 R8, P3, PT, R2, R16, RZ ;  /* 0x0000001002087210 */ /* 0x000fc40007f7e0ff */
[----:B------:R-:W-:Y:S01]  /*c770*/  PRMT R11, RZ, 0x7610, R11 ;  /* 0x00007610ff0b7816 */ /* 0x000fe2000000000b */
[----:B------:R-:W4:Y:S01]  /*c780*/  LDL R16, [R1+0x4b4] ;  /* 0x0004b40001107983 */ /* 0x000f220000100800 */
[----:B------:R-:W-:-:S03]  /*c790*/  PRMT R13, RZ, 0x7610, R13 ;  /* 0x00007610ff0d7816 */ /* 0x000fc6000000000d */
[----:B0-----:R-:W4:Y:S01]  /*c7a0*/  LDL R14, [R1+0x600] ;  /* 0x00060000010e7983 */ /* 0x001f220000100800 */
[----:B--2---:R-:W-:Y:S02]  /*c7b0*/  IADD3 R6, P2, PT, R2, R7, RZ ;  /* 0x0000000702067210 */ /* 0x004fe40007f5e0ff */
[----:B------:R-:W-:-:S03]  /*c7c0*/  PRMT R15, RZ, 0x7610, R15 ;  /* 0x00007610ff0f7816 */ /* 0x000fc6000000000f */
[C---:B------:R-:W-:Y:S02]  /*c7d0*/  IMAD.X R7, R17.reuse, 0x1, R0, P2 ;  /* 0x0000000111077824 */ /* 0x040fe400010e0600 */
[----:B------:R-:W2:Y:S01]  /*c7e0*/  LDL R0, [R1+0x4bc] ;  /* 0x0004bc0001007983 */ /* 0x000ea20000100800 */
[----:B---3--:R-:W-:-:S03]  /*c7f0*/  IMAD.X R5, R17, 0x1, R5, P1 ;  /* 0x0000000111057824 */ /* 0x008fc600008e0605 */
[----:B------:R-:W3:Y:S04]  /*c800*/  @!P0 LDG.E.U8 R13, desc[UR10][R6.64] ;  /* 0x0000000a060d8981 */ /* 0x000ee8000c1e1100 */
[----:B------:R-:W2:Y:S01]  /*c810*/  @!P0 LDG.E.U8 R15, desc[UR10][R4.64] ;  /* 0x0000000a040f8981 */ /* 0x000ea2000c1e1100 */
[----:B----4-:R-:W-:-:S05]  /*c820*/  IMAD.X R9, R17, 0x1, R9, P3 ;  /* 0x0000000111097824 */ /* 0x010fca00018e0609 */
[----:B------:R0:W4:Y:S01]  /*c830*/  @!P0 LDG.E.U8 R11, desc[UR10][R8.64] ;  /* 0x0000000a080b8981 */ /* 0x000122000c1e1100 */
[C---:B------:R-:W-:Y:S02]  /*c840*/  IADD3 R10, P1, PT, R2.reuse, R10, RZ ;  /* 0x0000000a020a7210 */ /* 0x040fe40007f3e0ff */
[----:B0-----:R-:W-:Y:S01]  /*c850*/  PRMT R8, RZ, 0x7610, R8 ;  /* 0x00007610ff087816 */ /* 0x001fe20000000008 */
[----:B----4-:R-:W-:Y:S04]  /*c860*/  STL [R1+0x20], R11 ;  /* 0x0000200b01007387 */ /* 0x010fe80000100800 */
[----:B---3--:R0:W-:Y:S04]  /*c870*/  STL [R1+0x1c], R13 ;  /* 0x00001c0d01007387 */ /* 0x0081e80000100800 */
[----:B0-----:R-:W3:Y:S04]  /*c880*/  LDL R13, [R1+0x4b8] ;  /* 0x0004b800010d7983 */ /* 0x001ee80000100800 */
[----:B--2---:R0:W-:Y:S01]  /*c890*/  STL [R1+0x18], R15 ;  /* 0x0000180f01007387 */ /* 0x0041e20000100800 */
[----:B------:R-:W-:-:S02]  /*c8a0*/  IADD3 R12, P2, PT, R2, R12, RZ ;  /* 0x0000000c020c7210 */ /* 0x000fc40007f5e0ff */
[----:B------:R-:W-:Y:S01]  /*c8b0*/  IADD3 R14, P3, PT, R2, R14, RZ ;  /* 0x0000000e020e7210 */ /* 0x000fe20007f7e0ff */
[----:B------:R-:W2:Y:S01]  /*c8c0*/  LDL R17, [R1+0x4cc] ;  /* 0x0004cc0001117983 */ /* 0x000ea20000100800 */
[----:B0-----:R-:W-:-:S05]  /*c8d0*/  SHF.R.S32.HI R15, RZ, 0x1f, R2 ;  /* 0x0000001fff0f7819 */ /* 0x001fca0000011402 */
[C---:B------:R-:W-:Y:S01]  /*c8e0*/  IMAD.X R11, R15.reuse, 0x1, R16, P1 ;  /* 0x000000010f0b7824 */ /* 0x040fe200008e0610 */
[----:B------:R-:W-:Y:S01]  /*c8f0*/  PRMT R4, RZ, 0x7610, R4 ;  /* 0x00007610ff047816 */ /* 0x000fe20000000004 */
[----:B------:R-:W4:Y:S04]  /*c900*/  LDL R16, [R1+0x4d4] ;  /* 0x0004d40001107983 */ /* 0x000f280000100800 */
[----:B------:R-:W2:Y:S01]  /*c910*/  @!P0 LDG.E.U8 R8, desc[UR10][R10.64] ;  /* 0x0000000a0a088981 */ /* 0x000ea2000c1e1100 */
[----:B------:R-:W-:Y:S01]  /*c920*/  PRMT R7, RZ, 0x7610, R7 ;  /* 0x00007610ff077816 */ /* 0x000fe20000000007 */
[C---:B---3--:R-:W-:Y:S02]  /*c930*/  IMAD.X R13, R15.reuse, 0x1, R13, P2 ;  /* 0x000000010f0d7824 */ /* 0x048fe400010e060d */
[----:B------:R-:W-:-:S02]  /*c940*/  IMAD.X R15, R15, 0x1, R0, P3 ;  /* 0x000000010f0f7824 */ /* 0x000fc400018e0600 */
[----:B------:R-:W3:Y:S04]  /*c950*/  LDL.LU R0, [R1+0x1050] ;  /* 0x0010500001007983 */ /* 0x000ee80000300800 */
[----:B------:R-:W3:Y:S04]  /*c960*/  @!P0 LDG.E.U8 R4, desc[UR10][R12.64] ;  /* 0x0000000a0c048981 */ /* 0x000ee8000c1e1100 */
[----:B------:R0:W4:Y:S04]  /*c970*/  @!P0 LDG.E.U8 R7, desc[UR10][R14.64] ;  /* 0x0000000a0e078981 */ /* 0x000128000c1e1100 */
[----:B--2---:R-:W-:Y:S04]  /*c980*/  STL [R1+0xff8], R8 ;  /* 0x000ff80801007387 */ /* 0x004fe80000100800 */
[----:B------:R-:W2:Y:S01]  /*c990*/  LDL R13, [R1+0x4c4] ;  /* 0x0004c400010d7983 */ /* 0x000ea20000100800 */
[----:B0-----:R-:W-:-:S03]  /*c9a0*/  IADD3 R14, P2, PT, R2, R17, RZ ;  /* 0x00000011020e7210 */ /* 0x001fc60007f5e0ff */
[----:B---3--:R0:W-:Y:S04]  /*c9b0*/  STL [R1+0x101c], R4 ;  /* 0x00101c0401007387 */ /* 0x0081e80000100800 */
[----:B----4-:R-:W-:Y:S04]  /*c9c0*/  STL [R1+0xffc], R7 ;  /* 0x000ffc0701007387 */ /* 0x010fe80000100800 */
[----:B------:R-:W3:Y:S04]  /*c9d0*/  LDL R15, [R1+0x4c8] ;  /* 0x0004c800010f7983 */ /* 0x000ee80000100800 */
[----:B------:R-:W4:Y:S01]  /*c9e0*/  LDL R17, [R1+0x4d0] ;  /* 0x0004d00001117983 */ /* 0x000f220000100800 */
[----:B--2---:R-:W-:-:S03]  /*c9f0*/  IADD3 R12, P1, PT, R2, R13, RZ ;  /* 0x0000000d020c7210 */ /* 0x004fc60007f3e0ff */
[----:B------:R-:W2:Y:S01]  /*ca00*/  LDL R13, [R1+0x4c0] ;  /* 0x0004c000010d7983 */ /* 0x000ea20000100800 */
[----:B0-----:R-:W-:Y:S02]  /*ca10*/  SHF.R.S32.HI R4, RZ, 0x1f, R2 ;  /* 0x0000001fff047819 */ /* 0x001fe40000011402 */
[----:B------:R-:W-:Y:S02]  /*ca20*/  PRMT R10, RZ, 0x7610, R10 ;  /* 0x00007610ff0a7816 */ /* 0x000fe4000000000a */
[----:B------:R-:W-:Y:S02]  /*ca30*/  IADD3 R16, P3, PT, R2, R16, RZ ;  /* 0x0000001002107210 */ /* 0x000fe40007f7e0ff */
[----:B------:R-:W-:Y:S02]  /*ca40*/  PRMT R9, RZ, 0x7610, R9 ;  /* 0x00007610ff097816 */ /* 0x000fe40000000009 */
[----:B------:R-:W-:Y:S01]  /*ca50*/  PRMT R5, RZ, 0x7610, R5 ;  /* 0x00007610ff057816 */ /* 0x000fe20000000005 */
[----:B---3--:R-:W-:-:S02]  /*ca60*/  IMAD.X R15, R4, 0x1, R15, P2 ;  /* 0x00000001040f7824 */ /* 0x008fc400010e060f */
[----:B----4-:R-:W-:-:S03]  /*ca70*/  IMAD.X R17, R4, 0x1, R17, P3 ;  /* 0x0000000104117824 */ /* 0x010fc600018e0611 */
[----:B------:R-:W3:Y:S04]  /*ca80*/  @!P0 LDG.E.U8 R9, desc[UR10][R14.64] ;  /* 0x0000000a0e098981 */ /* 0x000ee8000c1e1100 */
[----:B------:R-:W4:Y:S01]  /*ca90*/  @!P0 LDG.E.U8 R5, desc[UR10][R16.64] ;  /* 0x0000000a10058981 */ /* 0x000f22000c1e1100 */
[----:B--2---:R-:W-:-:S05]  /*caa0*/  IMAD.X R13, R4, 0x1, R13, P1 ;  /* 0x00000001040d7824 */ /* 0x004fca00008e060d */
[----:B------:R-:W2:Y:S04]  /*cab0*/  @!P0 LDG.E.U8 R10, desc[UR10][R12.64] ;  /* 0x0000000a0c0a8981 */ /* 0x000ea8000c1e1100 */
[----:B------:R-:W3:Y:S04]  /*cac0*/  LDL R13, [R1+0x4dc] ;  /* 0x0004dc00010d7983 */ /* 0x000ee80000100800 */
[----:B--2---:R0:W-:Y:S04]  /*cad0*/  STL [R1+0x1020], R10 ;  /* 0x0010200a01007387 */ /* 0x0041e80000100800 */
[----:B------:R-:W2:Y:S04]  /*cae0*/  LDL R15, [R1+0x4e4] ;  /* 0x0004e400010f7983 */ /* 0x000ea80000100800 */
[----:B0-----:R-:W2:Y:S04]  /*caf0*/  LDL R10, [R1+0x4e0] ;  /* 0x0004e000010a7983 */ /* 0x001ea80000100800 */
[----:B---3--:R-:W-:Y:S04]  /*cb00*/  STL [R1+0x1000], R9 ;  /* 0x0010000901007387 */ /* 0x008fe80000100800 */
[----:B------:R-:W3:Y:S04]  /*cb10*/  LDL R17, [R1+0x4ec] ;  /* 0x0004ec0001117983 */ /* 0x000ee80000100800 */
[----:B----4-:R0:W-:Y:S04]  /*cb20*/  STL [R1+0x1024], R5 ;  /* 0x0010240501007387 */ /* 0x0101e80000100800 */
[----:B0-----:R-:W4:Y:S01]  /*cb30*/  LDL R5, [R1+0x4d8] ;  /* 0x0004d80001057983 */ /* 0x001f220000100800 */
[----:B------:R-:W-:-:S02]  /*cb40*/  IADD3 R12, P1, PT, R2, R13, RZ ;  /* 0x0000000d020c7210 */ /* 0x000fc40007f3e0ff */
[----:B------:R-:W-:Y:S02]  /*cb50*/  PRMT R24, RZ, 0x7610, R24 ;  /* 0x00007610ff187816 */ /* 0x000fe40000000018 */
[----:B------:R-:W-:Y:S02]  /*cb60*/  PRMT R7, RZ, 0x7610, R7 ;  /* 0x00007610ff077816 */ /* 0x000fe40000000007 */
[----:B--2---:R-:W-:-:S05]  /*cb70*/  IADD3 R14, P2, PT, R2, R15, RZ ;  /* 0x0000000f020e7210 */ /* 0x004fca0007f5e0ff */
[C---:B------:R-:W-:Y:S02]  /*cb80*/  IMAD.X R15, R4.reuse, 0x1, R10, P2 ;  /* 0x00000001040f7824 */ /* 0x040fe400010e060a */
[----:B------:R-:W2:Y:S04]  /*cb90*/  LDL R10, [R1+0x500] ;  /* 0x00050000010a7983 */ /* 0x000ea80000100800 */
[----:B------:R-:W2:Y:S01]  /*cba0*/  @!P0 LDG.E.U8 R7, desc[UR10][R14.64] ;  /* 0x0000000a0e078981 */ /* 0x000ea2000c1e1100 */
[----:B----4-:R-:W-:Y:S01]  /*cbb0*/  IMAD.X R13, R4, 0x1, R5, P1 ;  /* 0x00000001040d7824 */ /* 0x010fe200008e0605 */
[----:B---3--:R-:W-:Y:S02]  /*cbc0*/  IADD3 R16, P3, PT, R2, R17, RZ ;  /* 0x0000001102107210 */ /* 0x008fe40007f7e0ff */
[----:B------:R-:W3:Y:S04]  /*cbd0*/  LDL R5, [R1+0x4f8] ;  /* 0x0004f80001057983 */ /* 0x000ee80000100800 */
[----:B------:R-:W4:Y:S04]  /*cbe0*/  @!P0 LDG.E.U8 R24, desc[UR10][R12.64] ;  /* 0x0000000a0c188981 */ /* 0x000f28000c1e1100 */
[----:B------:R-:W2:Y:S01]  /*cbf0*/  LDL R17, [R1+0x4e8] ;  /* 0x0004e80001117983 */ /* 0x000ea20000100800 */
[----:B------:R-:W-:-:S03]  /*cc00*/  PRMT R0, RZ, 0x7610, R0 ;  /* 0x00007610ff007816 */ /* 0x000fc60000000000 */
[----:B----4-:R0:W-:Y:S04]  /*cc10*/  STL [R1+0xc], R24 ;  /* 0x00000c1801007387 */ /* 0x0101e80000100800 */
[----:B0-----:R-:W4:Y:S04]  /*cc20*/  LDL.LU R24, [R1+0x104c] ;  /* 0x00104c0001187983 */ /* 0x001f280000300800 */
[----:B------:R-:W3:Y:S04]  /*cc30*/  LDL R15, [R1+0x4f4] ;  /* 0x0004f400010f7983 */ /* 0x000ee80000100800 */
[----:B------:R-:W4:Y:S04]  /*cc40*/  LDL R12, [R1+0x4fc] ;  /* 0x0004fc00010c7983 */ /* 0x000f280000100800 */
[----:B------:R-:W4:Y:S04]  /*cc50*/  LDL R13, [R1+0x504] ;  /* 0x00050400010d7983 */ /* 0x000f280000100800 */
[----:B--2---:R0:W-:Y:S04]  /*cc60*/  STL [R1+0x1028], R7 ;  /* 0x0010280701007387 */ /* 0x0041e80000100800 */
[----:B0-----:R-:W2:Y:S01]  /*cc70*/  LDL R7, [R1+0x4f0] ;  /* 0x0004f00001077983 */ /* 0x001ea20000100800 */
[----:B------:R-:W-:-:S05]  /*cc80*/  IMAD.X R17, R4, 0x1, R17, P3 ;  /* 0x0000000104117824 */ /* 0x000fca00018e0611 */
[----:B------:R3:W4:Y:S01]  /*cc90*/  @!P0 LDG.E.U8 R0, desc[UR10][R16.64] ;  /* 0x0000000a10008981 */ /* 0x000722000c1e1100 */
[----:B------:R-:W-:Y:S02]  /*cca0*/  PRMT R3, RZ, 0x7610, R3 ;  /* 0x00007610ff037816 */ /* 0x000fe40000000003 */
[----:B---3--:R-:W-:-:S05]  /*ccb0*/  IADD3 R16, P1, PT, R2, R15, RZ ;  /* 0x0000000f02107210 */ /* 0x008fca0007f3e0ff */
[----:B--2---:R-:W-:-:S05]  /*ccc0*/  IMAD.X R17, R4, 0x1, R7, P1 ;  /* 0x0000000104117824 */ /* 0x004fca00008e0607 */
[----:B------:R-:W2:Y:S01]  /*ccd0*/  @!P0 LDG.E.U8 R3, desc[UR10][R16.64] ;  /* 0x0000000a10038981 */ /* 0x000ea2000c1e1100 */
[C---:B----4-:R-:W-:Y:S02]  /*cce0*/  IADD3 R14, P2, PT, R2.reuse, R12, RZ ;  /* 0x0000000c020e7210 */ /* 0x050fe40007f5e0ff */
[----:B------:R-:W-:Y:S02]  /*ccf0*/  IADD3 R12, P3, PT, R2, R13, RZ ;  /* 0x0000000d020c7210 */ /* 0x000fe40007f7e0ff */
[----:B------:R-:W-:Y:S01]  /*cd00*/  PRMT R11, RZ, 0x7610, R11 ;  /* 0x00007610ff0b7816 */ /* 0x000fe2000000000b */
[C---:B------:R-:W-:Y:S01]  /*cd10*/  IMAD.X R15, R4.reuse, 0x1, R5, P2 ;  /* 0x00000001040f7824 */ /* 0x040fe200010e0605 */
[----:B------:R-:W-:Y:S01]  /*cd20*/  PRMT R8, RZ, 0x7610, R8 ;  /* 0x00007610ff087816 */ /* 0x000fe20000000008 */
[----:B------:R-:W-:Y:S01]  /*cd30*/  IMAD.X R13, R4, 0x1, R10, P3 ;  /* 0x00000001040d7824 */ /* 0x000fe200018e060a */
[----:B------:R0:W-:Y:S04]  /*cd40*/  STL [R1+0x14], R0 ;  /* 0x0000140001007387 */ /* 0x0001e80000100800 */
[----:B------:R-:W3:Y:S04]  /*cd50*/  @!P0 LDG.E.U8 R11, desc[UR10][R14.64] ;  /* 0x0000000a0e0b8981 */ /* 0x000ee8000c1e1100 */
[----:B------:R-:W4:Y:S04]  /*cd60*/  @!P0 LDG.E.U8 R8, desc[UR10][R12.64] ;  /* 0x0000000a0c088981 */ /* 0x000f28000c1e1100 */
[----:B0-----:R-:W4:Y:S04]  /*cd70*/  LDL.LU R0, [R1+0x1048] ;  /* 0x0010480001007983 */ /* 0x001f280000300800 */
[----:B------:R-:W4:Y:S04]  /*cd80*/  LDL R7, [R1+0x51c] ;  /* 0x00051c0001077983 */ /* 0x000f280000100800 */
[----:B------:R-:W4:Y:S04]  /*cd90*/  LDL R5, [R1+0x508] ;  /* 0x0005080001057983 */ /* 0x000f280000100800 */
[----:B------:R-:W4:Y:S04]  /*cda0*/  LDL R10, [R1+0x518] ;  /* 0x00051800010a7983 */ /* 0x000f280000100800 */
[----:B------:R-:W4:Y:S04]  /*cdb0*/  LDL R17, [R1+0x50c] ;  /* 0x00050c0001117983 */ /* 0x000f280000100800 */
[----:B--2---:R0:W-:Y:S04]  /*cdc0*/  STL [R1+0x102c], R3 ;  /* 0x00102c0301007387 */ /* 0x0041e80000100800 */
[----:B------:R-:W2:Y:S04]  /*cdd0*/  LDL R15, [R1+0x514] ;  /* 0x00051400010f7983 */ /* 0x000ea80000100800 */
[----:B0-----:R-:W2:Y:S04]  /*cde0*/  LDL R3, [R1+0x510] ;  /* 0x0005100001037983 */ /* 0x001ea80000100800 */
[----:B---3--:R0:W-:Y:S04]  /*cdf0*/  STL [R1+0x1004], R11 ;  /* 0x0010040b01007387 */ /* 0x0081e80000100800 */
[----:B----4-:R1:W-:Y:S04]  /*ce00*/  STL [R1+0x1030], R8 ;  /* 0x0010300801007387 */ /* 0x0103e80000100800 */
[----:B0-----:R-:W3:Y:S01]  /*ce10*/  LDL R11, [R1+0x524] ;  /* 0x00052400010b7983 */ /* 0x001ee20000100800 */
[----:B------:R-:W-:-:S03]  /*ce20*/  IADD3 R12, P3, PT, R2, R7, RZ ;  /* 0x00000007020c7210 */ /* 0x000fc60007f7e0ff */
[----:B-1----:R-:W4:Y:S04]  /*ce30*/  LDL R8, [R1+0x534] ;  /* 0x0005340001087983 */ /* 0x002f280000100800 */
[----:B------:R-:W4:Y:S01]  /*ce40*/  LDL R7, [R1+0x544] ;  /* 0x0005440001077983 */ /* 0x000f220000100800 */
[----:B------:R-:W-:Y:S01]  /*ce50*/  IADD3 R16, P1, PT, R2, R17, RZ ;  /* 0x0000001102107210 */ /* 0x000fe20007f3e0ff */
[C---:B------:R-:W-:Y:S02]  /*ce60*/  IMAD.X R13, R4.reuse, 0x1, R10, P3 ;  /* 0x00000001040d7824 */ /* 0x040fe400018e060a */
[----:B------:R-:W4:Y:S02]  /*ce70*/  LDL R10, [R1+0x530] ;  /* 0x00053000010a7983 */ /* 0x000f240000100800 */
[----:B------:R-:W-:-:S02]  /*ce80*/  IMAD.X R17, R4, 0x1, R5, P1 ;  /* 0x0000000104117824 */ /* 0x000fc400008e0605 */
[----:B------:R-:W4:Y:S01]  /*ce90*/  LDL R5, [R1+0x520] ;  /* 0x0005200001057983 */ /* 0x000f220000100800 */
[----:B------:R-:W-:Y:S02]  /*cea0*/  PRMT R6, RZ, 0x7610, R6 ;  /* 0x00007610ff067816 */ /* 0x000fe40000000006 */
[----:B------:R-:W-:Y:S02]  /*ceb0*/  PRMT R9, RZ, 0x7610, R9 ;  /* 0x00007610ff097816 */ /* 0x000fe40000000009 */
[----:B------:R-:W-:Y:S02]  /*cec0*/  PRMT R0, RZ, 0x7610, R0 ;  /* 0x00007610ff007816 */ /* 0x000fe40000000000 */
[----:B------:R-:W4:Y:S04]  /*ced0*/  @!P0 LDG.E.U8 R6, desc[UR10][R16.64] ;  /* 0x0000000a10068981 */ /* 0x000f28000c1e1100 */
[----:B------:R3:W4:Y:S01]  /*cee0*/  @!P0 LDG.E.U8 R0, desc[UR10][R12.64] ;  /* 0x0000000a0c008981 */ /* 0x000722000c1e1100 */
[----:B--2---:R-:W-:-:S05]  /*cef0*/  IADD3 R14, P2, PT, R2, R15, RZ ;  /* 0x0000000f020e7210 */ /* 0x004fca0007f5e0ff */
[----:B------:R-:W-:Y:S02]  /*cf00*/  IMAD.X R15, R4, 0x1, R3, P2 ;  /* 0x00000001040f7824 */ /* 0x000fe400010e0603 */
[----:B------:R-:W2:Y:S04]  /*cf10*/  LDL R3, [R1+0x540] ;  /* 0x0005400001037983 */ /* 0x000ea80000100800 */
[----:B------:R4:W2:Y:S01]  /*cf20*/  @!P0 LDG.E.U8 R9, desc[UR10][R14.64] ;  /* 0x0000000a0e098981 */ /* 0x0008a2000c1e1100 */
[----:B------:R-:W-:Y:S02]  /*cf30*/  PRMT R24, RZ, 0x7610, R24 ;  /* 0x00007610ff187816 */ /* 0x000fe40000000018 */
[----:B------:R-:W-:Y:S02]  /*cf40*/  PRMT R25, RZ, 0x7610, R25 ;  /* 0x00007610ff197816 */ /* 0x000fe40000000019 */
[----:B---3--:R-:W-:-:S02]  /*cf50*/  IADD3 R12, P1, PT, R2, R11, RZ ;  /* 0x0000000b020c7210 */ /* 0x008fc40007f3e0ff */
[C---:B----4-:R-:W-:Y:S02]  /*cf60*/  IADD3 R14, P2, PT, R2.reuse, R8, RZ ;  /* 0x00000008020e7210 */ /* 0x050fe40007f5e0ff */
[----:B------:R-:W-:Y:S02]  /*cf70*/  IADD3 R16, P3, PT, R2, R7, RZ ;  /* 0x0000000702107210 */ /* 0x000fe40007f7e0ff */
[----:B------:R-:W-:Y:S01]  /*cf80*/  PRMT R26, RZ, 0x7610, R26 ;  /* 0x00007610ff1a7816 */ /* 0x000fe2000000001a */
[C---:B------:R-:W-:Y:S02]  /*cf90*/  IMAD.X R15, R4.reuse, 0x1, R10, P2 ;  /* 0x00000001040f7824 */ /* 0x040fe400010e060a */
[----:B------:R-:W-:-:S03]  /*cfa0*/  IMAD.X R13, R4, 0x1, R5, P1 ;  /* 0x00000001040d7824 */ /* 0x000fc600008e0605 */
[----:B------:R-:W3:Y:S04]  /*cfb0*/  @!P0 LDG.E.U8 R25, desc[UR10][R14.64] ;  /* 0x0000000a0e198981 */ /* 0x000ee8000c1e1100 */
[----:B------:R-:W4:Y:S04]  /*cfc0*/  @!P0 LDG.E.U8 R24, desc[UR10][R12.64] ;  /* 0x0000000a0c188981 */ /* 0x000f28000c1e1100 */
[----:B------:R-:W-:Y:S01]  /*cfd0*/  STL [R1+0x1008], R6 ;  /* 0x0010080601007387 */ /* 0x000fe20000100800 */
[----:B--2---:R-:W-:-:S05]  /*cfe0*/  IMAD.X R17, R4, 0x1, R3, P3 ;  /* 0x0000000104117824 */ /* 0x004fca00018e0603 */
[----:B------:R-:W2:Y:S04]  /*cff0*/  @!P0 LDG.E.U8 R26, desc[UR10][R16.64] ;  /* 0x0000000a101a8981 */ /* 0x000ea8000c1e1100 */
[----:B------:R-:W-:Y:S04]  /*d000*/  STL [R1+0x1034], R9 ;  /* 0x0010340901007387 */ /* 0x000fe80000100800 */
[----:B------:R0:W-:Y:S04]  /*d010*/  STL [R1+0x4], R0 ;  /* 0x0000040001007387 */ /* 0x0001e80000100800 */
[----:B0-----:R-:W2:Y:S04]  /*d020*/  LDL.LU R0, [R1+0x1044] ;  /* 0x0010440001007983 */ /* 0x001ea80000300800 */
[----:B------:R-:W2:Y:S04]  /*d030*/  LDL R9, [R1+0x554] ;  /* 0x0005540001097983 */ /* 0x000ea80000100800 */
[----:B------:R-:W2:Y:S04]  /*d040*/  LDL R8, [R1+0x564] ;  /* 0x0005640001087983 */ /* 0x000ea80000100800 */
[----:B------:R-:W2:Y:S04]  /*d050*/  LDL R7, [R1+0x574] ;  /* 0x0005740001077983 */ /* 0x000ea80000100800 */
[----:B------:R-:W2:Y:S04]  /*d060*/  LDL R6, [R1+0x550] ;  /* 0x0005500001067983 */ /* 0x000ea80000100800 */
[----:B------:R-:W2:Y:S04]  /*d070*/  LDL R5, [R1+0x560] ;  /* 0x0005600001057983 */ /* 0x000ea80000100800 */
[----:B------:R-:W2:Y:S04]  /*d080*/  LDL R3, [R1+0x570] ;  /* 0x0005700001037983 */ /* 0x000ea80000100800 */
[----:B----4-:R-:W-:Y:S04]  /*d090*/  STL [R1+0x1038], R24 ;  /* 0x0010381801007387 */ /* 0x010fe80000100800 */
[----:B---3--:R0:W-:Y:S04]  /*d0a0*/  STL [R1+0x103c], R25 ;  /* 0x00103c1901007387 */ /* 0x0081e80000100800 */
[----:B--2---:R1:W-:Y:S04]  /*d0b0*/  STL [R1+0x1040], R26 ;  /* 0x0010401a01007387 */ /* 0x0043e80000100800 */
[----:B0-----:R-:W2:Y:S04]  /*d0c0*/  LDL R25, [R1+0x53c] ;  /* 0x00053c0001197983 */ /* 0x001ea80000100800 */
[----:B------:R-:W3:Y:S04]  /*d0d0*/  LDL R24, [R1+0x54c] ;  /* 0x00054c0001187983 */ /* 0x000ee80000100800 */
[----:B-1----:R-:W4:Y:S04]  /*d0e0*/  LDL R26, [R1+0x52c] ;  /* 0x00052c00011a7983 */ /* 0x002f280000100800 */
[----:B------:R-:W4:Y:S04]  /*d0f0*/  LDL R11, [R1+0x528] ;  /* 0x00052800010b7983 */ /* 0x000f280000100800 */
[----:B------:R-:W4:Y:S01]  /*d100*/  LDL R10, [R1+0x538] ;  /* 0x00053800010a7983 */ /* 0x000f220000100800 */
[----:B------:R-:W-:-:S03]  /*d110*/  IADD3 R12, P1, PT, R2, R9, RZ ;  /* 0x00000009020c7210 */ /* 0x000fc60007f3e0ff */
[----:B------:R-:W4:Y:S01]  /*d120*/  LDL R9, [R1+0x548] ;  /* 0x0005480001097983 */ /* 0x000f220000100800 */
[C---:B------:R-:W-:Y:S02]  /*d130*/  IADD3 R14, P2, PT, R2.reuse, R8, RZ ;  /* 0x00000008020e7210 */ /* 0x040fe40007f5e0ff */
[----:B------:R-:W-:Y:S01]  /*d140*/  PRMT R18, RZ, 0x7610, R18 ;  /* 0x00007610ff127816 */ /* 0x000fe20000000012 */
[----:B------:R-:W4:Y:S01]  /*d150*/  LDL R8, [R1+0x55c] ;  /* 0x00055c0001087983 */ /* 0x000f220000100800 */
[----:B------:R-:W-:Y:S02]  /*d160*/  IADD3 R16, P3, PT, R2, R7, RZ ;  /* 0x0000000702107210 */ /* 0x000fe40007f7e0ff */
[----:B------:R-:W-:Y:S01]  /*d170*/  PRMT R19, RZ, 0x7610, R19 ;  /* 0x00007610ff137816 */ /* 0x000fe20000000013 */
[----:B------:R-:W4:Y:S01]  /*d180*/  LDL R7, [R1+0x56c] ;  /* 0x00056c0001077983 */ /* 0x000f220000100800 */
[----:B------:R-:W-:Y:S01]  /*d190*/  IMAD.X R13, R4, 0x1, R6, P1 ;  /* 0x00000001040d7824 */ /* 0x000fe200008e0606 */
[----:B------:R-:W-:-:S02]  /*d1a0*/  PRMT R20, RZ, 0x7610, R20 ;  /* 0x00007610ff147816 */ /* 0x000fc40000000014 */
[----:B------:R-:W-:Y:S01]  /*d1b0*/  PRMT R21, RZ, 0x7610, R21 ;  /* 0x00007610ff157816 */ /* 0x000fe20000000015 */
[C---:B------:R-:W-:Y:S01]  /*d1c0*/  IMAD.X R15, R4.reuse, 0x1, R5, P2 ;  /* 0x00000001040f7824 */ /* 0x040fe200010e0605 */
[----:B------:R-:W4:Y:S01]  /*d1d0*/  @!P0 LDG.E.U8 R18, desc[UR10][R12.64] ;  /* 0x0000000a0c128981 */ /* 0x000f22000c1e1100 */
[----:B------:R-:W-:-:S03]  /*d1e0*/  IMAD.X R17, R4, 0x1, R3, P3 ;  /* 0x0000000104117824 */ /* 0x000fc600018e0603 */
[----:B------:R2:W4:Y:S04]  /*d1f0*/  @!P0 LDG.E.U8 R19, desc[UR10][R14.64] ;  /* 0x0000000a0e138981 */ /* 0x000528000c1e1100 */
[----:B------:R3:W4:Y:S01]  /*d200*/  @!P0 LDG.E.U8 R20, desc[UR10][R16.64] ;  /* 0x0000000a10148981 */ /* 0x000722000c1e1100 */
[----:B------:R-:W-:Y:S02]  /*d210*/  PRMT R22, RZ, 0x7610, R22 ;  /* 0x00007610ff167816 */ /* 0x000fe40000000016 */
[----:B------:R-:W-:Y:S01]  /*d220*/  PRMT R23, RZ, 0x7610, R23 ;  /* 0x00007610ff177816 */ /* 0x000fe20000000017 */
[----:B------:R-:W4:Y:S04]  /*d230*/  LDL R6, [R1+0x57c] ;  /* 0x00057c0001067983 */ /* 0x000f280000100800 */
[----:B------:R-:W4:Y:S04]  /*d240*/  LDL R5, [R1+0x568] ;  /* 0x0005680001057983 */ /* 0x000f280000100800 */
[----:B------:R-:W4:Y:S01]  /*d250*/  LDL R3, [R1+0x578] ;  /* 0x0005780001037983 */ /* 0x000f220000100800 */
[----:B--2---:R-:W-:-:S02]  /*d260*/  IADD3 R14, P2, PT, R2, R25, RZ ;  /* 0x00000019020e7210 */ /* 0x004fc40007f5e0ff */
[C---:B---3--:R-:W-:Y:S02]  /*d270*/  IADD3 R16, P3, PT, R2.reuse, R24, RZ ;  /* 0x0000001802107210 */ /* 0x048fe40007f7e0ff */
[----:B----4-:R-:W-:-:S05]  /*d280*/  IADD3 R12, P1, PT, R2, R26, RZ ;  /* 0x0000001a020c7210 */ /* 0x010fca0007f3e0ff */
[C---:B------:R-:W-:Y:S02]  /*d290*/  IMAD.X R13, R4.reuse, 0x1, R11, P1 ;  /* 0x00000001040d7824 */ /* 0x040fe400008e060b */
[----:B------:R-:W-:-:S03]  /*d2a0*/  IMAD.X R15, R4, 0x1, R10, P2 ;  /* 0x00000001040f7824 */ /* 0x000fc600010e060a */
[----:B------:R0:W2:Y:S01]  /*d2b0*/  @!P0 LDG.E.U8 R21, desc[UR10][R12.64] ;  /* 0x0000000a0c158981 */ /* 0x0000a2000c1e1100 */
[----:B------:R-:W-:-:S03]  /*d2c0*/  IMAD.X R17, R4, 0x1, R9, P3 ;  /* 0x0000000104117824 */ /* 0x000fc600018e0609 */
[----:B------:R1:W3:Y:S04]  /*d2d0*/  @!P0 LDG.E.U8 R22, desc[UR10][R14.64] ;  /* 0x0000000a0e168981 */ /* 0x0002e8000c1e1100 */
[----:B------:R4:W3:Y:S01]  /*d2e0*/  @!P0 LDG.E.U8 R23, desc[UR10][R16.64] ;  /* 0x0000000a10178981 */ /* 0x0008e2000c1e1100 */
[C---:B0-----:R-:W-:Y:S02]  /*d2f0*/  IADD3 R12, P1, PT, R2.reuse, R8, RZ ;  /* 0x00000008020c7210 */ /* 0x041fe40007f3e0ff */
[C---:B-1----:R-:W-:Y:S02]  /*d300*/  IADD3 R14, P2, PT, R2.reuse, R7, RZ ;  /* 0x00000007020e7210 */ /* 0x042fe40007f5e0ff */
[----:B----4-:R-:W-:Y:S01]  /*d310*/  IADD3 R16, P3, PT, R2, R6, RZ ;  /* 0x0000000602107210 */ /* 0x010fe20007f7e0ff */
[----:B--2---:R-:W-:Y:S04]  /*d320*/  STL [R1+0x100c], R21 ;  /* 0x00100c1501007387 */ /* 0x004fe80000100800 */
[----:B---3--:R-:W-:Y:S04]  /*d330*/  STL [R1+0x1010], R22 ;  /* 0x0010101601007387 */ /* 0x008fe80000100800 */
[----:B------:R-:W-:Y:S04]  /*d340*/  STL [R1+0x1014], R23 ;  /* 0x0010141701007387 */ /* 0x000fe80000100800 */
[----:B------:R0:W-:Y:S04]  /*d350*/  STL [R1+0x968], R2 ;  /* 0x0009680201007387 */ /* 0x0001e80000100800 */
[----:B0-----:R-:W2:Y:S01]  /*d360*/  LDL.LU R2, [R1+0x558] ;  /* 0x0005580001027983 */ /* 0x001ea20000300800 */
[----:B------:R-:W-:Y:S01]  /*d370*/  PRMT R27, RZ, 0x7610, R27 ;  /* 0x00007610ff1b7816 */ /* 0x000fe2000000001b */
[----:B------:R-:W-:-:S02]  /*d380*/  IMAD.X R15, R4, 0x1, R5, P2 ;  /* 0x00000001040f7824 */ /* 0x000fc400010e0605 */
[C---:B------:R-:W-:Y:S01]  /*d390*/  IMAD.X R17, R4.reuse, 0x1, R3, P3 ;  /* 0x0000000104117824 */ /* 0x040fe200018e0603 */
[----:B------:R-:W-:Y:S04]  /*d3a0*/  LDS.U8 R5, [R0+UR5+0x3080] ;  /* 0x0030800500057984 */ /* 0x000fe80008000000 */
[----:B------:R-:W-:Y:S01]  /*d3b0*/  LDS.U8 R3, [R0+UR5+0x1000] ;  /* 0x0010000500037984 */ /* 0x000fe20008000000 */
[----:B--2---:R-:W-:-:S03]  /*d3c0*/  IMAD.X R13, R4, 0x1, R2, P1 ;  /* 0x00000001040d7824 */ /* 0x004fc600008e0602 */
[----:B------:R-:W-:Y:S04]  /*d3d0*/  STL [R1+0x9a0], R2 ;  /* 0x0009a00201007387 */ /* 0x000fe80000100800 */
[----:B------:R0:W2:Y:S04]  /*d3e0*/  @!P0 LDG.E.U8 R27, desc[UR10][R12.64] ;  /* 0x0000000a0c1b8981 */ /* 0x0000a8000c1e1100 */
[----:B------:R-:W1:Y:S04]  /*d3f0*/  LDS.U8 R2, [R0+UR5+0x808] ;  /* 0x0008080500027984 */ /* 0x000e680008000000 */
[----:B------:R-:W3:Y:S01]  /*d400*/  LDS.U8 R4, [R0+UR5+0x880] ;  /* 0x0008800500047984 */ /* 0x000ee20008000000 */
[----:B------:R-:W-:-:S02]  /*d410*/  PRMT R28, RZ, 0x7610, R28 ;  /* 0x00007610ff1c7816 */ /* 0x000fc4000000001c */
[----:B------:R-:W-:Y:S01]  /*d420*/  PRMT R29, RZ, 0x7610, R29 ;  /* 0x00007610ff1d7816 */ /* 0x000fe2000000001d */
[----:B0-----:R-:W-:Y:S04]  /*d430*/  LDS.U8 R13, [R0+UR5] ;  /* 0x00000005000d7984 */ /* 0x001fe80008000000 */
[----:B------:R0:W4:Y:S04]  /*d440*/  @!P0 LDG.E.U8 R28, desc[UR10][R14.64] ;  /* 0x0000000a0e1c8981 */ /* 0x000128000c1e1100 */
[----:B------:R0:W4:Y:S04]  /*d450*/  @!P0 LDG.E.U8 R29, desc[UR10][R16.64] ;  /* 0x0000000a101d8981 */ /* 0x000128000c1e1100 */
[----:B------:R-:W-:Y:S04]  /*d460*/  LDS.U8 R12, [R0+UR5+0x88] ;  /* 0x00008805000c7984 */ /* 0x000fe80008000000 */
[----:B0-----:R-:W-:Y:S04]  /*d470*/  LDS.U8 R15, [R0+UR5+0x8] ;  /* 0x00000805000f7984 */ /* 0x001fe80008000000 */
[----:B------:R-:W-:Y:S04]  /*d480*/  LDS.U8 R14, [R0+UR5+0x80] ;  /* 0x00008005000e7984 */ /* 0x000fe80008000000 */
[----:B------:R-:W-:Y:S04]  /*d490*/  LDS.U8 R17, [R0+UR5+0x800] ;  /* 0x0008000500117984 */ /* 0x000fe80008000000 */
[----:B------:R-:W-:Y:S04]  /*d4a0*/  LDS.U8 R16, [R0+UR5+0x888] ;  /* 0x0008880500107984 */ /* 0x000fe80008000000 */
[----:B--2---:R-:W-:Y:S04]  /*d4b0*/  STL [R1+0x1018], R27 ;  /* 0x0010181b01007387 */ /* 0x004fe80000100800 */
[----:B-1----:R-:W-:Y:S04]  /*d4c0*/  STL [R1+0x40], R2 ;  /* 0x0000400201007387 */ /* 0x002fe80000100800 */
[----:B------:R-:W0:Y:S04]  /*d4d0*/  LDS.U8 R2, [R0+UR5+0x1088] ;  /* 0x0010880500027984 */ /* 0x000e280008000000 */
[----:B---3--:R-:W-:Y:S04]  /*d4e0*/  STL [R1+0x3c], R4 ;  /* 0x00003c0401007387 */ /* 0x008fe80000100800 */
[----:B------:R-:W1:Y:S04]  /*d4f0*/  LDS.U8 R4, [R0+UR5+0x1008] ;  /* 0x0010080500047984 */ /* 0x000e680008000000 */
[----:B------:R-:W-:Y:S04]  /*d500*/  STL [R1+0x2a8], R3 ;  /* 0x0002a80301007387 */ /* 0x000fe80000100800 */
[----:B------:R-:W2:Y:S04]  /*d510*/  LDS.U8 R3, [R0+UR5+0x1080] ;  /* 0x0010800500037984 */ /* 0x000ea80008000000 */
[----:B0-----:R-:W-:Y:S04]  /*d520*/  STL [R1+0x2a4], R2 ;  /* 0x0002a40201007387 */ /* 0x001fe80000100800 */
[----:B------:R-:W0:Y:S04]  /*d530*/  LDS.U8 R2, [R0+UR5+0x1800] ;  /* 0x0018000500027984 */ /* 0x000e280008000000 */
[----:B-1----:R-:W-:Y:S04]  /*d540*/  STL [R1+0x2b0], R4 ;  /* 0x0002b00401007387 */ /* 0x002fe80000100800 */
[----:B------:R-:W1:Y:S04]  /*d550*/  LDS.U8 R4, [R0+UR5+0x1888] ;  /* 0x0018880500047984 */ /* 0x000e680008000000 */
[----:B--2---:R-:W-:Y:S04]  /*d560*/  STL [R1+0x2ac], R3 ;  /* 0x0002ac0301007387 */ /* 0x004fe80000100800 */
        /* <DEDUP_REMOVED lines=25> */
[----:B0-----:R0:W-:Y:S04]  /*d700*/  STL [R1+0x6b0], R2 ;  /* 0x0006b00201007387 */ /* 0x0011e80000100800 */
[----:B-1----:R-:W-:Y:S04]  /*d710*/  STL [R1+0x6ac], R4 ;  /* 0x0006ac0401007387 */ /* 0x002fe80000100800 */
[----:B------:R-:W1:Y:S04]  /*d720*/  LDS.U8 R4, [R0+UR5+0x3800] ;  /* 0x0038000500047984 */ /* 0x000e680008000000 */
[----:B--2---:R-:W-:Y:S04]  /*d730*/  STL [R1+0x6b8], R3 ;  /* 0x0006b80301007387 */ /* 0x004fe80000100800 */
[----:B------:R-:W2:Y:S01]  /*d740*/  LDS.U8 R3, [R0+UR5+0x3888] ;  /* 0x0038880500037984 */ /* 0x000ea20008000000 */
[----:B0-----:R-:W-:-:S03]  /*d750*/  LOP3.LUT R2, R0, 0x110, RZ, 0x3c, !PT ;  /* 0x0000011000027812 */ /* 0x001fc600078e3cff */
[----:B------:R-:W-:Y:S04]  /*d760*/  STL [R1+0x6b4], R5 ;  /* 0x0006b40501007387 */ /* 0x000fe80000100800 */
[----:B------:R-:W0:Y:S04]  /*d770*/  LDS.U8 R5, [R2+UR5] ;  /* 0x0000000502057984 */ /* 0x000e280008000000 */
[----:B------:R-:W-:Y:S04]  /*d780*/  LDS.U8 R6, [R2+UR5+0x2800] ;  /* 0x0028000502067984 */ /* 0x000fe80008000000 */
        /* <DEDUP_REMOVED lines=38> */
[----:B--2---:R2:W-:Y:S04]  /*d9f0*/  STL [R1+0x608], R3 ;  /* 0x0006080301007387 */ /* 0x0045e80000100800 */
[----:B--2---:R-:W2:Y:S04]  /*da00*/  LDL R3, [R1+0x84c] ;  /* 0x00084c0001037983 */ /* 0x004ea80000100800 */
[----:B0-----:R-:W-:Y:S04]  /*da10*/  STL [R1+0x620], R5 ;  /* 0x0006200501007387 */ /* 0x001fe80000100800 */
[----:B------:R-:W0:Y:S04]  /*da20*/  LDS.U8 R5, [R2+UR5+0x2888] ;  /* 0x0028880502057984 */ /* 0x000e280008000000 */
[----:B-1----:R-:W-:Y:S04]  /*da30*/  STL [R1+0x61c], R4 ;  /* 0x00061c0401007387 */ /* 0x002fe80000100800 */
[----:B------:R-:W1:Y:S04]  /*da40*/  LDS.U8 R4, [R2+UR5+0x2808] ;  /* 0x0028080502047984 */ /* 0x000e680008000000 */
[----:B------:R-:W-:Y:S04]  /*da50*/  STL [R1+0x628], R6 ;  /* 0x0006280601007387 */ /* 0x000fe80000100800 */
[----:B------:R-:W3:Y:S04]  /*da60*/  LDS.U8 R6, [R2+UR5+0x2880] ;  /* 0x0028800502067984 */ /* 0x000ee80008000000 */
[----:B0-----:R-:W-:Y:S04]  /*da70*/  STL [R1+0x624], R5 ;  /* 0x0006240501007387 */ /* 0x001fe80000100800 */
[----:B------:R-:W0:Y:S04]  /*da80*/  LDS.U8 R5, [R2+UR5+0x3000] ;  /* 0x0030000502057984 */ /* 0x000e280008000000 */
[----:B-1----:R-:W-:Y:S04]  /*da90*/  STL [R1+0x638], R4 ;  /* 0x0006380401007387 */ /* 0x002fe80000100800 */
[----:B------:R-:W1:Y:S04]  /*daa0*/  LDS.U8 R4, [R2+UR5+0x3088] ;  /* 0x0030880502047984 */ /* 0x000e680008000000 */
[----:B---3--:R-:W-:Y:S04]  /*dab0*/  STL [R1+0x634], R6 ;  /* 0x0006340601007387 */ /* 0x008fe80000100800 */
        /* <DEDUP_REMOVED lines=12> */
[----:B------:R-:W-:Y:S04]  /*db80*/  STL [R1+0x96c], R0 ;  /* 0x00096c0001007387 */ /* 0x000fe80000100800 */
[----:B------:R-:W3:Y:S04]  /*db90*/  LDS.U8 R0, [R2+UR5+0x3808] ;  /* 0x0038080502007984 */ /* 0x000ee80008000000 */
[----:B------:R-:W4:Y:S04]  /*dba0*/  LDS.U8 R2, [R2+UR5+0x3880] ;  /* 0x0038800502027984 */ /* 0x000f280008000000 */
[----:B0-----:R-:W-:Y:S04]  /*dbb0*/  STL [R1+0x6c8], R5 ;  /* 0x0006c80501007387 */ /* 0x001fe80000100800 */
[----:B-1----:R-:W-:Y:S04]  /*dbc0*/  STL [R1+0x6c4], R4 ;  /* 0x0006c40401007387 */ /* 0x002fe80000100800 */
[----:B---3--:R-:W-:Y:S04]  /*dbd0*/  STL [R1+0x748], R0 ;  /* 0x0007480001007387 */ /* 0x008fe80000100800 */
[----:B----4-:R-:W-:Y:S04]  /*dbe0*/  STL [R1+0x744], R2 ;  /* 0x0007440201007387 */ /* 0x010fe80000100800 */
[----:B--2---:R-:W0:Y:S04]  /*dbf0*/  LDS.U8 R4, [R3+UR5] ;  /* 0x0000000503047984 */ /* 0x004e280008000000 */
[----:B------:R-:W1:Y:S04]  /*dc00*/  LDS.U8 R0, [R3+UR5+0x88] ;  /* 0x0000880503007984 */ /* 0x000e680008000000 */
[----:B------:R-:W2:Y:S04]  /*dc10*/  LDS.U8 R2, [R3+UR5+0x8] ;  /* 0x0000080503027984 */ /* 0x000ea80008000000 */
[----:B------:R-:W-:Y:S04]  /*dc20*/  LDS.U8 R5, [R3+UR5+0x2088] ;  /* 0x0020880503057984 */ /* 0x000fe80008000000 */
        /* <DEDUP_REMOVED lines=59> */
[----:B0-----:R-:W-:Y:S04]  /*dfe0*/  STL [R1+0x6e8], R4 ;  /* 0x0006e80401007387 */ /* 0x001fe80000100800 */
[----:B-1----:R-:W-:Y:S04]  /*dff0*/  STL [R1+0x6e4], R0 ;  /* 0x0006e40001007387 */ /* 0x002fe80000100800 */
        /* <DEDUP_REMOVED lines=60> */
[----:B------:R-:W4:Y:S04]  /*e3c0*/  LDS.U8 R2, [R2+UR5+0x3880] ;  /* 0x0038800502027984 */ /* 0x000f280008000000 */
[----:B---3--:R-:W-:Y:S04]  /*e3d0*/  STL [R1+0x760], R5 ;  /* 0x0007600501007387 */ /* 0x008fe80000100800 */
[----:B0-----:R-:W-:Y:S04]  /*e3e0*/  STL [R1+0x75c], R3 ;  /* 0x00075c0301007387 */ /* 0x001fe80000100800 */
[----:B-1----:R-:W-:Y:S04]  /*e3f0*/  STL [R1+0x768], R4 ;  /* 0x0007680401007387 */ /* 0x002fe80000100800 */
        /* <DEDUP_REMOVED lines=64> */
[----:B-1----:R-:W-:Y:S04]  /*e800*/  STL [R1+0x708], R4 ;  /* 0x0007080401007387 */ /* 0x002fe80000100800 */
[----:B---3--:R-:W-:Y:S04]  /*e810*/  STL [R1+0x704], R0 ;  /* 0x0007040001007387 */ /* 0x008fe80000100800 */
        /* <DEDUP_REMOVED lines=35> */
[----:B0-----:R-:W3:Y:S04]  /*ea50*/  LDL R3, [R1+0x83c] ;  /* 0x00083c0001037983 */ /* 0x001ee80000100800 */
[----:B-1----:R-:W-:Y:S04]  /*ea60*/  STL [R1+0x670], R4 ;  /* 0x0006700401007387 */ /* 0x002fe80000100800 */
[----:B--2---:R-:W-:Y:S04]  /*ea70*/  STL [R1+0x66c], R0 ;  /* 0x00066c0001007387 */ /* 0x004fe80000100800 */
[----:B------:R-:W0:Y:S04]  /*ea80*/  LDS.U8 R4, [R2+UR5+0x2080] ;  /* 0x0020800502047984 */ /* 0x000e280008000000 */
        /* <DEDUP_REMOVED lines=16> */
[----:B------:R-:W-:Y:S04]  /*eb90*/  LDS.U8 R4, [R2+UR5+0x3800] ;  /* 0x0038000502047984 */ /* 0x000fe80008000000 */
[----:B-1----:R-:W-:Y:S04]  /*eba0*/  STL [R1+0x778], R0 ;  /* 0x0007780001007387 */ /* 0x002fe80000100800 */
[----:B------:R-:W0:Y:S04]  /*ebb0*/  LDS.U8 R0, [R2+UR5+0x3888] ;  /* 0x0038880502007984 */ /* 0x000e280008000000 */
[----:B--2---:R-:W-:Y:S04]  /*ebc0*/  STL [R1+0x774], R5 ;  /* 0x0007740501007387 */ /* 0x004fe80000100800 */
[----:B0-----:R-:W-:Y:S04]  /*ebd0*/  STL [R1+0x9f0], R0 ;  /* 0x0009f00001007387 */ /* 0x001fe80000100800 */
[----:B------:R-:W0:Y:S04]  /*ebe0*/  LDS.U8 R0, [R2+UR5+0x3808] ;  /* 0x0038080502007984 */ /* 0x000e280008000000 */
[----:B------:R-:W1:Y:S04]  /*ebf0*/  LDS.U8 R2, [R2+UR5+0x3880] ;  /* 0x0038800502027984 */ /* 0x000e680008000000 */
[----:B------:R-:W-:Y:S04]  /*ec00*/  STL [R1+0x780], R4 ;  /* 0x0007800401007387 */ /* 0x000fe80000100800 */
[----:B0-----:R-:W-:Y:S04]  /*ec10*/  STL [R1+0x788], R0 ;  /* 0x0007880001007387 */ /* 0x001fe80000100800 */
[----:B-1----:R-:W-:Y:S04]  /*ec20*/  STL [R1+0x784], R2 ;  /* 0x0007840201007387 */ /* 0x002fe80000100800 */
[----:B---3--:R-:W0:Y:S04]  /*ec30*/  LDS.U8 R4, [R3+UR5] ;  /* 0x0000000503047984 */ /* 0x008e280008000000 */
        /* <DEDUP_REMOVED lines=34> */
[----:B------:R-:W-:Y:S04]  /*ee60*/  LDS.U8 R4, [R3+UR5+0x2080] ;  /* 0x0020800503047984 */ /* 0x000fe80008000000 */
[----:B-1----:R-:W-:Y:S04]  /*ee70*/  STL [R1+0x48c], R0 ;  /* 0x00048c0001007387 */ /* 0x002fe80000100800 */
[----:B------:R-:W0:Y:S04]  /*ee80*/  LDS.U8 R0, [R3+UR5+0x2008] ;  /* 0x0020080503007984 */ /* 0x000e280008000000 */
[----:B------:R-:W-:Y:S04]  /*ee90*/  STL [R1+0x488], R5 ;  /* 0x0004880501007387 */ /* 0x000fe80000100800 */
[----:B------:R-:W1:Y:S04]  /*eea0*/  LDS.U8 R5, [R3+UR5+0x2800] ;  /* 0x0028000503057984 */ /* 0x000e680008000000 */
[----:B0-----:R-:W-:Y:S04]  /*eeb0*/  STL [R1+0x494], R0 ;  /* 0x0004940001007387 */ /* 0x001fe80000100800 */
[----:B------:R-:W0:Y:S04]  /*eec0*/  LDS.U8 R0, [R3+UR5+0x2888] ;  /* 0x0028880503007984 */ /* 0x000e280008000000 */
[----:B------:R-:W-:Y:S04]  /*eed0*/  STL [R1+0x490], R4 ;  /* 0x0004900401007387 */ /* 0x000fe80000100800 */
[----:B------:R-:W3:Y:S04]  /*eee0*/  LDS.U8 R4, [R3+UR5+0x2808] ;  /* 0x0028080503047984 */ /* 0x000ee80008000000 */
[----:B-1----:R-:W-:Y:S04]  /*eef0*/  STL [R1+0x49c], R5 ;  /* 0x00049c0501007387 */ /* 0x002fe80000100800 */
[----:B------:R-:W1:Y:S04]  /*ef00*/  LDS.U8 R5, [R3+UR5+0x2880] ;  /* 0x0028800503057984 */ /* 0x000e680008000000 */
[----:B0-----:R-:W-:Y:S04]  /*ef10*/  STL [R1+0x498], R0 ;  /* 0x0004980001007387 */ /* 0x001fe80000100800 */
[----:B------:R-:W0:Y:S04]  /*ef20*/  LDS.U8 R0, [R3+UR5+0x3000] ;  /* 0x0030000503007984 */ /* 0x000e280008000000 */
[----:B---3--:R-:W-:Y:S04]  /*ef30*/  STL [R1+0x4a4], R4 ;  /* 0x0004a40401007387 */ /* 0x008fe80000100800 */
        /* <DEDUP_REMOVED lines=14> */
[----:B0-----:R-:W-:Y:S04]  /*f020*/  STL [R1+0x728], R0 ;  /* 0x0007280001007387 */ /* 0x001fe80000100800 */
[----:B---3--:R-:W-:Y:S04]  /*f030*/  STL [R1+0x724], R4 ;  /* 0x0007240401007387 */ /* 0x008fe80000100800 */
[----:B--2---:R-:W0:Y:S04]  /*f040*/  LDS.U8 R3, [R2+UR5] ;  /* 0x0000000502037984 */ /* 0x004e280008000000 */
[----:B------:R-:W1:Y:S04]  /*f050*/  LDS.U8 R0, [R2+UR5+0x88] ;  /* 0x0000880502007984 */ /* 0x000e680008000000 */
[----:B------:R-:W2:Y:S04]  /*f060*/  LDS.U8 R4, [R2+UR5+0x8] ;  /* 0x0000080502047984 */ /* 0x000ea80008000000 */
[----:B------:R-:W-:Y:S04]  /*f070*/  LDS.U8 R22, [R2+UR5+0x2880] ;  /* 0x0028800502167984 */ /* 0x000fe80008000000 */
        /* <DEDUP_REMOVED lines=42> */
[----:B------:R-:W2:Y:S04]  /*f320*/  LDL.LU R26, [R1+0x1bc] ;  /* 0x0001bc00011a7983 */ /* 0x000ea80000300800 */
[----:B0-----:R0:W-:Y:S04]  /*f330*/  STL [R1+0x69c], R3 ;  /* 0x00069c0301007387 */ /* 0x0011e80000100800 */
[----:B------:R-:W3:Y:S04]  /*f340*/  LDL.LU R25, [R1+0x188] ;  /* 0x0001880001197983 */ /* 0x000ee80000300800 */
[----:B-1----:R1:W-:Y:S04]  /*f350*/  STL [R1+0x6a8], R0 ;  /* 0x0006a80001007387 */ /* 0x0023e80000100800 */
[----:B------:R-:W4:Y:S04]  /*f360*/  LDL.LU R24, [R1+0x180] ;  /* 0x0001800001187983 */ /* 0x000f280000300800 */
[----:B------:R-:W4:Y:S04]  /*f370*/  LDL.LU R9, [R1+0x178] ;  /* 0x0001780001097983 */ /* 0x000f280000300800 */
[----:B------:R-:W4:Y:S04]  /*f380*/  LDL.LU R8, [R1+0x170] ;  /* 0x0001700001087983 */ /* 0x000f280000300800 */
[----:B0-----:R-:W4:Y:S04]  /*f390*/  LDL.LU R3, [R1+0x168] ;  /* 0x0001680001037983 */ /* 0x001f280000300800 */
[----:B------:R-:W4:Y:S04]  /*f3a0*/  LDL.LU R7, [R1+0x160] ;  /* 0x0001600001077983 */ /* 0x000f280000300800 */
[----:B------:R-:W4:Y:S04]  /*f3b0*/  LDL.LU R5, [R1+0x158] ;  /* 0x0001580001057983 */ /* 0x000f280000300800 */
[----:B------:R-:W4:Y:S04]  /*f3c0*/  LDL.LU R10, [R1+0x150] ;  /* 0x00015000010a7983 */ /* 0x000f280000300800 */
[----:B------:R-:W4:Y:S04]  /*f3d0*/  LDL.LU R4, [R1+0x148] ;  /* 0x0001480001047983 */ /* 0x000f280000300800 */
[----:B-1----:R-:W4:Y:S04]  /*f3e0*/  LDL.LU R0, [R1+0x58] ;  /* 0x0000580001007983 */ /* 0x002f280000300800 */
[----:B------:R-:W4:Y:S04]  /*f3f0*/  LDL.LU R23, [R1+0x50] ;  /* 0x0000500001177983 */ /* 0x000f280000300800 */
[----:B------:R-:W4:Y:S04]  /*f400*/  LDL.LU R21, [R1+0x48] ;  /* 0x0000480001157983 */ /* 0x000f280000300800 */
[----:B------:R-:W4:Y:S04]  /*f410*/  LDL.LU R6, [R1+0x38] ;  /* 0x0000380001067983 */ /* 0x000f280000300800 */
[----:B------:R-:W4:Y:S04]  /*f420*/  LDL.LU R11, [R1+0x30] ;  /* 0x00003000010b7983 */ /* 0x000f280000300800 */
[----:B------:R-:W-:Y:S04]  /*f430*/  STL [R1+0x6a4], R22 ;  /* 0x0006a41601007387 */ /* 0x000fe80000100800 */
[----:B------:R-:W0:Y:S04]  /*f440*/  LDS.U8 R22, [R2+UR5+0x3088] ;  /* 0x0030880502167984 */ /* 0x000e280008000000 */
[----:B------:R-:W-:Y:S04]  /*f450*/  STL [R1+0x790], R27 ;  /* 0x0007901b01007387 */ /* 0x000fe80000100800 */
[----:B------:R-:W1:Y:S04]  /*f460*/  LDS.U8 R27, [R2+UR5+0x3008] ;  /* 0x00300805021b7984 */ /* 0x000e680008000000 */
[----:B0-----:R-:W-:Y:S04]  /*f470*/  STL [R1+0x78c], R22 ;  /* 0x00078c1601007387 */ /* 0x001fe80000100800 */
[----:B------:R-:W0:Y:S04]  /*f480*/  LDS.U8 R22, [R2+UR5+0x3080] ;  /* 0x0030800502167984 */ /* 0x000e280008000000 */
[----:B-1----:R-:W-:Y:S04]  /*f490*/  STL [R1+0x798], R27 ;  /* 0x0007981b01007387 */ /* 0x002fe80000100800 */
[----:B0-----:R-:W-:Y:S04]  /*f4a0*/  STL [R1+0x794], R22 ;  /* 0x0007941601007387 */ /* 0x001fe80000100800 */
[----:B------:R-:W0:Y:S04]  /*f4b0*/  LDS.U8 R22, [R2+UR5+0x3800] ;  /* 0x0038000502167984 */ /* 0x000e280008000000 */
[----:B0-----:R-:W-:Y:S04]  /*f4c0*/  STL [R1+0x7a0], R22 ;  /* 0x0007a01601007387 */ /* 0x001fe80000100800 */
[----:B------:R-:W0:Y:S01]  /*f4d0*/  LDS.U8 R22, [R2+UR5+0x3888] ;  /* 0x0038880502167984 */ /* 0x000e220008000000 */
[----:B------:R-:W1:Y:S03]  /*f4e0*/  S2R R27, SR_TID.X ;  /* 0x00000000001b7919 */ /* 0x000e660000002100 */
[----:B0-----:R-:W-:Y:S04]  /*f4f0*/  STL [R1+0x79c], R22 ;  /* 0x00079c1601007387 */ /* 0x001fe80000100800 */
[----:B------:R-:W0:Y:S04]  /*f500*/  LDS.U8 R22, [R2+UR5+0x3808] ;  /* 0x0038080502167984 */ /* 0x000e280008000000 */
[----:B------:R-:W1:Y:S04]  /*f510*/  LDS.U8 R2, [R2+UR5+0x3880] ;  /* 0x0038800502027984 */ /* 0x000e680008000000 */
[----:B0-----:R0:W-:Y:S04]  /*f520*/  STL [R1+0x7a8], R22 ;  /* 0x0007a81601007387 */ /* 0x0011e80000100800 */
[----:B-1----:R1:W-:Y:S01]  /*f530*/  STL [R1+0x9a4], R2 ;  /* 0x0009a40201007387 */ /* 0x0023e20000100800 */
[----:B0-----:R-:W-:-:S04]  /*f540*/  LOP3.LUT R22, R27, 0x180, RZ, 0xc0, !PT ;  /* 0x000001801b167812 */ /* 0x001fc800078ec0ff */
[----:B------:R-:W-:Y:S01]  /*f550*/  SHF.R.U32.HI R22, RZ, 0x3, R22 ;  /* 0x00000003ff167819 */ /* 0x000fe20000011616 */
[----:B-1----:R-:W4:Y:S03]  /*f560*/  LDL.LU R2, [R1+0x140] ;  /* 0x0001400001027983 */ /* 0x002f260000300800 */
[----:B------:R-:W-:Y:S01]  /*f570*/  LOP3.LUT R22, R22, 0x1ff, R27, 0x78, !PT ;  /* 0x000001ff16167812 */ /* 0x000fe200078e781b */
[----:B------:R-:W-:Y:S06]  /*f580*/  BAR.SYNC.DEFER_BLOCKING 0x0 ;  /* 0x0000000000007b1d */ /* 0x000fec0000010000 */
[----:B--2---:R0:W-:Y:S04]  /*f590*/  STS.U8 [R22+UR5], R26 ;  /* 0x0000001a16007988 */ /* 0x0041e80008000005 */
[----:B---3--:R1:W-:Y:S04]  /*f5a0*/  STS.U8 [R22+UR5+0x400], R25 ;  /* 0x0004001916007988 */ /* 0x0083e80008000005 */
[----:B----4-:R2:W-:Y:S04]  /*f5b0*/  STS.U8 [R22+UR5+0x800], R24 ;  /* 0x0008001816007988 */ /* 0x0105e80008000005 */
[----:B0-----:R-:W3:Y:S04]  /*f5c0*/  LDL.LU R26, [R1+0x1040] ;  /* 0x00104000011a7983 */ /* 0x001ee80000300800 */
[----:B-1----:R-:W4:Y:S04]  /*f5d0*/  LDL.LU R25, [R1+0x103c] ;  /* 0x00103c0001197983 */ /* 0x002f280000300800 */
[----:B--2---:R-:W2:Y:S04]  /*f5e0*/  LDL.LU R24, [R1+0x1038] ;  /* 0x0010380001187983 */ /* 0x004ea80000300800 */
[----:B------:R0:W-:Y:S04]  /*f5f0*/  STS.U8 [R22+UR5+0xc00], R9 ;  /* 0x000c000916007988 */ /* 0x0001e80008000005 */
[----:B------:R1:W-:Y:S04]  /*f600*/  STS.U8 [R22+UR5+0x1000], R8 ;  /* 0x0010000816007988 */ /* 0x0003e80008000005 */
[----:B------:R1:W-:Y:S04]  /*f610*/  STS.U8 [R22+UR5+0x1400], R3 ;  /* 0x0014000316007988 */ /* 0x0003e80008000005 */
[----:B0-----:R-:W2:Y:S04]  /*f620*/  LDL.LU R9, [R1+0x1034] ;  /* 0x0010340001097983 */ /* 0x001ea80000300800 */
[----:B-1----:R-:W2:Y:S04]  /*f630*/  LDL.LU R8, [R1+0x1030] ;  /* 0x0010300001087983 */ /* 0x002ea80000300800 */
[----:B------:R-:W2:Y:S04]  /*f640*/  LDL.LU R3, [R1+0x102c] ;  /* 0x00102c0001037983 */ /* 0x000ea80000300800 */
[----:B------:R0:W-:Y:S04]  /*f650*/  STS.U8 [R22+UR5+0x1800], R7 ;  /* 0x0018000716007988 */ /* 0x0001e80008000005 */
[----:B0-----:R-:W2:Y:S04]  /*f660*/  LDL.LU R7, [R1+0x1028] ;  /* 0x0010280001077983 */ /* 0x001ea80000300800 */
[----:B------:R0:W-:Y:S04]  /*f670*/  STS.U8 [R22+UR5+0x1c00], R5 ;  /* 0x001c000516007988 */ /* 0x0001e80008000005 */
[----:B------:R1:W-:Y:S04]  /*f680*/  STS.U8 [R22+UR5+0x2000], R10 ;  /* 0x0020000a16007988 */ /* 0x0003e80008000005 */
[----:B------:R1:W-:Y:S04]  /*f690*/  STS.U8 [R22+UR5+0x2400], R4 ;  /* 0x0024000416007988 */ /* 0x0003e80008000005 */
[----:B0-----:R-:W2:Y:S04]  /*f6a0*/  LDL.LU R5, [R1+0x1024] ;  /* 0x0010240001057983 */ /* 0x001ea80000300800 */
[----:B-1----:R-:W2:Y:S04]  /*f6b0*/  LDL.LU R10, [R1+0x1020] ;  /* 0x00102000010a7983 */ /* 0x002ea80000300800 */
[----:B------:R-:W2:Y:S04]  /*f6c0*/  LDL.LU R4, [R1+0x101c] ;  /* 0x00101c0001047983 */ /* 0x000ea80000300800 */
[----:B------:R-:W-:Y:S04]  /*f6d0*/  STS.U8 [R22+UR5+0x2800], R2 ;  /* 0x0028000216007988 */ /* 0x000fe80008000005 */
[----:B------:R-:W-:Y:S04]  /*f6e0*/  STS.U8 [R22+UR5+0x2c00], R0 ;  /* 0x002c000016007988 */ /* 0x000fe80008000005 */
[----:B------:R0:W-:Y:S04]  /*f6f0*/  STS.U8 [R22+UR5+0x3000], R23 ;  /* 0x0030001716007988 */ /* 0x0001e80008000005 */
[----:B------:R-:W-:Y:S04]  /*f700*/  STS.U8 [R22+UR5+0x3400], R21 ;  /* 0x0034001516007988 */ /* 0x000fe80008000005 */
[----:B------:R-:W-:Y:S04]  /*f710*/  STS.U8 [R22+UR5+0x3800], R6 ;  /* 0x0038000616007988 */ /* 0x000fe80008000005 */
[----:B------:R-:W-:Y:S04]  /*f720*/  STS.U8 [R22+UR5+0x3c00], R11 ;  /* 0x003c000b16007988 */ /* 0x000fe80008000005 */
[----:B------:R-:W-:Y:S04]  /*f730*/  STS.U8 [R22+UR5+0x4000], R20 ;  /* 0x0040001416007988 */ /* 0x000fe80008000005 */
[----:B------:R-:W-:Y:S04]  /*f740*/  STS.U8 [R22+UR5+0x4400], R19 ;  /* 0x0044001316007988 */ /* 0x000fe80008000005 */
[----:B------:R-:W-:Y:S04]  /*f750*/  STS.U8 [R22+UR5+0x4800], R18 ;  /* 0x0048001216007988 */ /* 0x000fe80008000005 */
[----:B0-----:R-:W2:Y:S04]  /*f760*/  LDL.LU R23, [R1+0x20] ;  /* 0x0000200001177983 */ /* 0x001ea80000300800 */
[----:B---3--:R-:W-:Y:S04]  /*f770*/  STS.U8 [R22+UR5+0x4c00], R26 ;  /* 0x004c001a16007988 */ /* 0x008fe80008000005 */
[----:B----4-:R0:W-:Y:S04]  /*f780*/  STS.U8 [R22+UR5+0x5000], R25 ;  /* 0x0050001916007988 */ /* 0x0101e80008000005 */
[----:B--2---:R1:W-:Y:S04]  /*f790*/  STS.U8 [R22+UR5+0x5400], R24 ;  /* 0x0054001816007988 */ /* 0x0043e80008000005 */
[----:B0-----:R-:W2:Y:S04]  /*f7a0*/  LDL.LU R25, [R1+0x18c] ;  /* 0x00018c0001197983 */ /* 0x001ea80000300800 */
[----:B-1----:R-:W3:Y:S04]  /*f7b0*/  LDL.LU R24, [R1+0x28] ;  /* 0x0000280001187983 */ /* 0x002ee80000300800 */
[----:B------:R-:W4:Y:S04]  /*f7c0*/  LDL.LU R26, [R1+0x184] ;  /* 0x00018400011a7983 */ /* 0x000f280000300800 */
[----:B------:R-:W-:Y:S04]  /*f7d0*/  STS.U8 [R22+UR5+0x5800], R9 ;  /* 0x0058000916007988 */ /* 0x000fe80008000005 */
[----:B------:R-:W2:Y:S04]  /*f7e0*/  LDL.LU R18, [R1+0x17c] ;  /* 0x00017c0001127983 */ /* 0x000ea80000300800 */
[----:B------:R-:W-:Y:S04]  /*f7f0*/  STS.U8 [R22+UR5+0x5c00], R8 ;  /* 0x005c000816007988 */ /* 0x000fe80008000005 */
[----:B------:R-:W2:Y:S04]  /*f800*/  LDL.LU R2, [R1+0x174] ;  /* 0x0001740001027983 */ /* 0x000ea80000300800 */
[----:B------:R0:W-:Y:S04]  /*f810*/  STS.U8 [R22+UR5+0x6000], R3 ;  /* 0x0060000316007988 */ /* 0x0001e80008000005 */
[----:B0-----:R-:W2:Y:S04]  /*f820*/  LDL.LU R3, [R1+0x18] ;  /* 0x0000180001037983 */ /* 0x001ea80000300800 */
[----:B------:R-:W3:Y:S04]  /*f830*/  LDL.LU R21, [R1+0x16c] ;  /* 0x00016c0001157983 */ /* 0x000ee80000300800 */
[----:B------:R-:W4:Y:S04]  /*f840*/  LDL.LU R6, [R1+0x164] ;  /* 0x0001640001067983 */ /* 0x000f280000300800 */
[----:B------:R-:W4:Y:S04]  /*f850*/  LDL.LU R11, [R1+0x15c] ;  /* 0x00015c00010b7983 */ /* 0x000f280000300800 */
[----:B------:R0:W-:Y:S04]  /*f860*/  STS.U8 [R22+UR5+0x6400], R7 ;  /* 0x0064000716007988 */ /* 0x0001e80008000005 */
[----:B------:R-:W4:Y:S04]  /*f870*/  LDL.LU R9, [R1+0x154] ;  /* 0x0001540001097983 */ /* 0x000f280000300800 */
[----:B0-----:R-:W4:Y:S04]  /*f880*/  LDL.LU R7, [R1+0x14c] ;  /* 0x00014c0001077983 */ /* 0x001f280000300800 */
[----:B------:R-:W4:Y:S04]  /*f890*/  LDL.LU R8, [R1+0x144] ;  /* 0x0001440001087983 */ /* 0x000f280000300800 */
[----:B------:R-:W4:Y:S04]  /*f8a0*/  LDL.LU R19, [R1+0x4c] ;  /* 0x00004c0001137983 */ /* 0x000f280000300800 */
[----:B------:R-:W4:Y:S04]  /*f8b0*/  LDL.LU R0, [R1+0x44] ;  /* 0x0000440001007983 */ /* 0x000f280000300800 */
[----:B------:R0:W-:Y:S04]  /*f8c0*/  STS.U8 [R22+UR5+0x6800], R5 ;  /* 0x0068000516007988 */ /* 0x0001e80008000005 */
[----:B------:R1:W-:Y:S04]  /*f8d0*/  STS.U8 [R22+UR5+0x6c00], R10 ;  /* 0x006c000a16007988 */ /* 0x0003e80008000005 */
[----:B------:R1:W-:Y:S04]  /*f8e0*/  STS.U8 [R22+UR5+0x7000], R4 ;  /* 0x0070000416007988 */ /* 0x0003e80008000005 */
[----:B0-----:R-:W4:Y:S04]  /*f8f0*/  LDL.LU R5, [R1+0x34] ;  /* 0x0000340001057983 */ /* 0x001f280000300800 */
[----:B-1----:R-:W4:Y:S04]  /*f900*/  LDL.LU R10, [R1+0x54] ;  /* 0x00005400010a7983 */ /* 0x002f280000300800 */
[----:B------:R-:W4:Y:S01]  /*f910*/  LDL.LU R4, [R1+0x5c] ;  /* 0x00005c0001047983 */ /* 0x000f220000300800 */
[----:B------:R-:W-:-:S04]  /*f920*/  LOP3.LUT R20, R27, 0x180, RZ, 0xc0, !PT ;  /* 0x000001801b147812 */ /* 0x000fc800078ec0ff */
[----:B------:R-:W-:-:S04]  /*f930*/  SHF.R.U32.HI R20, RZ, 0x3, R20 ;  /* 0x00000003ff147819 */ /* 0x000fc80000011614 */
[----:B------:R-:W-:Y:S02]  /*f940*/  LOP3.LUT R20, R20, 0x1ff, R27, 0x78, !PT ;  /* 0x000001ff14147812 */ /* 0x000fe400078e781b */
[----:B------:R-:W4:Y:S02]  /*f950*/  LDL.LU R27, [R1+0x1018] ;  /* 0x00101800011b7983 */ /* 0x000f240000300800 */
[----:B------:R-:W-:Y:S02]  /*f960*/  LOP3.LUT R20, R20, 0x40, RZ, 0x3c, !PT ;  /* 0x0000004014147812 */ /* 0x000fe400078e3cff */
[----:B------:R0:W-:Y:S04]  /*f970*/  STS.U8 [R22+UR5+0x7400], R23 ;  /* 0x0074001716007988 */ /* 0x0001e80008000005 */
[----:B0-----:R-:W4:Y:S04]  /*f980*/  LDL.LU R23, [R1+0x1014] ;  /* 0x0010140001177983 */ /* 0x001f280000300800 */
[----:B--2---:R0:W-:Y:S04]  /*f990*/  STS.U8 [R22+UR5+0x7800], R3 ;  /* 0x0078000316007988 */ /* 0x0041e80008000005 */
[----:B---3--:R1:W-:Y:S04]  /*f9a0*/  STS.U8 [R22+UR5+0x7c00], R24 ;  /* 0x007c001816007988 */ /* 0x0083e80008000005 */
[----:B------:R2:W-:Y:S04]  /*f9b0*/  STS.U8 [R20+UR5+0x200], R25 ;  /* 0x0002001914007988 */ /* 0x0005e80008000005 */
[----:B0-----:R-:W3:Y:S04]  /*f9c0*/  LDL.LU R3, [R1+0x4] ;  /* 0x0000040001037983 */ /* 0x001ee80000300800 */
[----:B-1----:R-:W3:Y:S04]  /*f9d0*/  LDL.LU R22, [R1+0x1010] ;  /* 0x0010100001167983 */ /* 0x002ee80000300800 */
[----:B------:R-:W3:Y:S04]  /*f9e0*/  LDL.LU R24, [R1+0x14] ;  /* 0x0000140001187983 */ /* 0x000ee80000300800 */
[----:B--2---:R-:W2:Y:S04]  /*f9f0*/  LDL.LU R25, [R1+0xc] ;  /* 0x00000c0001197983 */ /* 0x004ea80000300800 */
[----:B----4-:R0:W-:Y:S04]  /*fa00*/  STS.U8 [R20+UR5+0x600], R26 ;  /* 0x0006001a14007988 */ /* 0x0101e80008000005 */
[----:B------:R1:W-:Y:S04]  /*fa10*/  STS.U8 [R20+UR5+0xa00], R18 ;  /* 0x000a001214007988 */ /* 0x0003e80008000005 */
[----:B------:R4:W-:Y:S04]  /*fa20*/  STS.U8 [R20+UR5+0xe00], R2 ;  /* 0x000e000214007988 */ /* 0x0009e80008000005 */
[----:B0-----:R-:W2:Y:S04]  /*fa30*/  LDL.LU R26, [R1+0x1c] ;  /* 0x00001c00011a7983 */ /* 0x001ea80000300800 */
[----:B-1----:R-:W2:Y:S04]  /*fa40*/  LDL.LU R18, [R1+0x2c] ;  /* 0x00002c0001127983 */ /* 0x002ea80000300800 */
[----:B----4-:R-:W4:Y:S04]  /*fa50*/  LDL.LU R2, [R1+0x24] ;  /* 0x0000240001027983 */ /* 0x010f280000300800 */
[----:B------:R0:W-:Y:S04]  /*fa60*/  STS.U8 [R20+UR5+0x1200], R21 ;  /* 0x0012001514007988 */ /* 0x0001e80008000005 */
[----:B------:R1:W-:Y:S04]  /*fa70*/  STS.U8 [R20+UR5+0x1600], R6 ;  /* 0x0016000614007988 */ /* 0x0003e80008000005 */
[----:B------:R1:W-:Y:S04]  /*fa80*/  STS.U8 [R20+UR5+0x1a00], R11 ;  /* 0x001a000b14007988 */ /* 0x0003e80008000005 */
[----:B0-----:R-:W2:Y:S04]  /*fa90*/  LDL.LU R21, [R1+0x100c] ;  /* 0x00100c0001157983 */ /* 0x001ea80000300800 */
[----:B-1----:R-:W4:Y:S04]  /*faa0*/  LDL.LU R6, [R1+0x1008] ;  /* 0x0010080001067983 */ /* 0x002f280000300800 */
[----:B------:R-:W4:Y:S04]  /*fab0*/  LDL.LU R11, [R1+0x1004] ;  /* 0x00100400010b7983 */ /* 0x000f280000300800 */
[----:B------:R0:W-:Y:S04]  /*fac0*/  STS.U8 [R20+UR5+0x1e00], R9 ;  /* 0x001e000914007988 */ /* 0x0001e80008000005 */
[----:B------:R1:W-:Y:S04]  /*fad0*/  STS.U8 [R20+UR5+0x2200], R7 ;  /* 0x0022000714007988 */ /* 0x0003e80008000005 */
[----:B------:R1:W-:Y:S04]  /*fae0*/  STS.U8 [R20+UR5+0x2600], R8 ;  /* 0x0026000814007988 */ /* 0x0003e80008000005 */
[----:B0-----:R-:W4:Y:S04]  /*faf0*/  LDL.LU R9, [R1+0x1000] ;  /* 0x0010000001097983 */ /* 0x001f280000300800 */
[----:B-1----:R-:W4:Y:S04]  /*fb00*/  LDL.LU R7, [R1+0xffc] ;  /* 0x000ffc0001077983 */ /* 0x002f280000300800 */
[----:B------:R-:W4:Y:S04]  /*fb10*/  LDL.LU R8, [R1+0xff8] ;  /* 0x000ff80001087983 */ /* 0x000f280000300800 */
[----:B------:R-:W-:Y:S04]  /*fb20*/  STS.U8 [R20+UR5+0x2a00], R4 ;  /* 0x002a000414007988 */ /* 0x000fe80008000005 */
[----:B------:R-:W-:Y:S04]  /*fb30*/  STS.U8 [R20+UR5+0x2e00], R10 ;  /* 0x002e000a14007988 */ /* 0x000fe80008000005 */
[----:B------:R0:W-:Y:S04]  /*fb40*/  STS.U8 [R20+UR5+0x3200], R19 ;  /* 0x0032001314007988 */ /* 0x0001e80008000005 */
[----:B------:R1:W-:Y:S04]  /*fb50*/  STS.U8 [R20+UR5+0x3600], R0 ;  /* 0x0036000014007988 */ /* 0x0003e80008000005 */
[----:B0-----:R-:W4:Y:S04]  /*fb60*/  LDL.LU R19, [R1+0x40] ;  /* 0x0000400001137983 */ /* 0x001f280000300800 */
[----:B-1----:R-:W4:Y:S04]  /*fb70*/  LDL.LU R0, [R1+0x3c] ;  /* 0x00003c0001007983 */ /* 0x002f280000300800 */
[----:B------:R-:W4:Y:S04]  /*fb80*/  LDL R10, [R1+0x424] ;  /* 0x00042400010a7983 */ /* 0x000f280000100800 */
[----:B------:R-:W-:Y:S04]  /*fb90*/  STS.U8 [R20+UR5+0x3a00], R5 ;  /* 0x003a000514007988 */ /* 0x000fe80008000005 */
[----:B------:R-:W-:Y:S04]  /*fba0*/  STS.U8 [R20+UR5+0x3e00], R29 ;  /* 0x003e001d14007988 */ /* 0x000fe80008000005 */
[----:B------:R-:W-:Y:S04]  /*fbb0*/  STS.U8 [R20+UR5+0x4200], R28 ;  /* 0x0042001c14007988 */ /* 0x000fe80008000005 */
[----:B------:R-:W-:Y:S04]  /*fbc0*/  STS.U8 [R20+UR5+0x4600], R27 ;  /* 0x0046001b14007988 */ /* 0x000fe80008000005 */
[----:B------:R-:W-:Y:S04]  /*fbd0*/  STS.U8 [R20+UR5+0x4a00], R23 ;  /* 0x004a001714007988 */ /* 0x000fe80008000005 */
[----:B---3--:R-:W-:Y:S04]  /*fbe0*/  STS.U8 [R20+UR5+0x4e00], R22 ;  /* 0x004e001614007988 */ /* 0x008fe80008000005 */
[----:B--2---:R-:W-:Y:S04]  /*fbf0*/  STS.U8 [R20+UR5+0x5200], R21 ;  /* 0x0052001514007988 */ /* 0x004fe80008000005 */
[----:B------:R-:W-:Y:S04]  /*fc00*/  STS.U8 [R20+UR5+0x5600], R3 ;  /* 0x0056000314007988 */ /* 0x000fe80008000005 */
[----:B----4-:R-:W-:Y:S04]  /*fc10*/  STS.U8 [R20+UR5+0x5a00], R6 ;  /* 0x005a000614007988 */ /* 0x010fe80008000005 */
[----:B------:R-:W-:Y:S04]  /*fc20*/  STS.U8 [R20+UR5+0x5e00], R11 ;  /* 0x005e000b14007988 */ /* 0x000fe80008000005 */
[----:B------:R-:W-:Y:S04]  /*fc30*/  STS.U8 [R20+UR5+0x6200], R24 ;  /* 0x0062001814007988 */ /* 0x000fe80008000005 */
[----:B------:R-:W-:Y:S04]  /*fc40*/  STS.U8 [R20+UR5+0x6600], R25 ;  /* 0x0066001914007988 */ /* 0x000fe80008000005 */
[----:B------:R-:W-:Y:S04]  /*fc50*/  STS.U8 [R20+UR5+0x6a00], R9 ;  /* 0x006a000914007988 */ /* 0x000fe80008000005 */
[----:B------:R-:W-:Y:S04]  /*fc60*/  STS.U8 [R20+UR5+0x6e00], R7 ;  /* 0x006e000714007988 */ /* 0x000fe80008000005 */
[----:B------:R-:W-:Y:S04]  /*fc70*/  STS.U8 [R20+UR5+0x7200], R8 ;  /* 0x0072000814007988 */ /* 0x000fe80008000005 */
[----:B------:R-:W-:Y:S04]  /*fc80*/  STS.U8 [R20+UR5+0x7600], R26 ;  /* 0x0076001a14007988 */ /* 0x000fe80008000005 */
[----:B------:R-:W-:Y:S04]  /*fc90*/  STS.U8 [R20+UR5+0x7a00], R18 ;  /* 0x007a001214007988 */ /* 0x000fe80008000005 */
[----:B------:R-:W-:Y:S01]  /*fca0*/  STS.U8 [R20+UR5+0x7e00], R2 ;  /* 0x007e000214007988 */ /* 0x000fe20008000005 */
[----:B------:R-:W-:Y:S06]  /*fcb0*/  BAR.SYNC.DEFER_BLOCKING 0x0 ;  /* 0x0000000000007b1d */ /* 0x000fec0000010000 */
[----:B------:R-:W0:Y:S04]  /*fcc0*/  LDSM.16.M88.4 R4, [R10+UR5] ;  /* 0x000000050a04783b */ /* 0x000e280008000200 */
[----:B------:R-:W1:Y:S04]  /*fcd0*/  LDSM.16.M88.4 R24, [R10+UR5+0x2000] ;  /* 0x002000050a18783b */ /* 0x000e680008000200 */
[----:B0-----:R0:W-:Y:S01]  /*fce0*/  STL.64 [R1+0x140], R4 ;  /* 0x0001400401007387 */ /* 0x0011e20000100a00 */
[----:B------:R-:W-:-:S03]  /*fcf0*/  IMAD.MOV.U32 R8, RZ, RZ, R5 ;  /* 0x000000ffff087224 */ /* 0x000fc600078e0005 */
[----:B------:R2:W-:Y:S01]  /*fd00*/  STL.64 [R1+0x148], R6 ;  /* 0x0001480601007387 */ /* 0x0005e20000100a00 */
[----:B0-----:R-:W-:Y:S02]  /*fd10*/  IMAD R5, R14, 0x100, R15 ;  /* 0x000001000e057824 */ /* 0x001fe400078e020f */
[----:B--2---:R-:W-:Y:S02]  /*fd20*/  IMAD R6, R12, 0x100, R13 ;  /* 0x000001000c067824 */ /* 0x004fe400078e020d */
[----:B------:R-:W0:Y:S01]  /*fd30*/  LDSM.16.M88.4 R12, [R10+UR5+0x4000] ;  /* 0x004000050a0c783b */ /* 0x000e220008000200 */
[----:B-1----:R-:W-:Y:S02]  /*fd40*/  IMAD.MOV.U32 R2, RZ, RZ, R27 ;  /* 0x000000ffff027224 */ /* 0x002fe400078e001b */
[----:B------:R-:W-:Y:S01]  /*fd50*/  IMAD.MOV.U32 R20, RZ, RZ, R4 ;  /* 0x000000ffff147224 */ /* 0x000fe200078e0004 */
[----:B------:R-:W-:Y:S01]  /*fd60*/  STL.64 [R1+0x150], R24 ;  /* 0x0001501801007387 */ /* 0x000fe20000100a00 */
[----:B------:R-:W-:-:S03]  /*fd70*/  IMAD R4, R16, 0x100, R17 ;  /* 0x0000010010047824 */ /* 0x000fc600078e0211 */
[----:B------:R-:W-:Y:S01]  /*fd80*/  STL.64 [R1+0x158], R26 ;  /* 0x0001581a01007387 */ /* 0x000fe20000100a00 */
[----:B------:R-:W-:-:S03]  /*fd90*/  IMAD R3, R0, 0x100, R19 ;  /* 0x0000010000037824 */ /* 0x000fc600078e0213 */
[----:B------:R1:W-:Y:S04]  /*fda0*/  STL [R1+0xeb0], R2 ;  /* 0x000eb00201007387 */ /* 0x0003e80000100800 */
[----:B------:R-:W2:Y:S04]  /*fdb0*/  LDL.LU.64 R16, [R1+0x1a0] ;  /* 0x0001a00001107983 */ /* 0x000ea80000300a00 */
[----:B------:R-:W2:Y:S04]  /*fdc0*/  LDL.LU.64 R18, [R1+0x1a8] ;  /* 0x0001a80001127983 */ /* 0x000ea80000300a00 */
[----:B0-----:R-:W-:Y:S01]  /*fdd0*/  STL [R1+0x164], R13 ;  /* 0x0001640d01007387 */ /* 0x001fe20000100800 */
[----:B------:R-:W-:-:S02]  /*fde0*/  IMAD.MOV.U32 R9, RZ, RZ, R13 ;  /* 0x000000ffff097224 */ /* 0x000fc400078e000d */
[----:B-1----:R-:W-:Y:S01]  /*fdf0*/  IMAD.MOV.U32 R2, RZ, RZ, R12 ;  /* 0x000000ffff027224 */ /* 0x002fe200078e000c */
[----:B------:R-:W-:Y:S01]  /*fe00*/  STL.64 [R1+0x168], R14 ;  /* 0x0001680e01007387 */ /* 0x000fe20000100a00 */
[----:B------:R-:W-:-:S03]  /*fe10*/  IMAD.MOV.U32 R0, RZ, RZ, R14 ;  /* 0x000000ffff007224 */ /* 0x000fc600078e000e */
[----:B------:R-:W0:Y:S04]  /*fe20*/  LDSM.16.M88.4 R12, [R10+UR5+0x6000] ;  /* 0x006000050a0c783b */ /* 0x000e280008000200 */
[----:B------:R1:W-:Y:S01]  /*fe30*/  STL [R1+0xeb4], R0 ;  /* 0x000eb40001007387 */ /* 0x0003e20000100800 */
[----:B------:R-:W-:-:S03]  /*fe40*/  IMAD.MOV.U32 R7, RZ, RZ, R24 ;  /* 0x000000ffff077224 */ /* 0x000fc600078e0018 */
[----:B-1----:R-:W3:Y:S04]  /*fe50*/  LDL.LU R0, [R1+0x154] ;  /* 0x0001540001007983 */ /* 0x002ee80000300800 */
[----:B0-----:R-:W-:Y:S04]  /*fe60*/  STL.64 [R1+0x170], R12 ;  /* 0x0001700c01007387 */ /* 0x001fe80000100a00 */
[----:B------:R0:W-:Y:S04]  /*fe70*/  STL.64 [R1+0x178], R14 ;  /* 0x0001780e01007387 */ /* 0x0001e80000100a00 */
[----:B------:R-:W4:Y:S04]  /*fe80*/  LDL.LU.64 R24, [R1+0x190] ;  /* 0x0001900001187983 */ /* 0x000f280000300a00 */
[----:B------:R-:W4:Y:S01]  /*fe90*/  LDL.LU.64 R26, [R1+0x198] ;  /* 0x00019800011a7983 */ /* 0x000f220000300a00 */
[----:B0-----:R-:W-:-:S02]  /*fea0*/  F2FP.F16.E4M3.UNPACK_B R14, R4 ;  /* 0x00000004ff0e723e */ /* 0x001fc400020006ff */
[----:B------:R-:W-:Y:S02]  /*feb0*/  F2FP.F16.E4M3.UNPACK_B R4, R20 ;  /* 0x00000014ff04723e */ /* 0x000fe400020006ff */
[----:B------:R-:W4:Y:S04]  /*fec0*/  LDL.LU.64 R20, [R1+0x130] ;  /* 0x0001300001147983 */ /* 0x000f280000300a00 */
[----:B------:R-:W4:Y:S01]  /*fed0*/  LDL.LU.64 R22, [R1+0x138] ;  /* 0x0001380001167983 */ /* 0x000f220000300a00 */
[----:B------:R-:W-:Y:S01]  /*fee0*/  IMAD.MOV.U32 R11, RZ, RZ, R13 ;  /* 0x000000ffff0b7224 */ /* 0x000fe200078e000d */
[----:B------:R-:W-:Y:S01]  /*fef0*/  F2FP.F16.E4M3.UNPACK_B R13, R5 ;  /* 0x00000005ff0d723e */ /* 0x000fe200020006ff */
[----:B------:R-:W-:Y:S01]  /*ff00*/  IMAD.MOV.U32 R10, RZ, RZ, R12 ;  /* 0x000000ffff0a7224 */ /* 0x000fe200078e000c */
[----:B------:R-:W-:-:S02]  /*ff10*/  F2FP.F16.E4M3.UNPACK_B R12, R6 ;  /* 0x00000006ff0c723e */ /* 0x000fc400020006ff */
[----:B------:R-:W-:Y:S02]  /*ff20*/  F2FP.F16.E4M3.UNPACK_B R15, R3 ;  /* 0x00000003ff0f723e */ /* 0x000fe400020006ff */
[----:B------:R-:W-:Y:S01]  /*ff30*/  F2FP.F16.E4M3.UNPACK_B R5, R8 ;  /* 0x00000008ff05723e */ /* 0x000fe200020006ff */
[----:B------:R-:W4:Y:S01]  /*ff40*/  LDL.LU R3, [R1+0x1c4] ;  /* 0x0001c40001037983 */ /* 0x000f220000300800 */
[----:B------:R-:W-:-:S03]  /*ff50*/  F2FP.F16.E4M3.UNPACK_B R6, R7 ;  /* 0x00000007ff06723e */ /* 0x000fc600020006ff */
[----:B------:R-:W4:Y:S04]  /*ff60*/  LDL.LU R28, [R1+0x1e0] ;  /* 0x0001e000011c7983 */ /* 0x000f280000300800 */
[----:B------:R-:W4:Y:S01]  /*ff70*/  LDL.LU R29, [R1+0x1dc] ;  /* 0x0001dc00011d7983 */ /* 0x000f220000300800 */
[----:B------:R-:W-:Y:S02]  /*ff80*/  F2FP.F16.E4M3.UNPACK_B R8, R2 ;  /* 0x00000002ff08723e */ /* 0x000fe400020006ff */
[----:B------:R-:W-:Y:S01]  /*ff90*/  F2FP.F16.E4M3.UNPACK_B R9, R9 ;  /* 0x00000009ff09723e */ /* 0x000fe200020006ff */
[----:B--2---:R-:W-:-:S15]  /*ffa0*/  HMMA.16816.F32 R16, R12, R4, R16 ;  /* 0x000000040c10723c */ /* 0x004fde0000001810 */
[----:B------:R-:W-:-:S04]  /*ffb0*/  NOP ;  /* 0x0000000000007918 */ /* 0x000fc80000000000 */
[----:B------:R-:W-:Y:S04]  /*ffc0*/  STL.64 [R1+0xf70], R18 ;  /* 0x000f701201007387 */ /* 0x000fe80000100a00 */
[----:B------:R4:W-:Y:S01]  /*ffd0*/  STL.64 [R1+0xf68], R16 ;  /* 0x000f681001007387 */ /* 0x0009e20000100a00 */
[----:B---3--:R-:W-:-:S03]  /*ffe0*/  F2FP.F16.E4M3.UNPACK_B R7, R0 ;  /* 0x00000000ff07723e */ /* 0x008fc600020006ff */
[----:B------:R-:W-:Y:S04]  /*fff0*/  STL [R1+0xf78], R0 ;  /* 0x000f780001007387 */ /* 0x000fe80000100800 */
[----:B----4-:R-:W-:Y:S01]  /*10000*/  HMMA.16816.F32 R16, R12, R6, R24 ;  /* 0x000000060c10723c */ /* 0x010fe20000001818 */
[----:B------:R-:W2:Y:S04]  /*10010*/  LDL.LU.64 R24, [R1+0x120] ;  /* 0x0001200001187983 */ /* 0x000ea80000300a00 */
[----:B------:R-:W2:-:S14]  /*10020*/  LDL.LU.64 R26, [R1+0x128] ;  /* 0x00012800011a7983 */ /* 0x000e9c0000300a00 */
[----:B------:R-:W-:Y:S04]  /*10030*/  STL.64 [R1], R16 ;  /* 0x0000001001007387 */ /* 0x000fe80000100a00 */
[----:B------:R0:W-:Y:S02]  /*10040*/  STL.64 [R1+0x8], R18 ;  /* 0x0000081201007387 */ /* 0x0001e40000100a00 */
[----:B0-----:R-:W-:Y:S02]  /*10050*/  HMMA.16816.F32 R16, R12, R8, R20 ;  /* 0x000000080c10723c */ /* 0x001fe40000001814 */
[----:B------:R0:W-:Y:S04]  /*10060*/  STL [R1+0xfb0], R2 ;  /* 0x000fb00201007387 */ /* 0x0001e80000100800 */
[----:B0-----:R-:W3:-:S13]  /*10070*/  LDL.LU R2, [R1+0x1d4] ;  /* 0x0001d40001027983 */ /* 0x001eda0000300800 */
[----:B------:R-:W-:Y:S04]  /*10080*/  STL.64 [R1+0x40], R16 ;  /* 0x0000401001007387 */ /* 0x000fe80000100a00 */
[----:B------:R-:W-:Y:S04]  /*10090*/  STL [R1+0x48], R18 ;  /* 0x0000481201007387 */ /* 0x000fe80000100800 */
[----:B------:R-:W4:Y:S04]  /*100a0*/  LDL.LU.64 R20, [R1+0xf0] ;  /* 0x0000f00001147983 */ /* 0x000f280000300a00 */
[----:B------:R-:W3:Y:S01]  /*100b0*/  LDL.LU.64 R22, [R1+0xf8] ;  /* 0x0000f80001167983 */ /* 0x000ee20000300a00 */
[----:B------:R-:W-:Y:S01]  /*100c0*/  F2FP.F16.E4M3.UNPACK_B R10, R10 ;  /* 0x0000000aff0a723e */ /* 0x000fe200020006ff */
[----:B------:R-:W-:Y:S01]  /*100d0*/  IMAD.MOV.U32 R0, RZ, RZ, R19 ;  /* 0x000000ffff007224 */ /* 0x000fe200078e0013 */
[----:B------:R-:W-:-:S07]  /*100e0*/  F2FP.F16.E4M3.UNPACK_B R11, R11 ;  /* 0x0000000bff0b723e */ /* 0x000fce00020006ff */
[----:B--2---:R-:W-:Y:S01]  /*100f0*/  HMMA.16816.F32 R24, R12, R10, R24 ;  /* 0x0000000a0c18723c */ /* 0x004fe20000001818 */
[----:B---3--:R-:W-:Y:S04]  /*10100*/  STL.64 [R1+0xff0], R22 ;  /* 0x000ff01601007387 */ /* 0x008fe80000100a00 */
[----:B----4-:R0:W-:Y:S04]  /*10110*/  STL.64 [R1+0xfe8], R20 ;  /* 0x000fe81401007387 */ /* 0x0101e80000100a00 */
[----:B0-----:R-:W2:Y:S04]  /*10120*/  LDL.LU.64 R20, [R1+0x110] ;  /* 0x0001100001147983 */ /* 0x001ea80000300a00 */
[----:B------:R-:W2:Y:S04]  /*10130*/  LDL.LU.64 R22, [R1+0x118] ;  /* 0x0001180001167983 */ /* 0x000ea80000300a00 */
[----:B------:R-:W3:Y:S04]  /*10140*/  LDL.LU.64 R16, [R1+0xe0] ;  /* 0x0000e00001107983 */ /* 0x000ee80000300a00 */
[----:B------:R-:W3:Y:S04]  /*10150*/  LDL.LU.64 R18, [R1+0xe8] ;  /* 0x0000e80001127983 */ /* 0x000ee80000300a00 */
[----:B------:R0:W-:Y:S04]  /*10160*/  STL [R1+0xfb4], R0 ;  /* 0x000fb40001007387 */ /* 0x0001e80000100800 */
[----:B0-----:R-:W4:Y:S04]  /*10170*/  LDL.LU R0, [R1+0x1d8] ;  /* 0x0001d80001007983 */ /* 0x001f280000300800 */
[----:B------:R-:W2:Y:S04]  /*10180*/  LDL.LU R13, [R1+0x1c8] ;  /* 0x0001c800010d7983 */ /* 0x000ea80000300800 */
[----:B------:R-:W3:Y:S04]  /*10190*/  LDL.LU R14, [R1+0x1d0] ;  /* 0x0001d000010e7983 */ /* 0x000ee80000300800 */
[----:B------:R-:W3:Y:S04]  /*101a0*/  LDL.LU R15, [R1+0x1cc] ;  /* 0x0001cc00010f7983 */ /* 0x000ee80000300800 */
[----:B------:R-:W-:Y:S04]  /*101b0*/  STL.64 [R1+0xf50], R26 ;  /* 0x000f501a01007387 */ /* 0x000fe80000100a00 */
[----:B------:R0:W-:Y:S04]  /*101c0*/  STL.64 [R1+0xf48], R24 ;  /* 0x000f481801007387 */ /* 0x0001e80000100a00 */
[----:B0-----:R-:W4:Y:S04]  /*101d0*/  LDL.LU.64 R24, [R1+0x100] ;  /* 0x0001000001187983 */ /* 0x001f280000300a00 */
[----:B------:R-:W4:Y:S01]  /*101e0*/  LDL.LU.64 R26, [R1+0x108] ;  /* 0x00010800011a7983 */ /* 0x000f220000300a00 */
[----:B--2---:R-:W-:-:S02]  /*101f0*/  IMAD R3, R3, 0x100, R13 ;  /* 0x0000010003037824 */ /* 0x004fc400078e020d */
[----:B---3--:R-:W-:Y:S02]  /*10200*/  IMAD R13, R15, 0x100, R14 ;  /* 0x000001000f0d7824 */ /* 0x008fe400078e020e */
[----:B----4-:R-:W-:Y:S02]  /*10210*/  IMAD R14, R2, 0x100, R0 ;  /* 0x00000100020e7824 */ /* 0x010fe400078e0200 */
[----:B------:R-:W-:Y:S01]  /*10220*/  IMAD R15, R29, 0x100, R28 ;  /* 0x000001001d0f7824 */ /* 0x000fe200078e021c */
[----:B------:R-:W-:Y:S02]  /*10230*/  F2FP.F16.E4M3.UNPACK_B R12, R3 ;  /* 0x00000003ff0c723e */ /* 0x000fe400020006ff */
[----:B------:R-:W-:Y:S02]  /*10240*/  F2FP.F16.E4M3.UNPACK_B R13, R13 ;  /* 0x0000000dff0d723e */ /* 0x000fe400020006ff */
[----:B------:R-:W-:Y:S02]  /*10250*/  F2FP.F16.E4M3.UNPACK_B R14, R14 ;  /* 0x0000000eff0e723e */ /* 0x000fe400020006ff */
[----:B------:R-:W-:-:S07]  /*10260*/  F2FP.F16.E4M3.UNPACK_B R15, R15 ;  /* 0x0000000fff0f723e */ /* 0x000fce00020006ff */
[----:B------:R-:W-:-:S15]  /*10270*/  HMMA.16816.F32 R20, R12, R4, R20 ;  /* 0x000000040c14723c */ /* 0x000fde0000001814 */
[----:B------:R-:W-:-:S04]  /*10280*/  NOP ;  /* 0x0000000000007918 */ /* 0x000fc80000000000 */
[----:B------:R-:W-:Y:S04]  /*10290*/  STL.64 [R1+0x30], R20 ;  /* 0x0000301401007387 */ /* 0x000fe80000100a00 */
[----:B------:R0:W-:Y:S04]  /*102a0*/  STL.64 [R1+0x38], R22 ;  /* 0x0000381601007387 */ /* 0x0001e80000100a00 */
[----:B0-----:R-:W2:Y:S04]  /*102b0*/  LDL.LU.64 R22, [R1+0xff0] ;  /* 0x000ff00001167983 */ /* 0x001ea80000300a00 */
[----:B------:R-:W2:Y:S01]  /*102c0*/  LDL.LU.64 R20, [R1+0xfe8] ;  /* 0x000fe80001147983 */ /* 0x000ea20000300a00 */
[----:B------:R-:W-:-:S15]  /*102d0*/  HMMA.16816.F32 R24, R12, R6, R24 ;  /* 0x000000060c18723c */ /* 0x000fde0000001818 */
[----:B------:R-:W-:-:S04]  /*102e0*/  NOP ;  /* 0x0000000000007918 */ /* 0x000fc80000000000 */
[----:B------:R-:W-:Y:S04]  /*102f0*/  STL.64 [R1+0x20], R24 ;  /* 0x0000201801007387 */ /* 0x000fe80000100a00 */
[----:B------:R2:W-:Y:S04]  /*10300*/  STL.64 [R1+0x28], R26 ;  /* 0x0000281a01007387 */ /* 0x0005e80000100a00 */
[----:B------:R-:W3:Y:S01]  /*10310*/  LDL.LU R3, [R1+0x1e4] ;  /* 0x0001e40001037983 */ /* 0x000ee20000300800 */
[C---:B--2---:R-:W-:Y:S08]  /*10320*/  HMMA.16816.F32 R24, R12.reuse, R8, R20 ;  /* 0x000000080c18723c */ /* 0x044ff00000001814 */
[----:B------:R-:W-:Y:S11]  /*10330*/  HMMA.16816.F32 R20, R12, R10, R16 ;  /* 0x0000000a0c14723c */ /* 0x000ff60000001810 */
[----:B------:R-:W-:Y:S04]  /*10340*/  STL.64 [R1+0x10], R24 ;  /* 0x0000101801007387 */ /* 0x000fe80000100a00 */
[----:B------:R-:W-:Y:S04]  /*10350*/  STL.64 [R1+0x18], R26 ;  /* 0x0000181a01007387 */ /* 0x000fe80000100a00 */
[----:B------:R-:W2:Y:S04]  /*10360*/  LDL.LU R13, [R1+0x1ec] ;  /* 0x0001ec00010d7983 */ /* 0x000ea80000300800 */
[----:B------:R-:W4:Y:S04]  /*10370*/  LDL.LU R14, [R1+0x1f4] ;  /* 0x0001f400010e7983 */ /* 0x000f280000300800 */
[----:B------:R-:W2:Y:S04]  /*10380*/  LDL.LU R12, [R1+0x200] ;  /* 0x00020000010c7983 */ /* 0x000ea80000300800 */
[----:B------:R-:W2:Y:S04]  /*10390*/  LDL.LU R15, [R1+0x1fc] ;  /* 0x0001fc00010f7983 */ /* 0x000ea80000300800 */
[----:B------:R0:W-:Y:S04]  /*103a0*/  STL.64 [R1+0xfd0], R10 ;  /* 0x000fd00a01007387 */ /* 0x0001e80000100a00 */
[----:B0-----:R-:W2:Y:S04]  /*103b0*/  LDL.LU R10, [R1+0x1f0] ;  /* 0x0001f000010a7983 */ /* 0x001ea80000300800 */
[----:B------:R-:W4:Y:S04]  /*103c0*/  LDL.LU R11, [R1+0x1f8] ;  /* 0x0001f800010b7983 */ /* 0x000f280000300800 */
[----:B------:R0:W-:Y:S04]  /*103d0*/  STL.64 [R1+0xfc8], R8 ;  /* 0x000fc80801007387 */ /* 0x0001e80000100a00 */
[----:B0-----:R-:W3:Y:S04]  /*103e0*/  LDL.LU R9, [R1+0x1e8] ;  /* 0x0001e80001097983 */ /* 0x001ee80000300800 */
[----:B------:R-:W2:Y:S04]  /*103f0*/  LDL.LU R0, [R1+0x208] ;  /* 0x0002080001007983 */ /* 0x000ea80000300800 */
[----:B------:R-:W2:Y:S04]  /*10400*/  LDL.LU R2, [R1+0x210] ;  /* 0x0002100001027983 */ /* 0x000ea80000300800 */
[----:B------:R-:W2:Y:S04]  /*10410*/  LDL.LU R28, [R1+0x20c] ;  /* 0x00020c00011c7983 */ /* 0x000ea80000300800 */
[----:B------:R-:W2:Y:S04]  /*10420*/  LDL.LU R29, [R1+0x214] ;  /* 0x00021400011d7983 */ /* 0x000ea80000300800 */
[----:B------:R-:W2:Y:S04]  /*10430*/  LDL.LU R16, [R1+0x228] ;  /* 0x0002280001107983 */ /* 0x000ea80000300800 */
[----:B------:R-:W2:Y:S04]  /*10440*/  LDL.LU R17, [R1+0x224] ;  /* 0x0002240001117983 */ /* 0x000ea80000300800 */
[----:B------:R-:W2:Y:S04]  /*10450*/  LDL.LU R18, [R1+0x230] ;  /* 0x0002300001127983 */ /* 0x000ea80000300800 */
[----:B------:R-:W2:Y:S04]  /*10460*/  LDL.LU R19, [R1+0x22c] ;  /* 0x00022c0001137983 */ /* 0x000ea80000300800 */
[----:B--2---:R-:W-:Y:S04]  /*10470*/  STL.64 [R1+0xf88], R18 ;  /* 0x000f881201007387 */ /* 0x004fe80000100a00 */
[----:B------:R-:W-:Y:S04]  /*10480*/  STL.64 [R1+0xf80], R16 ;  /* 0x000f801001007387 */ /* 0x000fe80000100a00 */
[----:B------:R-:W2:Y:S04]  /*10490*/  LDL.LU R24, [R1+0x238] ;  /* 0x0002380001187983 */ /* 0x000ea80000300800 */
[----:B------:R-:W2:Y:S04]  /*104a0*/  LDL.LU R25, [R1+0x234] ;  /* 0x0002340001197983 */ /* 0x000ea80000300800 */
[----:B------:R-:W2:Y:S04]  /*104b0*/  LDL.LU R26, [R1+0x240] ;  /* 0x00024000011a7983 */ /* 0x000ea80000300800 */
[----:B------:R-:W2:Y:S04]  /*104c0*/  LDL.LU R27, [R1+0x23c] ;  /* 0x00023c00011b7983 */ /* 0x000ea80000300800 */
[----:B--2---:R-:W-:Y:S04]  /*104d0*/  STL.64 [R1+0xf98], R26 ;  /* 0x000f981a01007387 */ /* 0x004fe80000100a00 */
[----:B------:R-:W-:Y:S04]  /*104e0*/  STL.64 [R1+0xf90], R24 ;  /* 0x000f901801007387 */ /* 0x000fe80000100a00 */
[----:B------:R0:W-:Y:S04]  /*104f0*/  STL [R1+0xf20], R21 ;  /* 0x000f201501007387 */ /* 0x0001e80000100800 */
[----:B0-----:R-:W2:Y:S04]  /*10500*/  LDL.LU R21, [R1+0x21c] ;  /* 0x00021c0001157983 */ /* 0x001ea80000300800 */
[----:B------:R0:W-:Y:S04]  /*10510*/  STL [R1+0xf1c], R22 ;  /* 0x000f1c1601007387 */ /* 0x0001e80000100800 */
[----:B0-----:R-:W2:Y:S04]  /*10520*/  LDL.LU R22, [R1+0x220] ;  /* 0x0002200001167983 */ /* 0x001ea80000300800 */
[----:B------:R0:W-:Y:S04]  /*10530*/  STL [R1+0xf18], R23 ;  /* 0x000f181701007387 */ /* 0x0001e80000100800 */
[----:B0-----:R-:W2:Y:S01]  /*10540*/  LDL.LU R23, [R1+0x218] ;  /* 0x0002180001177983 */ /* 0x001ea20000300800 */
[----:B---3--:R-:W-:-:S02]  /*10550*/  IMAD R3, R3, 0x100, R9 ;  /* 0x0000010003037824 */ /* 0x008fc400078e0209 */
[----:B------:R-:W-:Y:S02]  /*10560*/  IMAD R13, R13, 0x100, R10 ;  /* 0x000001000d0d7824 */ /* 0x000fe400078e020a */
[----:B----4-:R-:W-:Y:S01]  /*10570*/  IMAD R14, R14, 0x100, R11 ;  /* 0x000001000e0e7824 */ /* 0x010fe200078e020b */
[----:B--2---:R-:W-:Y:S04]  /*10580*/  STL.64 [R1+0xfc0], R22 ;  /* 0x000fc01601007387 */ /* 0x004fe80000100a00 */
[----:B------:R-:W-:Y:S04]  /*10590*/  STL.64 [R1+0xfb8], R20 ;  /* 0x000fb81401007387 */ /* 0x000fe80000100a00 */
[----:B------:R-:W2:Y:S04]  /*105a0*/  LDL.LU.64 R8, [R1+0x70] ;  /* 0x0000700001087983 */ /* 0x000ea80000300a00 */
[----:B------:R-:W3:Y:S01]  /*105b0*/  LDL.LU.64 R10, [R1+0x78] ;  /* 0x00007800010a7983 */ /* 0x000ee20000300a00 */
[----:B------:R-:W-:Y:S01]  /*105c0*/  IMAD R15, R15, 0x100, R12 ;  /* 0x000001000f0f7824 */ /* 0x000fe200078e020c */
[----:B------:R-:W-:-:S02]  /*105d0*/  F2FP.F16.E4M3.UNPACK_B R12, R3 ;  /* 0x00000003ff0c723e */ /* 0x000fc400020006ff */
[----:B------:R-:W-:Y:S01]  /*105e0*/  F2FP.F16.E4M3.UNPACK_B R13, R13 ;  /* 0x0000000dff0d723e */ /* 0x000fe200020006ff */
[----:B---3--:R-:W-:Y:S04]  /*105f0*/  STL.64 [R1+0xfe0], R10 ;  /* 0x000fe00a01007387 */ /* 0x008fe80000100a00 */
[----:B--2---:R0:W-:Y:S04]  /*10600*/  STL.64 [R1+0xfd8], R8 ;  /* 0x000fd80801007387 */ /* 0x0041e80000100a00 */
[----:B0-----:R-:W2:Y:S04]  /*10610*/  LDL.LU.64 R8, [R1+0xd0] ;  /* 0x0000d00001087983 */ /* 0x001ea80000300a00 */
[----:B------:R-:W2:Y:S04]  /*10620*/  LDL.LU.64 R10, [R1+0xd8] ;  /* 0x0000d800010a7983 */ /* 0x000ea80000300a00 */
[----:B------:R-:W3:Y:S04]  /*10630*/  LDL.LU.64 R20, [R1+0xa0] ;  /* 0x0000a00001147983 */ /* 0x000ee80000300a00 */
[----:B------:R-:W3:Y:S04]  /*10640*/  LDL.LU.64 R22, [R1+0xa8] ;  /* 0x0000a80001167983 */ /* 0x000ee80000300a00 */
[----:B------:R-:W4:Y:S04]  /*10650*/  LDL.LU.64 R24, [R1+0xc0] ;  /* 0x0000c00001187983 */ /* 0x000f280000300a00 */
[----:B------:R-:W3:Y:S01]  /*10660*/  LDL.LU.64 R26, [R1+0xc8] ;  /* 0x0000c800011a7983 */ /* 0x000ee20000300a00 */
[----:B------:R-:W-:-:S02]  /*10670*/  F2FP.F16.E4M3.UNPACK_B R14, R14 ;  /* 0x0000000eff0e723e */ /* 0x000fc400020006ff */
[----:B------:R-:W-:-:S07]  /*10680*/  F2FP.F16.E4M3.UNPACK_B R15, R15 ;  /* 0x0000000fff0f723e */ /* 0x000fce00020006ff */
[C---:B--2---:R-:W-:Y:S01]  /*10690*/  HMMA.16816.F32 R8, R12.reuse, R4, R8 ;  /* 0x000000040c08723c */ /* 0x044fe20000001808 */
[----:B---3--:R-:W-:Y:S04]  /*106a0*/  STL.64 [R1+0xfa8], R26 ;  /* 0x000fa81a01007387 */ /* 0x008fe80000100a00 */
[----:B----4-:R0:W-:Y:S04]  /*106b0*/  STL.64 [R1+0xfa0], R24 ;  /* 0x000fa01801007387 */ /* 0x0101e80000100a00 */
[----:B0-----:R-:W2:Y:S04]  /*106c0*/  LDL.LU.64 R24, [R1+0x90] ;  /* 0x0000900001187983 */ /* 0x001ea80000300a00 */
[----:B------:R-:W2:Y:S04]  /*106d0*/  LDL.LU.64 R26, [R1+0x98] ;  /* 0x00009800011a7983 */ /* 0x000ea80000300a00 */
[----:B------:R-:W3:Y:S04]  /*106e0*/  LDL.LU.64 R16, [R1+0xb0] ;  /* 0x0000b00001107983 */ /* 0x000ee80000300a00 */
[----:B------:R-:W3:Y:S04]  /*106f0*/  LDL.LU.64 R18, [R1+0xb8] ;  /* 0x0000b80001127983 */ /* 0x000ee80000300a00 */
[----:B------:R-:W4:Y:S04]  /*10700*/  LDL.LU R3, [R1+0x204] ;  /* 0x0002040001037983 */ /* 0x000f280000300800 */
[----:B------:R-:W-:Y:S04]  /*10710*/  STL.64 [R1+0x50], R8 ;  /* 0x0000500801007387 */ /* 0x000fe80000100a00 */
[----:B------:R0:W-:Y:S04]  /*10720*/  STL.64 [R1+0x58], R10 ;  /* 0x0000580a01007387 */ /* 0x0001e80000100a00 */
[----:B0-----:R-:W2:Y:S04]  /*10730*/  LDL.LU.64 R10, [R1+0xfe0] ;  /* 0x000fe000010a7983 */ /* 0x001ea80000300a00 */
[----:B------:R-:W2:Y:S02]  /*10740*/  LDL.LU.64 R8, [R1+0xfd8] ;  /* 0x000fd80001087983 */ /* 0x000ea40000300a00 */
[----:B--2---:R-:W-:-:S15]  /*10750*/  HMMA.16816.F32 R8, R12, R6, R8 ;  /* 0x000000060c08723c */ /* 0x004fde0000001808 */
[----:B------:R-:W-:-:S04]  /*10760*/  NOP ;  /* 0x0000000000007918 */ /* 0x000fc80000000000 */
[----:B------:R-:W-:Y:S04]  /*10770*/  STL.64 [R1+0x70], R8 ;  /* 0x0000700801007387 */ /* 0x000fe80000100a00 */
[----:B------:R0:W-:Y:S04]  /*10780*/  STL.64 [R1+0x78], R10 ;  /* 0x0000780a01007387 */ /* 0x0001e80000100a00 */
[----:B0-----:R-:W2:Y:S04]  /*10790*/  LDL.LU.64 R10, [R1+0xfd0] ;  /* 0x000fd000010a7983 */ /* 0x001ea80000300a00 */
[----:B------:R-:W2:Y:S01]  /*107a0*/  LDL.LU.64 R8, [R1+0xfc8] ;  /* 0x000fc80001087983 */ /* 0x000ea20000300a00 */
[----:B----4-:R-:W-:-:S02]  /*107b0*/  IMAD R3, R3, 0x100, R0 ;  /* 0x0000010003037824 */ /* 0x010fc400078e0200 */
[----:B------:R-:W-:Y:S01]  /*107c0*/  IMAD R28, R28, 0x100, R2 ;  /* 0x000001001c1c7824 */ /* 0x000fe200078e0202 */
[----:B--2---:R-:W-:-:S15]  /*107d0*/  HMMA.16816.F32 R20, R12, R8, R20 ;  /* 0x000000080c14723c */ /* 0x004fde0000001814 */
[----:B------:R-:W-:-:S04]  /*107e0*/  NOP ;  /* 0x0000000000007918 */ /* 0x000fc80000000000 */
[----:B------:R-:W-:Y:S04]  /*107f0*/  STL.64 [R1+0xa0], R20 ;  /* 0x0000a01401007387 */ /* 0x000fe80000100a00 */
[----:B------:R0:W-:Y:S01]  /*10800*/  STL.64 [R1+0xa8], R22 ;  /* 0x0000a81601007387 */ /* 0x0001e20000100a00 */
[----:B------:R-:W-:Y:S03]  /*10810*/  HMMA.16816.F32 R12, R12, R10, R24 ;  /* 0x0000000a0c0c723c */ /* 0x000fe60000001818 */
[----:B0-----:R-:W2:Y:S04]  /*10820*/  LDL.LU.64 R22, [R1+0xfc0] ;  /* 0x000fc00001167983 */ /* 0x001ea80000300a00 */
[----:B------:R-:W4:Y:S04]  /*10830*/  LDL.LU.64 R20, [R1+0xfb8] ;  /* 0x000fb80001147983 */ /* 0x000f280000300a00 */
[----:B------:R-:W3:Y:S04]  /*10840*/  LDL.LU R0, [R1+0xfb4] ;  /* 0x000fb40001007983 */ /* 0x000ee80000300800 */
[----:B------:R-:W3:Y:S04]  /*10850*/  LDL.LU R2, [R1+0xfb0] ;  /* 0x000fb00001027983 */ /* 0x000ee80000300800 */
[----:B------:R-:W3:Y:S04]  /*10860*/  LDL.LU.64 R26, [R1+0xfa8] ;  /* 0x000fa800011a7983 */ /* 0x000ee80000300a00 */
[----:B------:R-:W3:Y:S04]  /*10870*/  LDL.LU.64 R24, [R1+0xfa0] ;  /* 0x000fa00001187983 */ /* 0x000ee80000300a00 */
[----:B------:R0:W-:Y:S04]  /*10880*/  STL.64 [R1+0x90], R12 ;  /* 0x0000900c01007387 */ /* 0x0001e80000100a00 */
[----:B------:R1:W-:Y:S01]  /*10890*/  STL.64 [R1+0x98], R14 ;  /* 0x0000980e01007387 */ /* 0x0003e20000100a00 */
[----:B0-----:R-:W-:-:S02]  /*108a0*/  F2FP.F16.E4M3.UNPACK_B R12, R3 ;  /* 0x00000003ff0c723e */ /* 0x001fc400020006ff */
[----:B------:R-:W-:Y:S01]  /*108b0*/  F2FP.F16.E4M3.UNPACK_B R13, R28 ;  /* 0x0000001cff0d723e */ /* 0x000fe200020006ff */
[----:B--2---:R-:W-:Y:S02]  /*108c0*/  IMAD R29, R29, 0x100, R23 ;  /* 0x000001001d1d7824 */ /* 0x004fe400078e0217 */
[----:B----4-:R-:W-:-:S03]  /*108d0*/  IMAD R21, R21, 0x100, R22 ;  /* 0x0000010015157824 */ /* 0x010fc600078e0216 */
[----:B-1----:R-:W-:Y:S02]  /*108e0*/  F2FP.F16.E4M3.UNPACK_B R14, R29 ;  /* 0x0000001dff0e723e */ /* 0x002fe400020006ff */
[----:B------:R-:W-:-:S07]  /*108f0*/  F2FP.F16.E4M3.UNPACK_B R15, R21 ;  /* 0x00000015ff0f723e */ /* 0x000fce00020006ff */
[C---:B---3--:R-:W-:Y:S08]  /*10900*/  HMMA.16816.F32 R24, R12.reuse, R4, R24 ;  /* 0x000000040c18723c */ /* 0x048ff00000001818 */
[C---:B------:R-:W-:Y:S11]  /*10910*/  HMMA.16816.F32 R4, R12.reuse, R6, R16 ;  /* 0x000000060c04723c */ /* 0x040ff60000001810 */
[----:B------:R-:W-:Y:S04]  /*10920*/  STL.64 [R1+0xd0], R24 ;  /* 0x0000d01801007387 */ /* 0x000fe80000100a00 */
[----:B------:R0:W-:Y:S04]  /*10930*/  STL.64 [R1+0xd8], R26 ;  /* 0x0000d81a01007387 */ /* 0x0001e80000100a00 */
[----:B0-----:R-:W2:Y:S04]  /*10940*/  LDL.LU.64 R26, [R1+0xf98] ;  /* 0x000f9800011a7983 */ /* 0x001ea80000300a00 */
[----:B------:R-:W3:Y:S04]  /*10950*/  LDL.LU.64 R24, [R1+0xf90] ;  /* 0x000f900001187983 */ /* 0x000ee80000300a00 */
[----:B------:R-:W4:Y:S04]  /*10960*/  LDL.LU.64 R18, [R1+0xf88] ;  /* 0x000f880001127983 */ /* 0x000f280000300a00 */
[----:B------:R-:W2:Y:S04]  /*10970*/  LDL.LU.64 R16, [R1+0xf80] ;  /* 0x000f800001107983 */ /* 0x000ea80000300a00 */
[----:B------:R0:W-:Y:S04]  /*10980*/  STL.64 [R1+0xc0], R4 ;  /* 0x0000c00401007387 */ /* 0x0001e80000100a00 */
[----:B------:R1:W-:Y:S04]  /*10990*/  STL.64 [R1+0xc8], R6 ;  /* 0x0000c80601007387 */ /* 0x0003e80000100a00 */
[----:B0-----:R-:W2:Y:S04]  /*109a0*/  LDL.LU.64 R4, [R1+0x80] ;  /* 0x0000800001047983 */ /* 0x001ea80000300a00 */
[----:B-1----:R-:W2:Y:S01]  /*109b0*/  LDL.LU.64 R6, [R1+0x88] ;  /* 0x0000880001067983 */ /* 0x002ea20000300a00 */
[----:B---3--:R-:W-:Y:S01]  /*109c0*/  IMAD R3, R25, 0x100, R24 ;  /* 0x0000010019037824 */ /* 0x008fe200078e0218 */
[----:B--2---:R-:W-:Y:S01]  /*109d0*/  HMMA.16816.F32 R4, R12, R8, R4 ;  /* 0x000000080c04723c */ /* 0x004fe20000001804 */
[----:B------:R-:W-:-:S02]  /*109e0*/  IMAD R8, R17, 0x100, R16 ;  /* 0x0000010011087824 */ /* 0x000fc400078e0210 */
[----:B----4-:R-:W-:-:S15]  /*109f0*/  IMAD R9, R19, 0x100, R18 ;  /* 0x0000010013097824 */ /* 0x010fde00078e0212 */
[----:B------:R-:W-:Y:S01]  /*10a00*/  NOP ;  /* 0x0000000000007918 */ /* 0x000fe20000000000 */
[----:B------:R0:W-:Y:S04]  /*10a10*/  STL.64 [R1+0xb0], R4 ;  /* 0x0000b00401007387 */ /* 0x0001e80000100a00 */
[----:B------:R1:W-:Y:S04]  /*10a20*/  STL.64 [R1+0xb8], R6 ;  /* 0x0000b80601007387 */ /* 0x0003e80000100a00 */
[----:B------:R-:W2:Y:S04]  /*10a30*/  LDL.LU.64 R16, [R1+0x60] ;  /* 0x0000600001107983 */ /* 0x000ea80000300a00 */
[----:B------:R-:W2:Y:S01]  /*10a40*/  LDL.LU.64 R18, [R1+0x68] ;  /* 0x0000680001127983 */ /* 0x000ea20000300a00 */
[----:B0-----:R-:W-:-:S03]  /*10a50*/  IMAD R4, R27, 0x100, R26 ;  /* 0x000001001b047824 */ /* 0x001fc600078e021a */
[----:B-1----:R-:W3:Y:S04]  /*10a60*/  LDL.LU R6, [R1+0x144] ;  /* 0x0001440001067983 */ /* 0x002ee80000300800 */
[----:B------:R-:W4:Y:S04]  /*10a70*/  LDL.LU R7, [R1+0x150] ;  /* 0x0001500001077983 */ /* 0x000f280000300800 */
[----:B------:R-:W3:Y:S04]  /*10a80*/  LDL.LU R24, [R1+0x40] ;  /* 0x0000400001187983 */ /* 0x000ee80000300800 */
[----:B------:R-:W3:Y:S04]  /*10a90*/  LDL.LU R25, [R1+0x44] ;  /* 0x0000440001197983 */ /* 0x000ee80000300800 */
[----:B------:R-:W3:Y:S01]  /*10aa0*/  LDL.LU R26, [R1+0x48] ;  /* 0x00004800011a7983 */ /* 0x000ee20000300800 */
[----:B------:R-:W-:-:S03]  /*10ab0*/  IMAD.MOV.U32 R27, RZ, RZ, R0 ;  /* 0x000000ffff1b7224 */ /* 0x000fc600078e0000 */
[----:B------:R-:W4:Y:S01]  /*10ac0*/  LDL.LU R0, [R1+0xf78] ;  /* 0x000f780001007983 */ /* 0x000f220000300800 */
[----:B--2---:R-:W-:Y:S03]  /*10ad0*/  HMMA.16816.F32 R12, R12, R10, R16 ;  /* 0x0000000a0c0c723c */ /* 0x004fe60000001810 */
[----:B---3--:R-:W-:Y:S04]  /*10ae0*/  STL.64 [R1+0xf60], R26 ;  /* 0x000f601a01007387 */ /* 0x008fe80000100a00 */
[----:B------:R0:W-:-:S12]  /*10af0*/  STL.64 [R1+0xf58], R24 ;  /* 0x000f581801007387 */ /* 0x0001d80000100a00 */
[----:B------:R-:W-:Y:S01]  /*10b00*/  IMAD.MOV.U32 R29, RZ, RZ, R14 ;  /* 0x000000ffff1d7224 */ /* 0x000fe200078e000e */
[----:B0-----:R-:W2:Y:S04]  /*10b10*/  LDL.LU R24, [R1] ;  /* 0x0000000001187983 */ /* 0x001ea80000300800 */
[----:B------:R-:W2:Y:S04]  /*10b20*/  LDL.LU R25, [R1+0x4] ;  /* 0x0000040001197983 */ /* 0x000ea80000300800 */
[----:B------:R-:W2:Y:S04]  /*10b30*/  LDL.LU R26, [R1+0x8] ;  /* 0x00000800011a7983 */ /* 0x000ea80000300800 */
[----:B------:R-:W2:Y:S04]  /*10b40*/  LDL.LU R27, [R1+0xc] ;  /* 0x00000c00011b7983 */ /* 0x000ea80000300800 */
[----:B------:R-:W3:Y:S04]  /*10b50*/  LDL.LU R5, [R1+0x174] ;  /* 0x0001740001057983 */ /* 0x000ee80000300800 */
[----:B------:R-:W3:Y:S04]  /*10b60*/  LDL.LU R23, [R1+0x254] ;  /* 0x0002540001177983 */ /* 0x000ee80000300800 */
[----:B------:R-:W3:Y:S04]  /*10b70*/  LDL.LU R22, [R1+0x260] ;  /* 0x0002600001167983 */ /* 0x000ee80000300800 */
[----:B------:R-:W3:Y:S04]  /*10b80*/  LDL.LU R21, [R1+0x25c] ;  /* 0x00025c0001157983 */ /* 0x000ee80000300800 */
[----:B------:R-:W3:Y:S04]  /*10b90*/  LDL.LU.64 R18, [R1+0xf70] ;  /* 0x000f700001127983 */ /* 0x000ee80000300a00 */
[----:B------:R-:W3:Y:S04]  /*10ba0*/  LDL.LU.64 R16, [R1+0xf68] ;  /* 0x000f680001107983 */ /* 0x000ee80000300a00 */
[----:B------:R0:W-:Y:S04]  /*10bb0*/  STL.64 [R1+0x80], R12 ;  /* 0x0000800c01007387 */ /* 0x0001e80000100a00 */
[----:B------:R-:W3:Y:S01]  /*10bc0*/  LDL.LU R14, [R1+0x140] ;  /* 0x00014000010e7983 */ /* 0x000ee20000300800 */
[----:B------:R-:W-:-:S02]  /*10bd0*/  F2FP.F16.E4M3.UNPACK_B R8, R8 ;  /* 0x00000008ff08723e */ /* 0x000fc400020006ff */
[----:B------:R-:W-:Y:S02]  /*10be0*/  F2FP.F16.E4M3.UNPACK_B R9, R9 ;  /* 0x00000009ff09723e */ /* 0x000fe400020006ff */
[----:B------:R-:W-:Y:S02]  /*10bf0*/  F2FP.F16.E4M3.UNPACK_B R10, R3 ;  /* 0x00000003ff0a723e */ /* 0x000fe400020006ff */
[----:B------:R-:W-:Y:S02]  /*10c00*/  F2FP.F16.E4M3.UNPACK_B R11, R4 ;  /* 0x00000004ff0b723e */ /* 0x000fe400020006ff */
[----:B0-----:R-:W-:Y:S02]  /*10c10*/  F2FP.F16.E4M3.UNPACK_B R13, R6.H1 ;  /* 0x00000006ff0d723e */ /* 0x001fe400030006ff */
[----:B----4-:R-:W-:Y:S02]  /*10c20*/  F2FP.F16.E4M3.UNPACK_B R6, R7.H1 ;  /* 0x00000007ff06723e */ /* 0x010fe400030006ff */
[----:B------:R-:W-:Y:S01]  /*10c30*/  F2FP.F16.E4M3.UNPACK_B R7, R0.H1 ;  /* 0x00000000ff07723e */ /* 0x000fe200030006ff */
[----:B------:R-:W-:-:S02]  /*10c40*/  IMAD.MOV.U32 R28, RZ, RZ, R15 ;  /* 0x000000ffff1c7224 */ /* 0x000fc400078e000f */
[----:B------:R-:W4:Y:S04]  /*10c50*/  LDL.LU R15, [R1+0x164] ;  /* 0x00016400010f7983 */ /* 0x000f280000300800 */
[----:B------:R0:W-:Y:S04]  /*10c60*/  STL [R1+0xec4], R28 ;  /* 0x000ec41c01007387 */ /* 0x0001e80000100800 */
[----:B------:R1:W-:Y:S04]  /*10c70*/  STL [R1+0xec0], R29 ;  /* 0x000ec01d01007387 */ /* 0x0003e80000100800 */
[----:B------:R-:W4:Y:S04]  /*10c80*/  LDL.LU R3, [R1+0x244] ;  /* 0x0002440001037983 */ /* 0x000f280000300800 */
[----:B------:R-:W4:Y:S01]  /*10c90*/  LDL.LU R4, [R1+0x170] ;  /* 0x0001700001047983 */ /* 0x000f220000300800 */
[----:B--2---:R-:W-:Y:S01]  /*10ca0*/  HMMA.16816.F32 R24, R8, R6, R24 ;  /* 0x000000060818723c */ /* 0x004fe20000001818 */
[----:B---3--:R-:W-:-:S07]  /*10cb0*/  F2FP.F16.E4M3.UNPACK_B R12, R14.H1 ;  /* 0x0000000eff0c723e */ /* 0x008fce00030006ff */
[----:B------:R-:W-:Y:S01]  /*10cc0*/  HMMA.16816.F32 R16, R8, R12, R16 ;  /* 0x0000000c0810723c */ /* 0x000fe20000001810 */
[----:B------:R-:W-:-:S10]  /*10cd0*/  F2FP.F16.E4M3.UNPACK_B R14, R2.H1 ;  /* 0x00000002ff0e723e */ /* 0x000fd400030006ff */
[----:B------:R-:W-:Y:S02]  /*10ce0*/  IMAD.MOV.U32 R2, RZ, RZ, R26 ;  /* 0x000000ffff027224 */ /* 0x000fe400078e001a */
[----:B------:R-:W-:Y:S02]  /*10cf0*/  IMAD.MOV.U32 R0, RZ, RZ, R27 ;  /* 0x000000ffff007224 */ /* 0x000fe400078e001b */
[----:B0-----:R-:W-:Y:S02]  /*10d00*/  IMAD.MOV.U32 R28, RZ, RZ, R24 ;  /* 0x000000ffff1c7224 */ /* 0x001fe400078e0018 */
[----:B-1----:R-:W-:Y:S02]  /*10d10*/  IMAD.MOV.U32 R29, RZ, RZ, R25 ;  /* 0x000000ffff1d7224 */ /* 0x002fe400078e0019 */
[----:B------:R0:W-:Y:S04]  /*10d20*/  STL.64 [R1+0x100], R16 ;  /* 0x0001001001007387 */ /* 0x0001e80000100a00 */
[----:B------:R1:W-:Y:S04]  /*10d30*/  STL.64 [R1+0x108], R18 ;  /* 0x0001081201007387 */ /* 0x0003e80000100a00 */
[----:B0-----:R-:W2:Y:S04]  /*10d40*/  LDL.LU R16, [R1+0x248] ;  /* 0x0002480001107983 */ /* 0x001ea80000300800 */
[----:B------:R-:W3:Y:S04]  /*10d50*/  LDL.LU R17, [R1+0x250] ;  /* 0x0002500001117983 */ /* 0x000ee80000300800 */
[----:B-1----:R-:W3:Y:S04]  /*10d60*/  LDL.LU R18, [R1+0x24c] ;  /* 0x00024c0001127983 */ /* 0x002ee80000300800 */
[----:B------:R-:W2:Y:S04]  /*10d70*/  LDL.LU R19, [R1+0x258] ;  /* 0x0002580001137983 */ /* 0x000ea80000300800 */
[----:B------:R-:W2:Y:S04]  /*10d80*/  LDL.LU.64 R26, [R1+0xf60] ;  /* 0x000f6000011a7983 */ /* 0x000ea80000300a00 */
[----:B------:R-:W2:Y:S01]  /*10d90*/  LDL.LU.64 R24, [R1+0xf58] ;  /* 0x000f580001187983 */ /* 0x000ea20000300a00 */
[----:B----4-:R-:W-:-:S03]  /*10da0*/  F2FP.F16.E4M3.UNPACK_B R15, R15.H1 ;  /* 0x0000000fff0f723e */ /* 0x010fc600030006ff */
[----:B------:R-:W-:Y:S04]  /*10db0*/  STL [R1+0xed4], R0 ;  /* 0x000ed40001007387 */ /* 0x000fe80000100800 */
[----:B------:R-:W-:Y:S04]  /*10dc0*/  STL [R1+0xed0], R2 ;  /* 0x000ed00201007387 */ /* 0x000fe80000100800 */
[----:B------:R-:W-:Y:S04]  /*10dd0*/  STL [R1+0xecc], R29 ;  /* 0x000ecc1d01007387 */ /* 0x000fe80000100800 */
[----:B------:R-:W-:Y:S01]  /*10de0*/  STL [R1+0xec8], R28 ;  /* 0x000ec81c01007387 */ /* 0x000fe20000100800 */
[----:B--2---:R-:W-:-:S15]  /*10df0*/  HMMA.16816.F32 R24, R8, R14, R24 ;  /* 0x0000000e0818723c */ /* 0x004fde0000001818 */
[----:B------:R-:W-:-:S04]  /*10e00*/  NOP ;  /* 0x0000000000007918 */ /* 0x000fc80000000000 */
[----:B------:R-:W-:Y:S04]  /*10e10*/  STL.64 [R1+0x130], R24 ;  /* 0x0001301801007387 */ /* 0x000fe80000100a00 */
[----:B------:R0:W-:Y:S04]  /*10e20*/  STL.64 [R1+0x138], R26 ;  /* 0x0001381a01007387 */ /* 0x0001e80000100a00 */
[----:B0-----:R-:W2:Y:S04]  /*10e30*/  LDL.LU.64 R26, [R1+0xf50] ;  /* 0x000f5000011a7983 */ /* 0x001ea80000300a00 */
[----:B------:R-:W2:Y:S01]  /*10e40*/  LDL.LU.64 R24, [R1+0xf48] ;  /* 0x000f480001187983 */ /* 0x000ea20000300a00 */
[----:B------:R-:W-:-:S02]  /*10e50*/  F2FP.F16.E4M3.UNPACK_B R4, R4.H1 ;  /* 0x00000004ff04723e */ /* 0x000fc400030006ff */
[----:B------:R-:W-:Y:S01]  /*10e60*/  F2FP.F16.E4M3.UNPACK_B R5, R5.H1 ;  /* 0x00000005ff05723e */ /* 0x000fe200030006ff */
[----:B------:R-:W-:Y:S04]  /*10e70*/  STL.64 [R1+0xf40], R6 ;  /* 0x000f400601007387 */ /* 0x000fe80000100a00 */
[----:B------:R0:W-:Y:S01]  /*10e80*/  STL.64 [R1+0xf38], R4 ;  /* 0x000f380401007387 */ /* 0x0001e20000100a00 */
[----:B------:R-:W-:Y:S02]  /*10e90*/  IMAD R3, R3, 0x100, R16 ;  /* 0x0000010003037824 */ /* 0x000fe400078e0210 */
[----:B---3--:R-:W-:Y:S02]  /*10ea0*/  IMAD R16, R18, 0x100, R17 ;  /* 0x0000010012107824 */ /* 0x008fe400078e0211 */
[----:B------:R-:W-:-:S02]  /*10eb0*/  IMAD R18, R21, 0x100, R22 ;  /* 0x0000010015127824 */ /* 0x000fc400078e0216 */
[----:B------:R-:W-:Y:S01]  /*10ec0*/  IMAD R17, R23, 0x100, R19 ;  /* 0x0000010017117824 */ /* 0x000fe200078e0213 */
[----:B--2---:R-:W-:Y:S01]  /*10ed0*/  HMMA.16816.F32 R8, R8, R4, R24 ;  /* 0x000000040808723c */ /* 0x004fe20000001818 */
[----:B0-----:R-:W2:Y:S04]  /*10ee0*/  LDL.LU R4, [R1+0x30] ;  /* 0x0000300001047983 */ /* 0x001ea80000300800 */
[----:B------:R-:W2:Y:S04]  /*10ef0*/  LDL.LU R5, [R1+0x34] ;  /* 0x0000340001057983 */ /* 0x000ea80000300800 */
[----:B------:R-:W2:Y:S04]  /*10f00*/  LDL.LU R6, [R1+0x38] ;  /* 0x0000380001067983 */ /* 0x000ea80000300800 */
[----:B------:R-:W2:Y:S04]  /*10f10*/  LDL.LU R7, [R1+0x3c] ;  /* 0x00003c0001077983 */ /* 0x000ea80000300800 */
[----:B------:R-:W3:Y:S04]  /*10f20*/  LDL.LU R24, [R1+0x20] ;  /* 0x0000200001187983 */ /* 0x000ee80000300800 */
[----:B------:R-:W3:Y:S04]  /*10f30*/  LDL.LU R25, [R1+0x24] ;  /* 0x0000240001197983 */ /* 0x000ee80000300800 */
[----:B------:R-:W3:Y:S04]  /*10f40*/  LDL.LU R26, [R1+0x28] ;  /* 0x00002800011a7983 */ /* 0x000ee80000300800 */
[----:B------:R-:W3:Y:S04]  /*10f50*/  LDL.LU R27, [R1+0x2c] ;  /* 0x00002c00011b7983 */ /* 0x000ee80000300800 */
[----:B------:R-:W4:Y:S04]  /*10f60*/  LDL.LU R21, [R1+0x268] ;  /* 0x0002680001157983 */ /* 0x000f280000300800 */
[----:B------:R-:W3:Y:S04]  /*10f70*/  LDL.LU R22, [R1+0x270] ;  /* 0x0002700001167983 */ /* 0x000ee80000300800 */
[----:B------:R-:W3:Y:S01]  /*10f80*/  LDL.LU R23, [R1+0x278] ;  /* 0x0002780001177983 */ /* 0x000ee20000300800 */
[----:B------:R-:W-:Y:S01]  /*10f90*/  IMAD.MOV.U32 R0, RZ, RZ, R8 ;  /* 0x000000ffff007224 */ /* 0x000fe200078e0008 */
[----:B------:R-:W-:Y:S01]  /*10fa0*/  F2FP.F16.E4M3.UNPACK_B R8, R3 ;  /* 0x00000003ff08723e */ /* 0x000fe200020006ff */
[----:B------:R-:W-:Y:S01]  /*10fb0*/  IMAD.MOV.U32 R2, RZ, RZ, R9 ;  /* 0x000000ffff027224 */ /* 0x000fe200078e0009 */
[----:B------:R-:W-:Y:S01]  /*10fc0*/  F2FP.F16.E4M3.UNPACK_B R9, R16 ;  /* 0x00000010ff09723e */ /* 0x000fe200020006ff */
[----:B------:R-:W-:Y:S01]  /*10fd0*/  IMAD.MOV.U32 R29, RZ, RZ, R10 ;  /* 0x000000ffff1d7224 */ /* 0x000fe200078e000a */
[----:B------:R-:W-:Y:S01]  /*10fe0*/  F2FP.F16.E4M3.UNPACK_B R10, R17 ;  /* 0x00000011ff0a723e */ /* 0x000fe200020006ff */
[----:B------:R-:W-:Y:S01]  /*10ff0*/  IMAD.MOV.U32 R28, RZ, RZ, R11 ;  /* 0x000000ffff1c7224 */ /* 0x000fe200078e000b */
[----:B------:R-:W-:-:S07]  /*11000*/  F2FP.F16.E4M3.UNPACK_B R11, R18 ;  /* 0x00000012ff0b723e */ /* 0x000fce00020006ff */
[C---:B--2---:R-:W-:Y:S01]  /*11010*/  HMMA.16816.F32 R4, R8.reuse, R12, R4 ;  /* 0x0000000c0804723c */ /* 0x044fe20000001804 */
[----:B---3--:R-:W-:Y:S04]  /*11020*/  STL.64 [R1+0xf30], R22 ;  /* 0x000f301601007387 */ /* 0x008fe80000100a00 */
[----:B----4-:R0:W-:Y:S04]  /*11030*/  STL.64 [R1+0xf28], R20 ;  /* 0x000f281401007387 */ /* 0x0101e80000100a00 */
[----:B0-----:R-:W2:Y:S04]  /*11040*/  LDL.LU R20, [R1+0x10] ;  /* 0x0000100001147983 */ /* 0x001ea80000300800 */
[----:B------:R-:W2:Y:S04]  /*11050*/  LDL.LU R21, [R1+0x14] ;  /* 0x0000140001157983 */ /* 0x000ea80000300800 */
[----:B------:R-:W2:Y:S04]  /*11060*/  LDL.LU R22, [R1+0x18] ;  /* 0x0000180001167983 */ /* 0x000ea80000300800 */
[----:B------:R-:W2:Y:S04]  /*11070*/  LDL.LU R23, [R1+0x1c] ;  /* 0x00001c0001177983 */ /* 0x000ea80000300800 */
[----:B------:R-:W3:Y:S04]  /*11080*/  LDL.LU R19, [R1+0x27c] ;  /* 0x00027c0001137983 */ /* 0x000ee80000300800 */
[----:B------:R0:W-:Y:S04]  /*11090*/  STL [R1+0xee0], R29 ;  /* 0x000ee01d01007387 */ /* 0x0001e80000100800 */
[----:B0-----:R-:W4:Y:S04]  /*110a0*/  LDL.LU R29, [R1+0x288] ;  /* 0x00028800011d7983 */ /* 0x001f280000300800 */
[----:B------:R0:W-:Y:S04]  /*110b0*/  STL [R1+0xedc], R2 ;  /* 0x000edc0201007387 */ /* 0x0001e80000100800 */
[----:B0-----:R-:W2:Y:S04]  /*110c0*/  LDL.LU R2, [R1+0x290] ;  /* 0x0002900001027983 */ /* 0x001ea80000300800 */
[----:B------:R0:W-:Y:S04]  /*110d0*/  STL [R1+0xed8], R0 ;  /* 0x000ed80001007387 */ /* 0x0001e80000100800 */
[----:B0-----:R-:W2:Y:S04]  /*110e0*/  LDL.LU R0, [R1+0x298] ;  /* 0x0002980001007983 */ /* 0x001ea80000300800 */
[----:B------:R-:W2:Y:S04]  /*110f0*/  LDL.LU R3, [R1+0x264] ;  /* 0x0002640001037983 */ /* 0x000ea80000300800 */
[----:B------:R-:W2:Y:S04]  /*11100*/  LDL.LU R16, [R1+0x26c] ;  /* 0x00026c0001107983 */ /* 0x000ea80000300800 */
[----:B------:R-:W2:Y:S04]  /*11110*/  LDL.LU R17, [R1+0x274] ;  /* 0x0002740001117983 */ /* 0x000ea80000300800 */
[----:B------:R-:W3:Y:S04]  /*11120*/  LDL.LU R18, [R1+0x280] ;  /* 0x0002800001127983 */ /* 0x000ee80000300800 */
[----:B------:R-:W-:Y:S04]  /*11130*/  STL.64 [R1+0x110], R4 ;  /* 0x0001100401007387 */ /* 0x000fe80000100a00 */
[----:B------:R0:W-:Y:S04]  /*11140*/  STL.64 [R1+0x118], R6 ;  /* 0x0001180601007387 */ /* 0x0001e80000100a00 */
[----:B0-----:R-:W2:Y:S04]  /*11150*/  LDL.LU.64 R6, [R1+0xf40] ;  /* 0x000f400001067983 */ /* 0x001ea80000300a00 */
[----:B------:R-:W3:Y:S01]  /*11160*/  LDL.LU.64 R4, [R1+0xf38] ;  /* 0x000f380001047983 */ /* 0x000ee20000300a00 */
[----:B--2---:R-:W-:-:S15]  /*11170*/  HMMA.16816.F32 R24, R8, R6, R24 ;  /* 0x000000060818723c */ /* 0x004fde0000001818 */
[----:B------:R-:W-:-:S04]  /*11180*/  NOP ;  /* 0x0000000000007918 */ /* 0x000fc80000000000 */
[----:B------:R0:W-:Y:S04]  /*11190*/  STL.64 [R1+0xe0], R24 ;  /* 0x0000e01801007387 */ /* 0x0001e80000100a00 */
[----:B------:R1:W-:Y:S04]  /*111a0*/  STL.64 [R1+0xe8], R26 ;  /* 0x0000e81a01007387 */ /* 0x0003e80000100a00 */
[----:B0-----:R-:W2:Y:S04]  /*111b0*/  LDL.LU R24, [R1+0xb0] ;  /* 0x0000b00001187983 */ /* 0x001ea80000300800 */
[----:B------:R-:W2:Y:S04]  /*111c0*/  LDL.LU R25, [R1+0xb4] ;  /* 0x0000b40001197983 */ /* 0x000ea80000300800 */
[----:B-1----:R-:W2:Y:S04]  /*111d0*/  LDL.LU R26, [R1+0xb8] ;  /* 0x0000b800011a7983 */ /* 0x002ea80000300800 */
[----:B------:R-:W2:Y:S04]  /*111e0*/  LDL.LU R27, [R1+0xbc] ;  /* 0x0000bc00011b7983 */ /* 0x000ea80000300800 */
[----:B--2---:R-:W-:Y:S04]  /*111f0*/  STL.64 [R1+0xef0], R26 ;  /* 0x000ef01a01007387 */ /* 0x004fe80000100a00 */
[----:B------:R0:W-:Y:S04]  /*11200*/  STL.64 [R1+0xee8], R24 ;  /* 0x000ee81801007387 */ /* 0x0001e80000100a00 */
[----:B0-----:R-:W2:Y:S04]  /*11210*/  LDL.LU R24, [R1+0xa0] ;  /* 0x0000a00001187983 */ /* 0x001ea80000300800 */
[----:B------:R-:W2:Y:S04]  /*11220*/  LDL.LU R25, [R1+0xa4] ;  /* 0x0000a40001197983 */ /* 0x000ea80000300800 */
[----:B------:R-:W2:Y:S04]  /*11230*/  LDL.LU R26, [R1+0xa8] ;  /* 0x0000a800011a7983 */ /* 0x000ea80000300800 */
[----:B------:R-:W2:Y:S01]  /*11240*/  LDL.LU R27, [R1+0xac] ;  /* 0x0000ac00011b7983 */ /* 0x000ea20000300800 */
[----:B------:R-:W-:Y:S03]  /*11250*/  HMMA.16816.F32 R20, R8, R14, R20 ;  /* 0x0000000e0814723c */ /* 0x000fe60000001814 */
[----:B--2---:R-:W-:Y:S04]  /*11260*/  STL.64 [R1+0xf00], R26 ;  /* 0x000f001a01007387 */ /* 0x004fe80000100a00 */
[----:B------:R0:W-:Y:S04]  /*11270*/  STL.64 [R1+0xef8], R24 ;  /* 0x000ef81801007387 */ /* 0x0001e80000100a00 */
[----:B0-----:R-:W2:Y:S04]  /*11280*/  LDL.LU R24, [R1+0x70] ;  /* 0x0000700001187983 */ /* 0x001ea80000300800 */
[----:B------:R-:W2:Y:S04]  /*11290*/  LDL.LU R25, [R1+0x74] ;  /* 0x0000740001197983 */ /* 0x000ea80000300800 */
[----:B------:R-:W2:Y:S04]  /*112a0*/  LDL.LU R26, [R1+0x78] ;  /* 0x00007800011a7983 */ /* 0x000ea80000300800 */
[----:B------:R-:W2:Y:S04]  /*112b0*/  LDL.LU R27, [R1+0x7c] ;  /* 0x00007c00011b7983 */ /* 0x000ea80000300800 */
[----:B--2---:R-:W-:Y:S04]  /*112c0*/  STL.64 [R1+0xf10], R26 ;  /* 0x000f101a01007387 */ /* 0x004fe80000100a00 */
[----:B------:R0:W-:Y:S04]  /*112d0*/  STL.64 [R1+0xf08], R24 ;  /* 0x000f081801007387 */ /* 0x0001e80000100a00 */
[----:B0-----:R-:W2:Y:S04]  /*112e0*/  LDL.LU R24, [R1+0x50] ;  /* 0x0000500001187983 */ /* 0x001ea80000300800 */
[----:B------:R-:W2:Y:S04]  /*112f0*/  LDL.LU R25, [R1+0x54] ;  /* 0x0000540001197983 */ /* 0x000ea80000300800 */
[----:B------:R-:W2:Y:S04]  /*11300*/  LDL.LU R26, [R1+0x58] ;  /* 0x00005800011a7983 */ /* 0x000ea80000300800 */
[----:B------:R-:W2:Y:S04]  /*11310*/  LDL.LU R27, [R1+0x5c] ;  /* 0x00005c00011b7983 */ /* 0x000ea80000300800 */
[----:B------:R-:W-:Y:S04]  /*11320*/  STL.64 [R1+0x60], R20 ;  /* 0x0000601401007387 */ /* 0x000fe80000100a00 */
[----:B------:R0:W-:Y:S04]  /*11330*/  STL.64 [R1+0x68], R22 ;  /* 0x0000681601007387 */ /* 0x0001e80000100a00 */
[----:B0-----:R-:W2:Y:S04]  /*11340*/  LDL.LU.64 R22, [R1+0xf30] ;  /* 0x000f300001167983 */ /* 0x001ea80000300a00 */
[----:B------:R-:W3:Y:S01]  /*11350*/  LDL.LU.64 R20, [R1+0xf28] ;  /* 0x000f280001147983 */ /* 0x000ee20000300a00 */
[----:B--2---:R-:W-:-:S02]  /*11360*/  IMAD R16, R16, 0x100, R22 ;  /* 0x0000010010107824 */ /* 0x004fc400078e0216 */
[----:B------:R-:W-:Y:S02]  /*11370*/  IMAD R17, R17, 0x100, R23 ;  /* 0x0000010011117824 */ /* 0x000fe400078e0217 */
[----:B---3--:R-:W-:Y:S02]  /*11380*/  IMAD R3, R3, 0x100, R21 ;  /* 0x0000010003037824 */ /* 0x008fe400078e0215 */
[----:B------:R-:W2:Y:S04]  /*11390*/  LDL.LU R21, [R1+0xf20] ;  /* 0x000f200001157983 */ /* 0x000ea80000300800 */
[----:B------:R-:W2:Y:S04]  /*113a0*/  LDL.LU R22, [R1+0xf1c] ;  /* 0x000f1c0001167983 */ /* 0x000ea80000300800 */
[----:B------:R-:W2:Y:S01]  /*113b0*/  LDL.LU R23, [R1+0xf18] ;  /* 0x000f180001177983 */ /* 0x000ea20000300800 */
[----:B------:R-:W-:Y:S01]  /*113c0*/  IMAD R18, R19, 0x100, R18 ;  /* 0x0000010013127824 */ /* 0x000fe200078e0212 */
[----:B--2---:R-:W-:Y:S02]  /*113d0*/  HMMA.16816.F32 R8, R8, R4, R20 ;  /* 0x000000040808723c */ /* 0x004fe40000001814 */
[----:B------:R-:W4:Y:S04]  /*113e0*/  LDL.LU R20, [R1+0x284] ;  /* 0x0002840001147983 */ /* 0x000f280000300800 */
[----:B------:R-:W2:-:S13]  /*113f0*/  LDL.LU R21, [R1+0x28c] ;  /* 0x00028c0001157983 */ /* 0x000e9a0000300800 */
[----:B------:R0:W-:Y:S04]  /*11400*/  STL.64 [R1+0x20], R8 ;  /* 0x0000200801007387 */ /* 0x0001e80000100a00 */
[----:B------:R1:W-:Y:S04]  /*11410*/  STL.64 [R1+0x28], R10 ;  /* 0x0000280a01007387 */ /* 0x0003e80000100a00 */
[----:B------:R-:W3:Y:S01]  /*11420*/  LDL.LU R22, [R1+0x294] ;  /* 0x0002940001167983 */ /* 0x000ee20000300800 */
[----:B0-----:R-:W-:-:S03]  /*11430*/  F2FP.F16.E4M3.UNPACK_B R8, R3 ;  /* 0x00000003ff08723e */ /* 0x001fc600020006ff */
[----:B------:R-:W2:Y:S01]  /*11440*/  LDL.LU R23, [R1+0x29c] ;  /* 0x00029c0001177983 */ /* 0x000ea20000300800 */
[----:B------:R-:W-:Y:S02]  /*11450*/  F2FP.F16.E4M3.UNPACK_B R9, R16 ;  /* 0x00000010ff09723e */ /* 0x000fe400020006ff */
[----:B-1----:R-:W-:Y:S01]  /*11460*/  F2FP.F16.E4M3.UNPACK_B R10, R17 ;  /* 0x00000011ff0a723e */ /* 0x002fe200020006ff */
[----:B------:R-:W2:Y:S01]  /*11470*/  LDL.LU R3, [R1+0x2a0] ;  /* 0x0002a00001037983 */ /* 0x000ea20000300800 */
[----:B------:R-:W-:-:S03]  /*11480*/  F2FP.F16.E4M3.UNPACK_B R11, R18 ;  /* 0x00000012ff0b723e */ /* 0x000fc600020006ff */
[----:B------:R-:W2:Y:S04]  /*11490*/  LDL.LU R16, [R1+0x90] ;  /* 0x0000900001107983 */ /* 0x000ea80000300800 */
[C---:B------:R-:W-:Y:S01]  /*114a0*/  HMMA.16816.F32 R24, R8.reuse, R12, R24 ;  /* 0x0000000c0818723c */ /* 0x040fe20000001818 */
[----:B------:R-:W2:Y:S04]  /*114b0*/  LDL.LU R17, [R1+0x94] ;  /* 0x0000940001117983 */ /* 0x000ea80000300800 */
[----:B------:R-:W2:Y:S04]  /*114c0*/  LDL.LU R18, [R1+0x98] ;  /* 0x0000980001127983 */ /* 0x000ea80000300800 */
[----:B------:R-:W2:Y:S10]  /*114d0*/  LDL.LU R19, [R1+0x9c] ;  /* 0x00009c0001137983 */ /* 0x000eb40000300800 */
        /* <DEDUP_REMOVED lines=10> */
[----:B------:R-:W-:Y:S01]  /*11580*/  HMMA.16816.F32 R16, R8, R4, R16 ;  /* 0x000000040810723c */ /* 0x000fe20000001810 */
[----:B----4-:R-:W-:-:S02]  /*11590*/  IMAD R20, R20, 0x100, R29 ;  /* 0x0000010014147824 */ /* 0x010fc400078e021d */
[----:B------:R-:W-:Y:S02]  /*115a0*/  IMAD R21, R21, 0x100, R2 ;  /* 0x0000010015157824 */ /* 0x000fe400078e0202 */
[----:B---3--:R-:W-:-:S03]  /*115b0*/  IMAD R22, R22, 0x100, R0 ;  /* 0x0000010016167824 */ /* 0x008fc600078e0200 */
[----:B--2---:R-:W-:-:S15]  /*115c0*/  HMMA.16816.F32 R24, R8, R14, R24 ;  /* 0x0000000e0818723c */ /* 0x004fde0000001818 */
[----:B------:R-:W-:-:S04]  /*115d0*/  NOP ;  /* 0x0000000000007918 */ /* 0x000fc80000000000 */
[----:B------:R-:W-:Y:S04]  /*115e0*/  STL.64 [R1+0x30], R24 ;  /* 0x0000301801007387 */ /* 0x000fe80000100a00 */
[----:B------:R0:W-:Y:S04]  /*115f0*/  STL.64 [R1+0x38], R26 ;  /* 0x0000381a01007387 */ /* 0x0001e80000100a00 */
[----:B0-----:R-:W2:Y:S04]  /*11600*/  LDL.LU.64 R26, [R1+0xef0] ;  /* 0x000ef000011a7983 */ /* 0x001ea80000300a00 */
[----:B------:R-:W2:Y:S04]  /*11610*/  LDL.LU.64 R24, [R1+0xee8] ;  /* 0x000ee80001187983 */ /* 0x000ea80000300a00 */
[----:B------:R-:W3:Y:S04]  /*11620*/  LDL.LU R29, [R1+0xee0] ;  /* 0x000ee000011d7983 */ /* 0x000ee80000300800 */
[----:B------:R-:W4:Y:S04]  /*11630*/  LDL.LU R2, [R1+0xedc] ;  /* 0x000edc0001027983 */ /* 0x000f280000300800 */
[----:B------:R-:W2:Y:S04]  /*11640*/  LDL.LU R0, [R1+0xed8] ;  /* 0x000ed80001007983 */ /* 0x000ea80000300800 */
[----:B------:R-:W2:Y:S04]  /*11650*/  LDL.LU R8, [R1+0xc0] ;  /* 0x0000c00001087983 */ /* 0x000ea80000300800 */
[----:B------:R-:W2:Y:S04]  /*11660*/  LDL.LU R9, [R1+0xc4] ;  /* 0x0000c40001097983 */ /* 0x000ea80000300800 */
[----:B------:R-:W2:Y:S04]  /*11670*/  LDL.LU R10, [R1+0xc8] ;  /* 0x0000c800010a7983 */ /* 0x000ea80000300800 */
[----:B------:R-:W2:Y:S04]  /*11680*/  LDL.LU R11, [R1+0xcc] ;  /* 0x0000cc00010b7983 */ /* 0x000ea80000300800 */
[----:B------:R-:W-:Y:S04]  /*11690*/  STL [R1+0xebc], R4 ;  /* 0x000ebc0401007387 */ /* 0x000fe80000100800 */
[----:B------:R-:W-:Y:S04]  /*116a0*/  STL [R1+0xeb8], R5 ;  /* 0x000eb80501007387 */ /* 0x000fe80000100800 */
[----:B------:R0:W-:Y:S04]  /*116b0*/  STL [R1+0xdf8], R16 ;  /* 0x000df81001007387 */ /* 0x0001e80000100800 */
[----:B------:R1:W-:Y:S04]  /*116c0*/  STL [R1+0xdf4], R17 ;  /* 0x000df41101007387 */ /* 0x0003e80000100800 */
[----:B------:R1:W-:Y:S04]  /*116d0*/  STL [R1+0xdf0], R18 ;  /* 0x000df01201007387 */ /* 0x0003e80000100800 */
[----:B------:R1:W-:Y:S04]  /*116e0*/  STL [R1+0xdec], R19 ;  /* 0x000dec1301007387 */ /* 0x0003e80000100800 */
[----:B0-----:R-:W3:Y:S04]  /*116f0*/  LDL.LU R16, [R1+0xd0] ;  /* 0x0000d00001107983 */ /* 0x001ee80000300800 */
[----:B-1----:R-:W3:Y:S04]  /*11700*/  LDL.LU R17, [R1+0xd4] ;  /* 0x0000d40001117983 */ /* 0x002ee80000300800 */
[----:B------:R-:W3:Y:S04]  /*11710*/  LDL.LU R18, [R1+0xd8] ;  /* 0x0000d80001127983 */ /* 0x000ee80000300800 */
[----:B------:R-:W3:Y:S01]  /*11720*/  LDL.LU R19, [R1+0xdc] ;  /* 0x0000dc0001137983 */ /* 0x000ee20000300800 */
[----:B------:R-:W-:Y:S01]  /*11730*/  IMAD R23, R23, 0x100, R3 ;  /* 0x0000010017177824 */ /* 0x000fe200078e0203 */
[----:B------:R-:W-:-:S02]  /*11740*/  F2FP.F16.E4M3.UNPACK_B R20, R20 ;  /* 0x00000014ff14723e */ /* 0x000fc400020006ff */
[----:B------:R-:W-:Y:S02]  /*11750*/  F2FP.F16.E4M3.UNPACK_B R21, R21 ;  /* 0x00000015ff15723e */ /* 0x000fe400020006ff */
[----:B------:R-:W-:Y:S02]  /*11760*/  F2FP.F16.E4M3.UNPACK_B R22, R22 ;  /* 0x00000016ff16723e */ /* 0x000fe400020006ff */
[----:B------:R-:W-:-:S07]  /*11770*/  F2FP.F16.E4M3.UNPACK_B R23, R23 ;  /* 0x00000017ff17723e */ /* 0x000fce00020006ff */
[C---:B--2---:R-:W-:Y:S08]  /*11780*/  HMMA.16816.F32 R4, R20.reuse, R6, R8 ;  /* 0x000000061404723c */ /* 0x044ff00000001808 */
[----:B---3--:R-:W-:-:S15]  /*11790*/  HMMA.16816.F32 R16, R20, R12, R16 ;  /* 0x0000000c1410723c */ /* 0x008fde0000001810 */
[----:B------:R-:W-:-:S04]  /*117a0*/  NOP ;  /* 0x0000000000007918 */ /* 0x000fc80000000000 */
[----:B------:R0:W-:Y:S04]  /*117b0*/  STL.64 [R1+0x10], R16 ;  /* 0x0000101001007387 */ /* 0x0001e80000100a00 */
[----:B------:R1:W-:Y:S04]  /*117c0*/  STL.64 [R1+0x18], R18 ;  /* 0x0000181201007387 */ /* 0x0003e80000100a00 */
[----:B------:R-:W-:Y:S01]  /*117d0*/  STL.64 [R1], R4 ;  /* 0x0000000401007387 */ /* 0x000fe20000100a00 */
[----:B0-----:R-:W-:-:S03]  /*117e0*/  IMAD.MOV.U32 R16, RZ, RZ, R0 ;  /* 0x000000ffff107224 */ /* 0x001fc600078e0000 */
[----:B------:R-:W-:Y:S01]  /*117f0*/  STL.64 [R1+0x8], R6 ;  /* 0x0000080601007387 */ /* 0x000fe20000100a00 */
[----:B----4-:R-:W-:Y:S02]  /*11800*/  IMAD.MOV.U32 R17, RZ, RZ, R2 ;  /* 0x000000ffff117224 */ /* 0x010fe400078e0002 */
[----:B-1----:R-:W-:Y:S01]  /*11810*/  IMAD.MOV.U32 R18, RZ, RZ, R29 ;  /* 0x000000ffff127224 */ /* 0x002fe200078e001d */
[----:B------:R-:W2:Y:S01]  /*11820*/  LDL.LU R0, [R1+0xed4] ;  /* 0x000ed40001007983 */ /* 0x000ea20000300800 */
[----:B------:R-:W-:-:S03]  /*11830*/  IMAD.MOV.U32 R19, RZ, RZ, R28 ;  /* 0x000000ffff137224 */ /* 0x000fc600078e001c */
[----:B------:R-:W3:Y:S04]  /*11840*/  LDL.LU R2, [R1+0xed0] ;  /* 0x000ed00001027983 */ /* 0x000ee80000300800 */
[----:B------:R-:W4:Y:S04]  /*11850*/  LDL.LU R29, [R1+0xecc] ;  /* 0x000ecc00011d7983 */ /* 0x000f280000300800 */
[----:B------:R-:W2:Y:S04]  /*11860*/  LDL.LU R28, [R1+0xec8] ;  /* 0x000ec800011c7983 */ /* 0x000ea80000300800 */
[----:B------:R-:W-:Y:S04]  /*11870*/  STL.64 [R1+0xe78], R18 ;  /* 0x000e781201007387 */ /* 0x000fe80000100a00 */
[----:B------:R0:W-:Y:S04]  /*11880*/  STL.64 [R1+0xe70], R16 ;  /* 0x000e701001007387 */ /* 0x0001e80000100a00 */
[----:B0-----:R-:W2:Y:S04]  /*11890*/  LDL.LU R16, [R1+0x130] ;  /* 0x0001300001107983 */ /* 0x001ea80000300800 */
[----:B------:R-:W2:Y:S04]  /*118a0*/  LDL.LU R17, [R1+0x134] ;  /* 0x0001340001117983 */ /* 0x000ea80000300800 */
[----:B------:R-:W2:Y:S04]  /*118b0*/  LDL.LU R18, [R1+0x138] ;  /* 0x0001380001127983 */ /* 0x000ea80000300800 */
[----:B------:R-:W2:Y:S01]  /*118c0*/  LDL.LU R19, [R1+0x13c] ;  /* 0x00013c0001137983 */ /* 0x000ea20000300800 */
[----:B------:R-:W-:Y:S03]  /*118d0*/  HMMA.16816.F32 R24, R20, R14, R24 ;  /* 0x0000000e1418723c */ /* 0x000fe60000001818 */
[----:B--2---:R-:W-:Y:S04]  /*118e0*/  STL.64 [R1+0xe88], R18 ;  /* 0x000e881201007387 */ /* 0x004fe80000100a00 */
[----:B------:R0:W-:Y:S02]  /*118f0*/  STL.64 [R1+0xe80], R16 ;  /* 0x000e801001007387 */ /* 0x0001e40000100a00 */
[----:B0-----:R-:W-:-:S02]  /*11900*/  IMAD.MOV.U32 R16, RZ, RZ, R28 ;  /* 0x000000ffff107224 */ /* 0x001fc400078e001c */
[----:B------:R-:W2:Y:S01]  /*11910*/  LDL.LU R28, [R1+0xec4] ;  /* 0x000ec400011c7983 */ /* 0x000ea20000300800 */
[----:B----4-:R-:W-:-:S03]  /*11920*/  IMAD.MOV.U32 R17, RZ, RZ, R29 ;  /* 0x000000ffff117224 */ /* 0x010fc600078e001d */
[----:B------:R-:W4:Y:S01]  /*11930*/  LDL.LU R29, [R1+0xec0] ;  /* 0x000ec000011d7983 */ /* 0x000f220000300800 */
[----:B------:R-:W-:-:S03]  /*11940*/  IMAD.MOV.U32 R19, RZ, RZ, R0 ;  /* 0x000000ffff137224 */ /* 0x000fc600078e0000 */
[----:B------:R-:W2:Y:S01]  /*11950*/  LDL.LU R4, [R1+0x2a8] ;  /* 0x0002a80001047983 */ /* 0x000ea20000300800 */
[----:B---3--:R-:W-:-:S03]  /*11960*/  IMAD.MOV.U32 R18, RZ, RZ, R2 ;  /* 0x000000ffff127224 */ /* 0x008fc600078e0002 */
[----:B------:R-:W2:Y:S04]  /*11970*/  LDL.LU R12, [R1+0x2a4] ;  /* 0x0002a400010c7983 */ /* 0x000ea80000300800 */
[----:B------:R-:W3:Y:S04]  /*11980*/  LDL.LU R5, [R1+0x2b0] ;  /* 0x0002b00001057983 */ /* 0x000ee80000300800 */
[----:B------:R-:W3:Y:S04]  /*11990*/  LDL.LU R13, [R1+0x2ac] ;  /* 0x0002ac00010d7983 */ /* 0x000ee80000300800 */
[----:B------:R-:W4:Y:S04]  /*119a0*/  LDL.LU R0, [R1+0x2b8] ;  /* 0x0002b80001007983 */ /* 0x000f280000300800 */
[----:B------:R-:W4:Y:S04]  /*119b0*/  LDL.LU R14, [R1+0x2b4] ;  /* 0x0002b400010e7983 */ /* 0x000f280000300800 */
[----:B------:R-:W4:Y:S04]  /*119c0*/  LDL.LU R2, [R1+0x2c0] ;  /* 0x0002c00001027983 */ /* 0x000f280000300800 */
[----:B------:R-:W4:Y:S04]  /*119d0*/  LDL.LU R15, [R1+0x2bc] ;  /* 0x0002bc00010f7983 */ /* 0x000f280000300800 */
[----:B------:R-:W4:Y:S04]  /*119e0*/  LDL R6, [R1+0x148] ;  /* 0x0001480001067983 */ /* 0x000f280000100800 */
[----:B------:R-:W4:Y:S04]  /*119f0*/  LDL R7, [R1+0x14c] ;  /* 0x00014c0001077983 */ /* 0x000f280000100800 */
[----:B------:R-:W4:Y:S04]  /*11a00*/  LDL R8, [R1+0x158] ;  /* 0x0001580001087983 */ /* 0x000f280000100800 */
[----:B------:R-:W-:Y:S04]  /*11a10*/  STL.64 [R1+0xe98], R18 ;  /* 0x000e981201007387 */ /* 0x000fe80000100a00 */
[----:B------:R0:W-:Y:S04]  /*11a20*/  STL.64 [R1+0xe90], R16 ;  /* 0x000e901001007387 */ /* 0x0001e80000100a00 */
[----:B0-----:R-:W4:Y:S04]  /*11a30*/  LDL.LU R16, [R1+0x100] ;  /* 0x0001000001107983 */ /* 0x001f280000300800 */
[----:B------:R-:W4:Y:S04]  /*11a40*/  LDL.LU R17, [R1+0x104] ;  /* 0x0001040001117983 */ /* 0x000f280000300800 */
[----:B------:R-:W4:Y:S04]  /*11a50*/  LDL.LU R18, [R1+0x108] ;  /* 0x0001080001127983 */ /* 0x000f280000300800 */
[----:B------:R-:W4:Y:S01]  /*11a60*/  LDL.LU R19, [R1+0x10c] ;  /* 0x00010c0001137983 */ /* 0x000f220000300800 */
[----:B--2---:R-:W-:-:S02]  /*11a70*/  IMAD R12, R12, 0x100, R4 ;  /* 0x000001000c0c7824 */ /* 0x004fc400078e0204 */
[----:B---3--:R-:W-:Y:S01]  /*11a80*/  IMAD R13, R13, 0x100, R5 ;  /* 0x000001000d0d7824 */ /* 0x008fe200078e0205 */
[----:B----4-:R0:W-:Y:S04]  /*11a90*/  STL.64 [R1+0xea8], R18 ;  /* 0x000ea81201007387 */ /* 0x0101e80000100a00 */
[----:B------:R1:W-:Y:S01]  /*11aa0*/  STL.64 [R1+0xea0], R16 ;  /* 0x000ea01001007387 */ /* 0x0003e20000100a00 */
[----:B0-----:R-:W-:-:S03]  /*11ab0*/  IMAD.MOV.U32 R19, RZ, RZ, R28 ;  /* 0x000000ffff137224 */ /* 0x001fc600078e001c */
[----:B-1----:R-:W2:Y:S01]  /*11ac0*/  LDL.LU R16, [R1+0x80] ;  /* 0x0000800001107983 */ /* 0x002ea20000300800 */
[----:B------:R-:W-:-:S03]  /*11ad0*/  IMAD.MOV.U32 R18, RZ, RZ, R29 ;  /* 0x000000ffff127224 */ /* 0x000fc600078e001d */
[----:B------:R-:W2:Y:S04]  /*11ae0*/  LDL.LU R17, [R1+0x84] ;  /* 0x0000840001117983 */ /* 0x000ea80000300800 */
[----:B------:R-:W3:Y:S04]  /*11af0*/  LDL R9, [R1+0x16c] ;  /* 0x00016c0001097983 */ /* 0x000ee80000100800 */
[----:B------:R-:W4:Y:S04]  /*11b00*/  LDL R10, [R1+0x178] ;  /* 0x00017800010a7983 */ /* 0x000f280000100800 */
[----:B------:R-:W2:Y:S04]  /*11b10*/  LDL R11, [R1+0x17c] ;  /* 0x00017c00010b7983 */ /* 0x000ea80000100800 */
[----:B------:R-:W2:Y:S04]  /*11b20*/  LDL.LU R3, [R1+0x2c4] ;  /* 0x0002c40001037983 */ /* 0x000ea80000300800 */
[----:B------:R-:W2:Y:S04]  /*11b30*/  LDL.LU R28, [R1+0x2cc] ;  /* 0x0002cc00011c7983 */ /* 0x000ea80000300800 */
[----:B------:R-:W2:Y:S04]  /*11b40*/  LDL.LU R29, [R1+0x2d4] ;  /* 0x0002d400011d7983 */ /* 0x000ea80000300800 */
[----:B------:R0:W-:Y:S04]  /*11b50*/  STL.64 [R1+0xdd0], R26 ;  /* 0x000dd01a01007387 */ /* 0x0001e80000100a00 */
[----:B0-----:R-:W2:Y:S04]  /*11b60*/  LDL.LU R26, [R1+0x2e0] ;  /* 0x0002e000011a7983 */ /* 0x001ea80000300800 */
[----:B------:R-:W2:Y:S04]  /*11b70*/  LDL.LU R27, [R1+0x2dc] ;  /* 0x0002dc00011b7983 */ /* 0x000ea80000300800 */
[----:B------:R0:W-:Y:S04]  /*11b80*/  STL.64 [R1+0xdc8], R24 ;  /* 0x000dc81801007387 */ /* 0x0001e80000100a00 */
[----:B0-----:R-:W2:Y:S04]  /*11b90*/  LDL.LU R24, [R1+0x2d0] ;  /* 0x0002d00001187983 */ /* 0x001ea80000300800 */
[----:B------:R-:W2:Y:S04]  /*11ba0*/  LDL.LU R25, [R1+0x2d8] ;  /* 0x0002d80001197983 */ /* 0x000ea80000300800 */
[----:B------:R-:W2:Y:S04]  /*11bb0*/  LDL.LU R4, [R1+0xebc] ;  /* 0x000ebc0001047983 */ /* 0x000ea80000300800 */
[----:B------:R-:W2:Y:S01]  /*11bc0*/  LDL.LU R5, [R1+0xeb8] ;  /* 0x000eb80001057983 */ /* 0x000ea20000300800 */
[----:B------:R-:W-:-:S02]  /*11bd0*/  IMAD R14, R14, 0x100, R0 ;  /* 0x000001000e0e7824 */ /* 0x000fc400078e0200 */
[----:B------:R-:W-:Y:S01]  /*11be0*/  IMAD R15, R15, 0x100, R2 ;  /* 0x000001000f0f7824 */ /* 0x000fe200078e0202 */
[----:B------:R-:W3:Y:S04]  /*11bf0*/  LDL.LU R0, [R1+0xeb4] ;  /* 0x000eb40001007983 */ /* 0x000ee80000300800 */
[----:B------:R-:W3:Y:S01]  /*11c00*/  LDL.LU R2, [R1+0xeb0] ;  /* 0x000eb00001027983 */ /* 0x000ee20000300800 */
[----:B--2---:R-:W-:Y:S03]  /*11c10*/  HMMA.16816.F32 R20, R20, R4, R16 ;  /* 0x000000041414723c */ /* 0x004fe60000001810 */
[----:B------:R-:W2:Y:S04]  /*11c20*/  LDL.LU.64 R18, [R1+0xea8] ;  /* 0x000ea80001127983 */ /* 0x000ea80000300a00 */
[----:B------:R-:W2:Y:S01]  /*11c30*/  LDL.LU.64 R16, [R1+0xea0] ;  /* 0x000ea00001107983 */ /* 0x000ea20000300a00 */
[----:B------:R-:W-:-:S02]  /*11c40*/  F2FP.F16.E4M3.UNPACK_B R12, R12 ;  /* 0x0000000cff0c723e */ /* 0x000fc400020006ff */
[----:B------:R-:W-:Y:S02]  /*11c50*/  F2FP.F16.E4M3.UNPACK_B R13, R13 ;  /* 0x0000000dff0d723e */ /* 0x000fe400020006ff */
[----:B------:R-:W-:Y:S02]  /*11c60*/  F2FP.F16.E4M3.UNPACK_B R14, R14 ;  /* 0x0000000eff0e723e */ /* 0x000fe400020006ff */
[----:B------:R-:W-:Y:S02]  /*11c70*/  F2FP.F16.E4M3.UNPACK_B R15, R15 ;  /* 0x0000000fff0f723e */ /* 0x000fe400020006ff */
[----:B------:R-:W-:Y:S02]  /*11c80*/  F2FP.F16.E4M3.UNPACK_B R4, R6 ;  /* 0x00000006ff04723e */ /* 0x000fe400020006ff */
[----:B------:R-:W-:Y:S01]  /*11c90*/  F2FP.F16.E4M3.UNPACK_B R5, R7 ;  /* 0x00000007ff05723e */ /* 0x000fe200020006ff */
[----:B------:R0:W-:Y:S04]  /*11ca0*/  STL.64 [R1+0xde0], R22 ;  /* 0x000de01601007387 */ /* 0x0001e80000100a00 */
[----:B0-----:R-:W3:Y:S04]  /*11cb0*/  LDL.LU R23, [R1+0x2c8] ;  /* 0x0002c80001177983 */ /* 0x001ee80000300800 */
[----:B------:R-:W-:Y:S01]  /*11cc0*/  STL.64 [R1+0xdd8], R20 ;  /* 0x000dd81401007387 */ /* 0x000fe20000100a00 */
[----:B--2---:R-:W-:-:S15]  /*11cd0*/  HMMA.16816.F32 R16, R12, R4, R16 ;  /* 0x000000040c10723c */ /* 0x004fde0000001810 */
[----:B------:R-:W-:-:S04]  /*11ce0*/  NOP ;  /* 0x0000000000007918 */ /* 0x000fc80000000000 */
[----:B------:R-:W-:Y:S04]  /*11cf0*/  STL.64 [R1+0x70], R16 ;  /* 0x0000701001007387 */ /* 0x000fe80000100a00 */
[----:B------:R0:W-:Y:S04]  /*11d00*/  STL.64 [R1+0x78], R18 ;  /* 0x0000781201007387 */ /* 0x0001e80000100a00 */
[----:B0-----:R-:W2:Y:S04]  /*11d10*/  LDL.LU.64 R18, [R1+0xe98] ;  /* 0x000e980001127983 */ /* 0x001ea80000300a00 */
[----:B------:R-:W2:Y:S01]  /*11d20*/  LDL.LU.64 R16, [R1+0xe90] ;  /* 0x000e900001107983 */ /* 0x000ea20000300a00 */
[----:B------:R-:W-:-:S02]  /*11d30*/  F2FP.F16.E4M3.UNPACK_B R6, R8 ;  /* 0x00000008ff06723e */ /* 0x000fc400020006ff */
[----:B---3--:R-:W-:Y:S02]  /*11d40*/  F2FP.F16.E4M3.UNPACK_B R7, R2 ;  /* 0x00000002ff07723e */ /* 0x008fe400020006ff */
[----:B------:R-:W-:-:S05]  /*11d50*/  F2FP.F16.E4M3.UNPACK_B R8, R0 ;  /* 0x00000000ff08723e */ /* 0x000fca00020006ff */
[----:B--2---:R-:W-:-:S15]  /*11d60*/  HMMA.16816.F32 R16, R12, R6, R16 ;  /* 0x000000060c10723c */ /* 0x004fde0000001810 */
[----:B------:R-:W-:-:S04]  /*11d70*/  NOP ;  /* 0x0000000000007918 */ /* 0x000fc80000000000 */
[----:B------:R-:W-:Y:S01]  /*11d80*/  IMAD.MOV.U32 R2, RZ, RZ, R18 ;  /* 0x000000ffff027224 */ /* 0x000fe200078e0012 */
[----:B------:R0:W-:Y:S01]  /*11d90*/  STL.64 [R1+0x90], R16 ;  /* 0x0000901001007387 */ /* 0x0001e20000100a00 */
[----:B------:R-:W-:-:S03]  /*11da0*/  IMAD.MOV.U32 R0, RZ, RZ, R19 ;  /* 0x000000ffff007224 */ /* 0x000fc600078e0013 */
[----:B------:R-:W2:Y:S04]  /*11db0*/  LDL.LU.64 R18, [R1+0xe88] ;  /* 0x000e880001127983 */ /* 0x000ea80000300a00 */
[----:B0-----:R-:W2:Y:S01]  /*11dc0*/  LDL.LU.64 R16, [R1+0xe80] ;  /* 0x000e800001107983 */ /* 0x001ea20000300a00 */
[----:B------:R-:W-:-:S03]  /*11dd0*/  F2FP.F16.E4M3.UNPACK_B R9, R9 ;  /* 0x00000009ff09723e */ /* 0x000fc600020006ff */
        /* <DEDUP_REMOVED lines=8> */
[----:B----4-:R-:W-:-:S02]  /*11e60*/  F2FP.F16.E4M3.UNPACK_B R10, R10 ;  /* 0x0000000aff0a723e */ /* 0x010fc400020006ff */
[----:B------:R-:W-:-:S03]  /*11e70*/  F2FP.F16.E4M3.UNPACK_B R11, R11 ;  /* 0x0000000bff0b723e */ /* 0x000fc600020006ff */
[----:B------:R-:W-:Y:S04]  /*11e80*/  STL [R1+0xe44], R10 ;  /* 0x000e440a01007387 */ /* 0x000fe80000100800 */
[----:B------:R-:W-:Y:S01]  /*11e90*/  STL [R1+0xe40], R11 ;  /* 0x000e400b01007387 */ /* 0x000fe20000100800 */
[----:B--2---:R-:W-:-:S15]  /*11ea0*/  HMMA.16816.F32 R12, R12, R10, R16 ;  /* 0x0000000a0c0c723c */ /* 0x004fde0000001810 */
[----:B------:R-:W-:-:S04]  /*11eb0*/  NOP ;  /* 0x0000000000007918 */ /* 0x000fc80000000000 */
[----:B------:R-:W-:Y:S04]  /*11ec0*/  STL.64 [R1+0xc0], R12 ;  /* 0x0000c00c01007387 */ /* 0x000fe80000100a00 */
[----:B------:R-:W-:Y:S04]  /*11ed0*/  STL.64 [R1+0xc8], R14 ;  /* 0x0000c80e01007387 */ /* 0x000fe80000100a00 */
[----:B------:R-:W2:Y:S04]  /*11ee0*/  LDL.LU R16, [R1+0x308] ;  /* 0x0003080001107983 */ /* 0x000ea80000300800 */
[----:B------:R-:W2:Y:S04]  /*11ef0*/  LDL.LU R17, [R1+0x310] ;  /* 0x0003100001117983 */ /* 0x000ea80000300800 */
[----:B------:R-:W3:Y:S04]  /*11f00*/  LDL.LU R18, [R1+0x318] ;  /* 0x0003180001127983 */ /* 0x000ee80000300800 */
[----:B------:R-:W3:Y:S01]  /*11f10*/  LDL.LU R19, [R1+0x320] ;  /* 0x0003200001137983 */ /* 0x000ee20000300800 */
[----:B------:R-:W-:-:S03]  /*11f20*/  IMAD R3, R3, 0x100, R23 ;  /* 0x0000010003037824 */ /* 0x000fc600078e0217 */
[----:B---3--:R-:W-:Y:S04]  /*11f30*/  STL.64 [R1+0xe08], R18 ;  /* 0x000e081201007387 */ /* 0x008fe80000100a00 */
[----:B--2---:R0:W-:Y:S04]  /*11f40*/  STL.64 [R1+0xe00], R16 ;  /* 0x000e001001007387 */ /* 0x0041e80000100a00 */
[----:B0-----:R-:W2:Y:S04]  /*11f50*/  LDL.LU R16, [R1+0x30] ;  /* 0x0000300001107983 */ /* 0x001ea80000300800 */
[----:B------:R-:W2:Y:S04]  /*11f60*/  LDL.LU R17, [R1+0x34] ;  /* 0x0000340001117983 */ /* 0x000ea80000300800 */
[----:B------:R-:W3:Y:S04]  /*11f70*/  LDL.LU R18, [R1+0x38] ;  /* 0x0000380001127983 */ /* 0x000ee80000300800 */
[----:B------:R-:W3:Y:S04]  /*11f80*/  LDL.LU R19, [R1+0x3c] ;  /* 0x00003c0001137983 */ /* 0x000ee80000300800 */
[----:B------:R-:W4:Y:S04]  /*11f90*/  LDL.LU R20, [R1+0x60] ;  /* 0x0000600001147983 */ /* 0x000f280000300800 */
[----:B------:R-:W4:Y:S04]  /*11fa0*/  LDL.LU R21, [R1+0x64] ;  /* 0x0000640001157983 */ /* 0x000f280000300800 */
[----:B------:R-:W2:Y:S04]  /*11fb0*/  LDL.LU R22, [R1+0x68] ;  /* 0x0000680001167983 */ /* 0x000ea80000300800 */
[----:B------:R-:W2:Y:S04]  /*11fc0*/  LDL.LU R23, [R1+0x6c] ;  /* 0x00006c0001177983 */ /* 0x000ea80000300800 */
[----:B--2---:R-:W-:Y:S04]  /*11fd0*/  STL.64 [R1+0xe58], R22 ;  /* 0x000e581601007387 */ /* 0x004fe80000100a00 */
[----:B----4-:R0:W-:Y:S04]  /*11fe0*/  STL.64 [R1+0xe50], R20 ;  /* 0x000e501401007387 */ /* 0x0101e80000100a00 */
[----:B0-----:R-:W2:Y:S04]  /*11ff0*/  LDL.LU R20, [R1+0xe0] ;  /* 0x0000e00001147983 */ /* 0x001ea80000300800 */
[----:B------:R-:W2:Y:S04]  /*12000*/  LDL.LU R21, [R1+0xe4] ;  /* 0x0000e40001157983 */ /* 0x000ea80000300800 */
[----:B------:R-:W4:Y:S04]  /*12010*/  LDL.LU R22, [R1+0xe8] ;  /* 0x0000e80001167983 */ /* 0x000f280000300800 */
[----:B------:R-:W4:Y:S01]  /*12020*/  LDL.LU R23, [R1+0xec] ;  /* 0x0000ec0001177983 */ /* 0x000f220000300800 */
[----:B------:R-:W-:-:S02]  /*12030*/  IMAD R0, R27, 0x100, R26 ;  /* 0x000001001b007824 */ /* 0x000fc400078e021a */
[----:B------:R-:W-:Y:S02]  /*12040*/  IMAD R28, R28, 0x100, R24 ;  /* 0x000001001c1c7824 */ /* 0x000fe400078e0218 */
[----:B------:R-:W-:-:S03]  /*12050*/  IMAD R29, R29, 0x100, R25 ;  /* 0x000001001d1d7824 */ /* 0x000fc600078e0219 */
[----:B------:R-:W-:Y:S02]  /*12060*/  F2FP.F16.E4M3.UNPACK_B R13, R28 ;  /* 0x0000001cff0d723e */ /* 0x000fe400020006ff */
[----:B------:R-:W-:Y:S01]  /*12070*/  F2FP.F16.E4M3.UNPACK_B R14, R29 ;  /* 0x0000001dff0e723e */ /* 0x000fe200020006ff */
[----:B----4-:R-:W-:Y:S04]  /*12080*/  STL.64 [R1+0xe68], R22 ;  /* 0x000e681601007387 */ /* 0x010fe80000100a00 */
[----:B--2---:R0:W-:Y:S04]  /*12090*/  STL.64 [R1+0xe60], R20 ;  /* 0x000e601401007387 */ /* 0x0041e80000100a00 */
[----:B0-----:R-:W2:Y:S04]  /*120a0*/  LDL.LU R20, [R1+0x110] ;  /* 0x0001100001147983 */ /* 0x001ea80000300800 */
[----:B------:R-:W2:Y:S04]  /*120b0*/  LDL.LU R21, [R1+0x114] ;  /* 0x0001140001157983 */ /* 0x000ea80000300800 */
[----:B------:R-:W2:Y:S04]  /*120c0*/  LDL.LU R22, [R1+0x118] ;  /* 0x0001180001167983 */ /* 0x000ea80000300800 */
[----:B------:R-:W2:Y:S04]  /*120d0*/  LDL.LU R23, [R1+0x11c] ;  /* 0x00011c0001177983 */ /* 0x000ea80000300800 */
[----:B------:R-:W4:Y:S04]  /*120e0*/  LDL.LU R26, [R1+0x2e8] ;  /* 0x0002e800011a7983 */ /* 0x000f280000300800 */
[----:B------:R-:W4:Y:S04]  /*120f0*/  LDL.LU R27, [R1+0x2e4] ;  /* 0x0002e400011b7983 */ /* 0x000f280000300800 */
[----:B---3--:R-:W-:Y:S04]  /*12100*/  STL.64 [R1+0xe18], R18 ;  /* 0x000e181201007387 */ /* 0x008fe80000100a00 */
[----:B------:R0:W-:Y:S04]  /*12110*/  STL.64 [R1+0xe10], R16 ;  /* 0x000e101001007387 */ /* 0x0001e80000100a00 */
[----:B0-----:R-:W3:Y:S04]  /*12120*/  LDL.LU R16, [R1+0x40] ;  /* 0x0000400001107983 */ /* 0x001ee80000300800 */
[----:B------:R-:W3:Y:S04]  /*12130*/  LDL.LU R17, [R1+0x44] ;  /* 0x0000440001117983 */ /* 0x000ee80000300800 */
[----:B------:R-:W2:Y:S04]  /*12140*/  LDL.LU R18, [R1+0x48] ;  /* 0x0000480001127983 */ /* 0x000ea80000300800 */
[----:B------:R-:W2:Y:S04]  /*12150*/  LDL.LU R19, [R1+0x4c] ;  /* 0x00004c0001137983 */ /* 0x000ea80000300800 */
[----:B------:R-:W2:Y:S04]  /*12160*/  LDL.LU R28, [R1+0x2ec] ;  /* 0x0002ec00011c7983 */ /* 0x000ea80000300800 */
[----:B------:R-:W2:Y:S04]  /*12170*/  LDL.LU R29, [R1+0x2f4] ;  /* 0x0002f400011d7983 */ /* 0x000ea80000300800 */
[----:B--2---:R0:W-:Y:S04]  /*12180*/  STL [R1+0xe4c], R29 ;  /* 0x000e4c1d01007387 */ /* 0x0041e80000100800 */
[----:B0-----:R-:W2:Y:S04]  /*12190*/  LDL.LU R29, [R1+0x2f0] ;  /* 0x0002f000011d7983 */ /* 0x001ea80000300800 */
[----:B------:R-:W2:Y:S01]  /*121a0*/  LDL.LU R10, [R1+0x300] ;  /* 0x00030000010a7983 */ /* 0x000ea20000300800 */
[----:B------:R-:W-:-:S02]  /*121b0*/  F2FP.F16.E4M3.UNPACK_B R12, R3 ;  /* 0x00000003ff0c723e */ /* 0x000fc400020006ff */
[----:B------:R-:W-:Y:S01]  /*121c0*/  F2FP.F16.E4M3.UNPACK_B R15, R0 ;  /* 0x00000000ff0f723e */ /* 0x000fe200020006ff */
[----:B--2---:R0:W-:Y:S04]  /*121d0*/  STL [R1+0xe48], R10 ;  /* 0x000e480a01007387 */ /* 0x0041e80000100800 */
[----:B0-----:R-:W2:Y:S04]  /*121e0*/  LDL.LU R10, [R1+0x2f8] ;  /* 0x0002f800010a7983 */ /* 0x001ea80000300800 */
[----:B------:R-:W2:Y:S04]  /*121f0*/  LDL.LU R11, [R1+0x2fc] ;  /* 0x0002fc00010b7983 */ /* 0x000ea80000300800 */
[----:B------:R-:W-:Y:S04]  /*12200*/  STL.64 [R1+0xe28], R18 ;  /* 0x000e281201007387 */ /* 0x000fe80000100a00 */
[----:B---3--:R0:W-:Y:S04]  /*12210*/  STL.64 [R1+0xe20], R16 ;  /* 0x000e201001007387 */ /* 0x0081e80000100a00 */
[----:B0-----:R-:W3:Y:S04]  /*12220*/  LDL.LU R16, [R1+0x50] ;  /* 0x0000500001107983 */ /* 0x001ee80000300800 */
[----:B------:R-:W3:Y:S04]  /*12230*/  LDL.LU R17, [R1+0x54] ;  /* 0x0000540001117983 */ /* 0x000ee80000300800 */
[----:B------:R-:W2:Y:S04]  /*12240*/  LDL.LU R18, [R1+0x58] ;  /* 0x0000580001127983 */ /* 0x000ea80000300800 */
[----:B------:R-:W2:Y:S01]  /*12250*/  LDL.LU R19, [R1+0x5c] ;  /* 0x00005c0001137983 */ /* 0x000ea20000300800 */
[C---:B------:R-:W-:Y:S03]  /*12260*/  HMMA.16816.F32 R20, R12.reuse, R4, R20 ;  /* 0x000000040c14723c */ /* 0x040fe60000001814 */
[----:B--2---:R-:W-:Y:S04]  /*12270*/  STL.64 [R1+0xe38], R18 ;  /* 0x000e381201007387 */ /* 0x004fe80000100a00 */
[----:B---3--:R0:W-:Y:S04]  /*12280*/  STL.64 [R1+0xe30], R16 ;  /* 0x000e301001007387 */ /* 0x0081e80000100a00 */
[----:B0-----:R-:W2:Y:S04]  /*12290*/  LDL.LU R16, [R1+0x20] ;  /* 0x0000200001107983 */ /* 0x001ea80000300800 */
[----:B------:R-:W2:Y:S04]  /*122a0*/  LDL.LU R17, [R1+0x24] ;  /* 0x0000240001117983 */ /* 0x000ea80000300800 */
[----:B------:R-:W2:Y:S04]  /*122b0*/  LDL.LU R18, [R1+0x28] ;  /* 0x0000280001127983 */ /* 0x000ea80000300800 */
[----:B------:R-:W2:Y:S04]  /*122c0*/  LDL.LU R19, [R1+0x2c] ;  /* 0x00002c0001137983 */ /* 0x000ea80000300800 */
[----:B------:R-:W-:Y:S04]  /*122d0*/  STL.64 [R1+0xf0], R20 ;  /* 0x0000f01401007387 */ /* 0x000fe80000100a00 */
[----:B------:R0:W-:Y:S04]  /*122e0*/  STL.64 [R1+0xf8], R22 ;  /* 0x0000f81601007387 */ /* 0x0001e80000100a00 */
[----:B0-----:R-:W3:Y:S04]  /*122f0*/  LDL.LU.64 R22, [R1+0xe68] ;  /* 0x000e680001167983 */ /* 0x001ee80000300a00 */
[----:B------:R-:W3:Y:S02]  /*12300*/  LDL.LU.64 R20, [R1+0xe60] ;  /* 0x000e600001147983 */ /* 0x000ee40000300a00 */
[----:B---3--:R-:W-:-:S15]  /*12310*/  HMMA.16816.F32 R20, R12, R6, R20 ;  /* 0x000000060c14723c */ /* 0x008fde0000001814 */
[----:B------:R-:W-:-:S04]  /*12320*/  NOP ;  /* 0x0000000000007918 */ /* 0x000fc80000000000 */
[----:B------:R-:W-:Y:S04]  /*12330*/  STL.64 [R1+0xd0], R20 ;  /* 0x0000d01401007387 */ /* 0x000fe80000100a00 */
[----:B------:R0:W-:Y:S04]  /*12340*/  STL.64 [R1+0xd8], R22 ;  /* 0x0000d81601007387 */ /* 0x0001e80000100a00 */
[----:B0-----:R-:W3:Y:S04]  /*12350*/  LDL.LU.64 R22, [R1+0xe58] ;  /* 0x000e580001167983 */ /* 0x001ee80000300a00 */
[----:B------:R-:W3:Y:S01]  /*12360*/  LDL.LU.64 R20, [R1+0xe50] ;  /* 0x000e500001147983 */ /* 0x000ee20000300a00 */
[----:B----4-:R-:W-:-:S02]  /*12370*/  IMAD R3, R27, 0x100, R26 ;  /* 0x000001001b037824 */ /* 0x010fc400078e021a */
[----:B------:R-:W-:Y:S01]  /*12380*/  IMAD R28, R28, 0x100, R29 ;  /* 0x000001001c1c7824 */ /* 0x000fe200078e021d */
[----:B---3--:R-:W-:-:S15]  /*12390*/  HMMA.16816.F32 R20, R12, R8, R20 ;  /* 0x000000080c14723c */ /* 0x008fde0000001814 */
[----:B------:R-:W-:-:S04]  /*123a0*/  NOP ;  /* 0x0000000000007918 */ /* 0x000fc80000000000 */
[----:B------:R-:W-:Y:S01]  /*123b0*/  IMAD.MOV.U32 R0, RZ, RZ, R22 ;  /* 0x000000ffff007224 */ /* 0x000fe200078e0016 */
[----:B------:R-:W-:Y:S04]  /*123c0*/  STL.64 [R1+0xb0], R20 ;  /* 0x0000b01401007387 */ /* 0x000fe80000100a00 */
[----:B------:R0:W-:Y:S01]  /*123d0*/  STL [R1+0xde8], R0 ;  /* 0x000de80001007387 */ /* 0x0001e20000100800 */
[----:B------:R-:W-:-:S03]  /*123e0*/  IMAD.MOV.U32 R2, RZ, RZ, R23 ;  /* 0x000000ffff027224 */ /* 0x000fc600078e0017 */
[----:B0-----:R-:W3:Y:S04]  /*123f0*/  LDL.LU R0, [R1+0x31c] ;  /* 0x00031c0001007983 */ /* 0x001ee80000300800 */
[----:B------:R-:W4:Y:S04]  /*12400*/  LDL.LU R20, [R1+0x10] ;  /* 0x0000100001147983 */ /* 0x000f280000300800 */
[----:B------:R-:W4:Y:S04]  /*12410*/  LDL.LU R21, [R1+0x14] ;  /* 0x0000140001157983 */ /* 0x000f280000300800 */
[----:B------:R-:W4:Y:S04]  /*12420*/  LDL.LU R22, [R1+0x18] ;  /* 0x0000180001167983 */ /* 0x000f280000300800 */
[----:B------:R-:W4:Y:S04]  /*12430*/  LDL.LU R23, [R1+0x1c] ;  /* 0x00001c0001177983 */ /* 0x000f280000300800 */
[----:B------:R-:W2:Y:S04]  /*12440*/  LDL.LU R24, [R1] ;  /* 0x0000000001187983 */ /* 0x000ea80000300800 */
[----:B------:R-:W2:Y:S04]  /*12450*/  LDL.LU R25, [R1+0x4] ;  /* 0x0000040001197983 */ /* 0x000ea80000300800 */
[----:B------:R-:W2:Y:S04]  /*12460*/  LDL.LU R26, [R1+0x8] ;  /* 0x00000800011a7983 */ /* 0x000ea80000300800 */
[----:B------:R-:W2:Y:S04]  /*12470*/  LDL.LU R27, [R1+0xc] ;  /* 0x00000c00011b7983 */ /* 0x000ea80000300800 */
[----:B------:R-:W2:Y:S02]  /*12480*/  LDL.LU R29, [R1+0xe4c] ;  /* 0x000e4c00011d7983 */ /* 0x000ea40000300800 */
[----:B--2---:R-:W-:-:S02]  /*12490*/  IMAD R29, R29, 0x100, R10 ;  /* 0x000001001d1d7824 */ /* 0x004fc400078e020a */
[----:B------:R-:W2:Y:S02]  /*124a0*/  LDL.LU R10, [R1+0xe48] ;  /* 0x000e4800010a7983 */ /* 0x000ea40000300800 */
[----:B--2---:R-:W-:Y:S02]  /*124b0*/  IMAD R11, R11, 0x100, R10 ;  /* 0x000001000b0b7824 */ /* 0x004fe400078e020a */
[----:B------:R-:W2:Y:S04]  /*124c0*/  LDL.LU R10, [R1+0xe44] ;  /* 0x000e4400010a7983 */ /* 0x000ea80000300800 */
[----:B------:R0:W-:Y:S04]  /*124d0*/  STL [R1+0x60], R11 ;  /* 0x0000600b01007387 */ /* 0x0001e80000100800 */
[----:B0-----:R-:W2:Y:S02]  /*124e0*/  LDL.LU R11, [R1+0xe40] ;  /* 0x000e4000010b7983 */ /* 0x001ea40000300800 */
[----:B--2---:R-:W-:Y:S02]  /*124f0*/  HMMA.16816.F32 R12, R12, R10, R16 ;  /* 0x0000000a0c0c723c */ /* 0x004fe40000001810 */
[----:B------:R-:W2:Y:S04]  /*12500*/  LDL.LU.64 R18, [R1+0xe38] ;  /* 0x000e380001127983 */ /* 0x000ea80000300a00 */
[----:B------:R-:W2:-:S13]  /*12510*/  LDL.LU.64 R16, [R1+0xe30] ;  /* 0x000e300001107983 */ /* 0x000e9a0000300a00 */
[----:B------:R-:W-:Y:S04]  /*12520*/  STL.64 [R1+0x80], R12 ;  /* 0x0000800c01007387 */ /* 0x000fe80000100a00 */
[----:B------:R0:W-:Y:S04]  /*12530*/  STL.64 [R1+0x88], R14 ;  /* 0x0000880e01007387 */ /* 0x0001e80000100a00 */
[----:B0-----:R-:W2:Y:S01]  /*12540*/  LDL.LU R15, [R1+0x60] ;  /* 0x00006000010f7983 */ /* 0x001ea20000300800 */
[----:B------:R-:W-:Y:S02]  /*12550*/  F2FP.F16.E4M3.UNPACK_B R12, R3 ;  /* 0x00000003ff0c723e */ /* 0x000fe400020006ff */
[----:B------:R-:W-:Y:S01]  /*12560*/  F2FP.F16.E4M3.UNPACK_B R13, R28 ;  /* 0x0000001cff0d723e */ /* 0x000fe200020006ff */
[----:B------:R-:W3:Y:S01]  /*12570*/  LDL.LU R3, [R1+0x304] ;  /* 0x0003040001037983 */ /* 0x000ee20000300800 */
[----:B------:R-:W-:-:S03]  /*12580*/  F2FP.F16.E4M3.UNPACK_B R14, R29 ;  /* 0x0000001dff0e723e */ /* 0x000fc600020006ff */
[----:B------:R-:W3:Y:S04]  /*12590*/  LDL.LU R28, [R1+0x30c] ;  /* 0x00030c00011c7983 */ /* 0x000ee80000300800 */
[----:B------:R-:W3:Y:S01]  /*125a0*/  LDL.LU R29, [R1+0x314] ;  /* 0x00031400011d7983 */ /* 0x000ee20000300800 */
[----:B--2---:R-:W-:-:S07]  /*125b0*/  F2FP.F16.E4M3.UNPACK_B R15, R15 ;  /* 0x0000000fff0f723e */ /* 0x004fce00020006ff */
[----:B------:R-:W-:-:S15]  /*125c0*/  HMMA.16816.F32 R16, R12, R4, R16 ;  /* 0x000000040c10723c */ /* 0x000fde0000001810 */
[----:B------:R-:W-:-:S04]  /*125d0*/  NOP ;  /* 0x0000000000007918 */ /* 0x000fc80000000000 */
        /* <DEDUP_REMOVED lines=14> */
[----:B0-----:R-:W3:Y:S04]  /*126c0*/  LDL.LU.64 R18, [R1+0xe08] ;  /* 0x000e080001127983 */ /* 0x001ee80000300a00 */
[----:B------:R-:W2:Y:S01]  /*126d0*/  LDL.LU.64 R16, [R1+0xe00] ;  /* 0x000e000001107983 */ /* 0x000ea20000300a00 */
[----:B---3--:R-:W-:-:S02]  /*126e0*/  IMAD R29, R29, 0x100, R18 ;  /* 0x000001001d1d7824 */ /* 0x008fc400078e0212 */
[----:B--2---:R-:W-:Y:S02]  /*126f0*/  IMAD R3, R3, 0x100, R16 ;  /* 0x0000010003037824 */ /* 0x004fe400078e0210 */
[----:B------:R-:W2:Y:S01]  /*12700*/  LDL.LU R16, [R1+0xdf8] ;  /* 0x000df80001107983 */ /* 0x000ea20000300800 */
[----:B------:R-:W-:Y:S02]  /*12710*/  IMAD R28, R28, 0x100, R17 ;  /* 0x000001001c1c7824 */ /* 0x000fe400078e0211 */
[----:B------:R-:W-:Y:S01]  /*12720*/  IMAD R0, R0, 0x100, R19 ;  /* 0x0000010000007824 */ /* 0x000fe200078e0213 */
[----:B------:R-:W2:Y:S04]  /*12730*/  LDL.LU R17, [R1+0xdf4] ;  /* 0x000df40001117983 */ /* 0x000ea80000300800 */
[----:B------:R-:W2:Y:S04]  /*12740*/  LDL.LU R18, [R1+0xdf0] ;  /* 0x000df00001127983 */ /* 0x000ea80000300800 */
[----:B------:R-:W2:Y:S02]  /*12750*/  LDL.LU R19, [R1+0xdec] ;  /* 0x000dec0001137983 */ /* 0x000ea40000300800 */
[----:B--2---:R-:W-:Y:S02]  /*12760*/  HMMA.16816.F32 R16, R12, R10, R16 ;  /* 0x0000000a0c10723c */ /* 0x004fe40000001810 */
[----:B------:R-:W2:Y:S04]  /*12770*/  LDL.LU R12, [R1+0x324] ;  /* 0x00032400010c7983 */ /* 0x000ea80000300800 */
[----:B------:R-:W3:-:S13]  /*12780*/  LDL.LU R13, [R1+0x32c] ;  /* 0x00032c00010d7983 */ /* 0x000eda0000300800 */
[----:B------:R0:W-:Y:S04]  /*12790*/  STL.64 [R1+0x30], R16 ;  /* 0x0000301001007387 */ /* 0x0001e80000100a00 */
[----:B------:R1:W-:Y:S04]  /*127a0*/  STL.64 [R1+0x38], R18 ;  /* 0x0000381201007387 */ /* 0x0003e80000100a00 */
[----:B------:R-:W2:Y:S01]  /*127b0*/  LDL.LU R14, [R1+0x334] ;  /* 0x00033400010e7983 */ /* 0x000ea20000300800 */
[----:B0-----:R-:W-:-:S03]  /*127c0*/  F2FP.F16.E4M3.UNPACK_B R16, R3 ;  /* 0x00000003ff10723e */ /* 0x001fc600020006ff */
[----:B------:R-:W2:Y:S01]  /*127d0*/  LDL.LU R15, [R1+0x33c] ;  /* 0x00033c00010f7983 */ /* 0x000ea20000300800 */
[----:B------:R-:W-:Y:S02]  /*127e0*/  F2FP.F16.E4M3.UNPACK_B R17, R28 ;  /* 0x0000001cff11723e */ /* 0x000fe400020006ff */
[----:B-1----:R-:W-:Y:S01]  /*127f0*/  F2FP.F16.E4M3.UNPACK_B R18, R29 ;  /* 0x0000001dff12723e */ /* 0x002fe200020006ff */
[----:B------:R-:W2:Y:S01]  /*12800*/  LDL.LU R3, [R1+0x158] ;  /* 0x0001580001037983 */ /* 0x000ea20000300800 */
[----:B------:R-:W-:-:S03]  /*12810*/  F2FP.F16.E4M3.UNPACK_B R19, R0 ;  /* 0x00000000ff13723e */ /* 0x000fc600020006ff */
[----:B------:R-:W2:Y:S04]  /*12820*/  LDL.LU R28, [R1+0x14c] ;  /* 0x00014c00011c7983 */ /* 0x000ea80000300800 */
[C---:B----4-:R-:W-:Y:S01]  /*12830*/  HMMA.16816.F32 R20, R16.reuse, R4, R20 ;  /* 0x000000041014723c */ /* 0x050fe20000001814 */
[----:B------:R-:W4:Y:S04]  /*12840*/  LDL.LU R29, [R1+0x148] ;  /* 0x00014800011d7983 */ /* 0x000f280000300800 */
[----:B------:R-:W2:Y:S03]  /*12850*/  LDL.LU R0, [R1+0xde8] ;  /* 0x000de80001007983 */ /* 0x000ea60000300800 */
[C---:B------:R-:W-:Y:S11]  /*12860*/  HMMA.16816.F32 R24, R16.reuse, R6, R24 ;  /* 0x000000061018723c */ /* 0x040ff60000001818 */
[----:B------:R-:W-:Y:S04]  /*12870*/  STL.64 [R1+0x10], R20 ;  /* 0x0000101401007387 */ /* 0x000fe80000100a00 */
[----:B------:R0:W-:Y:S04]  /*12880*/  STL.64 [R1+0x18], R22 ;  /* 0x0000181601007387 */ /* 0x0001e80000100a00 */
[----:B0-----:R-:W2:Y:S04]  /*12890*/  LDL.LU.64 R22, [R1+0xde0] ;  /* 0x000de00001167983 */ /* 0x001ea80000300a00 */
[----:B------:R-:W2:Y:S04]  /*128a0*/  LDL.LU.64 R20, [R1+0xdd8] ;  /* 0x000dd80001147983 */ /* 0x000ea80000300a00 */
[----:B------:R-:W2:Y:S04]  /*128b0*/  LDL.LU R4, [R1+0x338] ;  /* 0x0003380001047983 */ /* 0x000ea80000300800 */
[----:B------:R-:W2:Y:S04]  /*128c0*/  LDL.LU R5, [R1+0x340] ;  /* 0x0003400001057983 */ /* 0x000ea80000300800 */
[----:B------:R-:W-:Y:S04]  /*128d0*/  STL.64 [R1], R24 ;  /* 0x0000001801007387 */ /* 0x000fe80000100a00 */
[----:B------:R0:W-:Y:S04]  /*128e0*/  STL.64 [R1+0x8], R26 ;  /* 0x0000081a01007387 */ /* 0x0001e80000100a00 */
[----:B0-----:R-:W2:Y:S04]  /*128f0*/  LDL.LU.64 R26, [R1+0xdd0] ;  /* 0x000dd000011a7983 */ /* 0x001ea80000300a00 */
[----:B------:R-:W2:Y:S04]  /*12900*/  LDL.LU.64 R24, [R1+0xdc8] ;  /* 0x000dc80001187983 */ /* 0x000ea80000300a00 */
[----:B------:R-:W3:Y:S04]  /*12910*/  LDL.LU R6, [R1+0x328] ;  /* 0x0003280001067983 */ /* 0x000ee80000300800 */
[----:B------:R-:W3:Y:S01]  /*12920*/  LDL.LU R7, [R1+0x330] ;  /* 0x0003300001077983 */ /* 0x000ee20000300800 */
[----:B--2---:R-:W-:-:S15]  /*12930*/  HMMA.16816.F32 R24, R16, R8, R24 ;  /* 0x000000081018723c */ /* 0x004fde0000001818 */
[----:B------:R-:W-:-:S04]  /*12940*/  NOP ;  /* 0x0000000000007918 */ /* 0x000fc80000000000 */
[----:B------:R-:W-:Y:S04]  /*12950*/  STL.64 [R1+0xce0], R26 ;  /* 0x000ce01a01007387 */ /* 0x000fe80000100a00 */
[----:B------:R0:W-:Y:S04]  /*12960*/  STL.64 [R1+0xcd8], R24 ;  /* 0x000cd81801007387 */ /* 0x0001e80000100a00 */
[----:B0-----:R-:W2:Y:S04]  /*12970*/  LDL.LU R24, [R1+0x70] ;  /* 0x0000700001187983 */ /* 0x001ea80000300800 */
[----:B------:R-:W2:Y:S04]  /*12980*/  LDL.LU R25, [R1+0x74] ;  /* 0x0000740001197983 */ /* 0x000ea80000300800 */
[----:B------:R-:W2:Y:S04]  /*12990*/  LDL.LU R26, [R1+0x78] ;  /* 0x00007800011a7983 */ /* 0x000ea80000300800 */
[----:B------:R-:W2:Y:S01]  /*129a0*/  LDL.LU R27, [R1+0x7c] ;  /* 0x00007c00011b7983 */ /* 0x000ea20000300800 */
[----:B---3--:R-:W-:-:S02]  /*129b0*/  IMAD R12, R12, 0x100, R6 ;  /* 0x000001000c0c7824 */ /* 0x008fc400078e0206 */
[----:B------:R-:W-:Y:S02]  /*129c0*/  IMAD R13, R13, 0x100, R7 ;  /* 0x000001000d0d7824 */ /* 0x000fe400078e0207 */
[----:B------:R-:W-:Y:S02]  /*129d0*/  IMAD R14, R14, 0x100, R4 ;  /* 0x000001000e0e7824 */ /* 0x000fe400078e0204 */
[----:B------:R-:W-:Y:S01]  /*129e0*/  IMAD R15, R15, 0x100, R5 ;  /* 0x000001000f0f7824 */ /* 0x000fe200078e0205 */
[----:B----4-:R-:W-:Y:S02]  /*129f0*/  F2FP.F16.E4M3.UNPACK_B R4, R29.H1 ;  /* 0x0000001dff04723e */ /* 0x010fe400030006ff */
[----:B------:R-:W-:Y:S02]  /*12a00*/  F2FP.F16.E4M3.UNPACK_B R5, R28.H1 ;  /* 0x0000001cff05723e */ /* 0x000fe400030006ff */
[----:B------:R-:W-:Y:S02]  /*12a10*/  F2FP.F16.E4M3.UNPACK_B R12, R12 ;  /* 0x0000000cff0c723e */ /* 0x000fe400020006ff */
[----:B------:R-:W-:-:S02]  /*12a20*/  F2FP.F16.E4M3.UNPACK_B R13, R13 ;  /* 0x0000000dff0d723e */ /* 0x000fc400020006ff */
[----:B------:R-:W-:Y:S02]  /*12a30*/  F2FP.F16.E4M3.UNPACK_B R14, R14 ;  /* 0x0000000eff0e723e */ /* 0x000fe400020006ff */
[----:B------:R-:W-:Y:S01]  /*12a40*/  F2FP.F16.E4M3.UNPACK_B R15, R15 ;  /* 0x0000000fff0f723e */ /* 0x000fe200020006ff */
[----:B------:R-:W-:-:S15]  /*12a50*/  HMMA.16816.F32 R16, R16, R10, R20 ;  /* 0x0000000a1010723c */ /* 0x000fde0000001814 */
[----:B------:R-:W-:-:S04]  /*12a60*/  NOP ;  /* 0x0000000000007918 */ /* 0x000fc80000000000 */
[----:B------:R-:W-:Y:S04]  /*12a70*/  STL.64 [R1+0xcf0], R18 ;  /* 0x000cf01201007387 */ /* 0x000fe80000100a00 */
[----:B------:R-:W-:Y:S04]  /*12a80*/  STL.64 [R1+0xce8], R16 ;  /* 0x000ce81001007387 */ /* 0x000fe80000100a00 */
[----:B------:R-:W-:Y:S04]  /*12a90*/  STL [R1+0xd98], R5 ;  /* 0x000d980501007387 */ /* 0x000fe80000100800 */
[----:B------:R-:W3:Y:S01]  /*12aa0*/  LDL.LU R23, [R1+0x3f0] ;  /* 0x0003f00001177983 */ /* 0x000ee20000300800 */
[----:B--2---:R-:W-:-:S15]  /*12ab0*/  HMMA.16816.F32 R8, R12, R4, R24 ;  /* 0x000000040c08723c */ /* 0x004fde0000001818 */
[----:B------:R-:W-:-:S04]  /*12ac0*/  NOP ;  /* 0x0000000000007918 */ /* 0x000fc80000000000 */
[----:B------:R-:W-:Y:S04]  /*12ad0*/  STL.64 [R1+0x20], R8 ;  /* 0x0000200801007387 */ /* 0x000fe80000100a00 */
[----:B------:R-:W-:Y:S04]  /*12ae0*/  STL.64 [R1+0x28], R10 ;  /* 0x0000280a01007387 */ /* 0x000fe80000100a00 */
[----:B------:R-:W2:Y:S04]  /*12af0*/  LDL.LU R24, [R1+0x3ec] ;  /* 0x0003ec0001187983 */ /* 0x000ea80000300800 */
[----:B------:R-:W2:Y:S04]  /*12b00*/  LDL.LU R25, [R1+0x3f8] ;  /* 0x0003f80001197983 */ /* 0x000ea80000300800 */
[----:B------:R-:W4:Y:S04]  /*12b10*/  LDL.LU R26, [R1+0x3f4] ;  /* 0x0003f400011a7983 */ /* 0x000f280000300800 */
[----:B------:R-:W4:Y:S01]  /*12b20*/  LDL.LU R27, [R1+0x400] ;  /* 0x00040000011b7983 */ /* 0x000f220000300800 */
[----:B------:R-:W-:-:S03]  /*12b30*/  F2FP.F16.E4M3.UNPACK_B R6, R3.H1 ;  /* 0x00000003ff06723e */ /* 0x000fc600030006ff */
[----:B----4-:R0:W-:Y:S04]  /*12b40*/  STL.64 [R1+0xd60], R26 ;  /* 0x000d601a01007387 */ /* 0x0101e80000100a00 */
[----:B--2---:R1:W-:Y:S01]  /*12b50*/  STL.64 [R1+0xd58], R24 ;  /* 0x000d581801007387 */ /* 0x0043e20000100a00 */
[----:B0-----:R-:W-:Y:S02]  /*12b60*/  IMAD.MOV.U32 R26, RZ, RZ, R0 ;  /* 0x000000ffff1a7224 */ /* 0x001fe400078e0000 */
[----:B------:R-:W-:Y:S01]  /*12b70*/  IMAD.MOV.U32 R27, RZ, RZ, R2 ;  /* 0x000000ffff1b7224 */ /* 0x000fe200078e0002 */
[----:B-1----:R-:W2:Y:S04]  /*12b80*/  LDL.LU R24, [R1+0xb0] ;  /* 0x0000b00001187983 */ /* 0x002ea80000300800 */
[----:B------:R-:W2:Y:S04]  /*12b90*/  LDL.LU R25, [R1+0xb4] ;  /* 0x0000b40001197983 */ /* 0x000ea80000300800 */
[----:B------:R-:W4:Y:S04]  /*12ba0*/  LDL.LU R0, [R1+0xdc4] ;  /* 0x000dc40001007983 */ /* 0x000f280000300800 */
[----:B------:R-:W2:Y:S04]  /*12bb0*/  LDL.LU R2, [R1+0xdc0] ;  /* 0x000dc00001027983 */ /* 0x000ea80000300800 */
[----:B------:R-:W2:Y:S04]  /*12bc0*/  LDL.LU R11, [R1+0x17c] ;  /* 0x00017c00010b7983 */ /* 0x000ea80000300800 */
[----:B------:R-:W2:Y:S04]  /*12bd0*/  LDL.LU R5, [R1+0x348] ;  /* 0x0003480001057983 */ /* 0x000ea80000300800 */
[----:B------:R-:W2:Y:S04]  /*12be0*/  LDL.LU R3, [R1+0x344] ;  /* 0x0003440001037983 */ /* 0x000ea80000300800 */
[----:B------:R-:W2:Y:S04]  /*12bf0*/  LDL.LU R20, [R1+0x350] ;  /* 0x0003500001147983 */ /* 0x000ea80000300800 */
[----:B------:R-:W2:Y:S04]  /*12c00*/  LDL.LU R21, [R1+0x34c] ;  /* 0x00034c0001157983 */ /* 0x000ea80000300800 */
[----:B------:R-:W3:Y:S04]  /*12c10*/  LDL.LU R22, [R1+0x358] ;  /* 0x0003580001167983 */ /* 0x000ee80000300800 */
[----:B---3--:R-:W-:Y:S04]  /*12c20*/  STL.64 [R1+0xda8], R22 ;  /* 0x000da81601007387 */ /* 0x008fe80000100a00 */
[----:B--2---:R0:W-:Y:S04]  /*12c30*/  STL.64 [R1+0xda0], R20 ;  /* 0x000da01401007387 */ /* 0x0041e80000100a00 */
[----:B0-----:R-:W2:Y:S04]  /*12c40*/  LDL.LU R20, [R1+0x100] ;  /* 0x0001000001147983 */ /* 0x001ea80000300800 */
[----:B------:R-:W2:Y:S04]  /*12c50*/  LDL.LU R21, [R1+0x104] ;  /* 0x0001040001157983 */ /* 0x000ea80000300800 */
[----:B------:R-:W3:Y:S04]  /*12c60*/  LDL.LU R22, [R1+0x108] ;  /* 0x0001080001167983 */ /* 0x000ee80000300800 */
[----:B------:R-:W3:Y:S04]  /*12c70*/  LDL.LU R23, [R1+0x10c] ;  /* 0x00010c0001177983 */ /* 0x000ee80000300800 */
[----:B------:R-:W2:Y:S04]  /*12c80*/  LDL.LU R7, [R1+0x15c] ;  /* 0x00015c0001077983 */ /* 0x000ea80000300800 */
[----:B------:R-:W4:Y:S04]  /*12c90*/  LDL.LU R8, [R1+0x168] ;  /* 0x0001680001087983 */ /* 0x000f280000300800 */
[----:B---3--:R0:W-:Y:S04]  /*12ca0*/  STL.64 [R1+0xdb8], R22 ;  /* 0x000db81601007387 */ /* 0x0081e80000100a00 */
[----:B--2---:R1:W-:Y:S01]  /*12cb0*/  STL.64 [R1+0xdb0], R20 ;  /* 0x000db01401007387 */ /* 0x0043e20000100a00 */
[----:B0-----:R-:W-:-:S03]  /*12cc0*/  IMAD.MOV.U32 R22, RZ, RZ, R2 ;  /* 0x000000ffff167224 */ /* 0x001fc600078e0002 */
[----:B-1----:R-:W2:Y:S04]  /*12cd0*/  LDL.LU R20, [R1+0x90] ;  /* 0x0000900001147983 */ /* 0x002ea80000300800 */
[----:B------:R-:W2:Y:S01]  /*12ce0*/  LDL.LU R21, [R1+0x94] ;  /* 0x0000940001157983 */ /* 0x000ea20000300800 */
[----:B----4-:R-:W-:-:S03]  /*12cf0*/  IMAD.MOV.U32 R23, RZ, RZ, R0 ;  /* 0x000000ffff177224 */ /* 0x010fc600078e0000 */
[----:B------:R-:W3:Y:S04]  /*12d00*/  LDL.LU R9, [R1+0x16c] ;  /* 0x00016c0001097983 */ /* 0x000ee80000300800 */
[----:B------:R-:W4:Y:S04]  /*12d10*/  LDL.LU R10, [R1+0x178] ;  /* 0x00017800010a7983 */ /* 0x000f280000300800 */
[----:B------:R-:W2:Y:S04]  /*12d20*/  LDL.LU R29, [R1+0x354] ;  /* 0x00035400011d7983 */ /* 0x000ea80000300800 */
[----:B------:R-:W2:Y:S04]  /*12d30*/  LDL.LU R2, [R1+0x360] ;  /* 0x0003600001027983 */ /* 0x000ea80000300800 */
[----:B------:R-:W2:Y:S04]  /*12d40*/  LDL.LU R0, [R1+0x35c] ;  /* 0x00035c0001007983 */ /* 0x000ea80000300800 */
[----:B------:R-:W-:Y:S04]  /*12d50*/  STL.64 [R1+0xd70], R26 ;  /* 0x000d701a01007387 */ /* 0x000fe80000100a00 */
[----:B------:R0:W-:Y:S04]  /*12d60*/  STL.64 [R1+0xd68], R24 ;  /* 0x000d681801007387 */ /* 0x0001e80000100a00 */
[----:B0-----:R-:W2:Y:S04]  /*12d70*/  LDL.LU R24, [R1+0xd0] ;  /* 0x0000d00001187983 */ /* 0x001ea80000300800 */
[----:B------:R-:W2:Y:S04]  /*12d80*/  LDL.LU R25, [R1+0xd4] ;  /* 0x0000d40001197983 */ /* 0x000ea80000300800 */
[----:B------:R-:W2:Y:S04]  /*12d90*/  LDL.LU R26, [R1+0xd8] ;  /* 0x0000d800011a7983 */ /* 0x000ea80000300800 */
[----:B------:R-:W2:Y:S01]  /*12da0*/  LDL.LU R27, [R1+0xdc] ;  /* 0x0000dc00011b7983 */ /* 0x000ea20000300800 */
[----:B------:R-:W-:-:S03]  /*12db0*/  F2FP.F16.E4M3.UNPACK_B R7, R7.H1 ;  /* 0x00000007ff07723e */ /* 0x000fc600030006ff */
        /* <DEDUP_REMOVED lines=18> */
[----:B------:R-:W-:Y:S04]  /*12ee0*/  STL.64 [R1+0x40], R20 ;  /* 0x0000401401007387 */ /* 0x000fe80000100a00 */
[----:B------:R0:W-:Y:S04]  /*12ef0*/  STL.64 [R1+0x48], R22 ;  /* 0x0000481601007387 */ /* 0x0001e80000100a00 */
[----:B0-----:R-:W2:Y:S04]  /*12f00*/  LDL.LU.64 R22, [R1+0xdb8] ;  /* 0x000db80001167983 */ /* 0x001ea80000300a00 */
[----:B------:R-:W2:Y:S01]  /*12f10*/  LDL.LU.64 R20, [R1+0xdb0] ;  /* 0x000db00001147983 */ /* 0x000ea20000300a00 */
[----:B------:R-:W-:-:S02]  /*12f20*/  F2FP.F16.E4M3.UNPACK_B R8, R8.H1 ;  /* 0x00000008ff08723e */ /* 0x000fc400030006ff */
[----:B---3--:R-:W-:Y:S02]  /*12f30*/  F2FP.F16.E4M3.UNPACK_B R9, R9.H1 ;  /* 0x00000009ff09723e */ /* 0x008fe400030006ff */
[----:B----4-:R-:W-:Y:S02]  /*12f40*/  F2FP.F16.E4M3.UNPACK_B R10, R10.H1 ;  /* 0x0000000aff0a723e */ /* 0x010fe400030006ff */
[----:B------:R-:W-:Y:S01]  /*12f50*/  F2FP.F16.E4M3.UNPACK_B R11, R11.H1 ;  /* 0x0000000bff0b723e */ /* 0x000fe200030006ff */
[----:B------:R-:W-:Y:S02]  /*12f60*/  IMAD R3, R3, 0x100, R5 ;  /* 0x0000010003037824 */ /* 0x000fe400078e0205 */
[----:B--2---:R-:W-:-:S15]  /*12f70*/  HMMA.16816.F32 R20, R12, R8, R20 ;  /* 0x000000080c14723c */ /* 0x004fde0000001814 */
[----:B------:R-:W-:-:S04]  /*12f80*/  NOP ;  /* 0x0000000000007918 */ /* 0x000fc80000000000 */
[----:B------:R-:W-:Y:S04]  /*12f90*/  STL.64 [R1+0x100], R20 ;  /* 0x0001001401007387 */ /* 0x000fe80000100a00 */
[----:B------:R0:W-:Y:S04]  /*12fa0*/  STL.64 [R1+0x108], R22 ;  /* 0x0001081601007387 */ /* 0x0001e80000100a00 */
[----:B0-----:R-:W2:Y:S04]  /*12fb0*/  LDL.LU.64 R22, [R1+0xda8] ;  /* 0x000da80001167983 */ /* 0x001ea80000300a00 */
[----:B------:R-:W3:Y:S01]  /*12fc0*/  LDL.LU.64 R20, [R1+0xda0] ;  /* 0x000da00001147983 */ /* 0x000ee20000300a00 */
[----:B------:R-:W-:Y:S03]  /*12fd0*/  HMMA.16816.F32 R12, R12, R10, R24 ;  /* 0x0000000a0c0c723c */ /* 0x000fe60000001818 */
[----:B------:R-:W4:Y:S04]  /*12fe0*/  LDL.LU R5, [R1+0xd98] ;  /* 0x000d980001057983 */ /* 0x000f280000300800 */
[----:B------:R-:W4:Y:S04]  /*12ff0*/  LDL.LU.64 R26, [R1+0xd90] ;  /* 0x000d9000011a7983 */ /* 0x000f280000300a00 */
[----:B------:R-:W4:Y:S08]  /*13000*/  LDL.LU.64 R24, [R1+0xd88] ;  /* 0x000d880001187983 */ /* 0x000f300000300a00 */
[----:B------:R0:W-:Y:S04]  /*13010*/  STL.64 [R1+0x70], R12 ;  /* 0x0000700c01007387 */ /* 0x0001e80000100a00 */
[----:B------:R1:W-:Y:S01]  /*13020*/  STL.64 [R1+0x78], R14 ;  /* 0x0000780e01007387 */ /* 0x0003e20000100a00 */
[----:B0-----:R-:W-:-:S03]  /*13030*/  F2FP.F16.E4M3.UNPACK_B R12, R3 ;  /* 0x00000003ff0c723e */ /* 0x001fc600020006ff */
[----:B------:R-:W4:Y:S01]  /*13040*/  LDL.LU R3, [R1+0x3e4] ;  /* 0x0003e40001037983 */ /* 0x000f220000300800 */
[----:B---3--:R-:W-:Y:S02]  /*13050*/  IMAD R20, R21, 0x100, R20 ;  /* 0x0000010015147824 */ /* 0x008fe400078e0214 */
[----:B--2---:R-:W-:Y:S02]  /*13060*/  IMAD R21, R29, 0x100, R22 ;  /* 0x000001001d157824 */ /* 0x004fe400078e0216 */
[----:B------:R-:W-:Y:S01]  /*13070*/  IMAD R22, R0, 0x100, R2 ;  /* 0x0000010000167824 */ /* 0x000fe200078e0202 */
[----:B------:R-:W-:Y:S02]  /*13080*/  F2FP.F16.E4M3.UNPACK_B R13, R20 ;  /* 0x00000014ff0d723e */ /* 0x000fe400020006ff */
[----:B-1----:R-:W-:Y:S01]  /*13090*/  F2FP.F16.E4M3.UNPACK_B R14, R21 ;  /* 0x00000015ff0e723e */ /* 0x002fe200020006ff */
[----:B------:R-:W2:Y:S01]  /*130a0*/  LDL.LU R20, [R1+0x3e8] ;  /* 0x0003e80001147983 */ /* 0x000ea20000300800 */
[----:B------:R-:W-:-:S07]  /*130b0*/  F2FP.F16.E4M3.UNPACK_B R15, R22 ;  /* 0x00000016ff0f723e */ /* 0x000fce00020006ff */
[----:B----4-:R-:W-:-:S15]  /*130c0*/  HMMA.16816.F32 R24, R12, R4, R24 ;  /* 0x000000040c18723c */ /* 0x010fde0000001818 */
[----:B------:R-:W-:-:S04]  /*130d0*/  NOP ;  /* 0x0000000000007918 */ /* 0x000fc80000000000 */
[----:B------:R-:W-:Y:S01]  /*130e0*/  IMAD.MOV.U32 R2, RZ, RZ, R26 ;  /* 0x000000ffff027224 */ /* 0x000fe200078e001a */
[----:B------:R0:W-:Y:S01]  /*130f0*/  STL [R1+0xe0], R24 ;  /* 0x0000e01801007387 */ /* 0x0001e20000100800 */
[----:B------:R-:W-:Y:S02]  /*13100*/  IMAD.MOV.U32 R0, RZ, RZ, R27 ;  /* 0x000000ffff007224 */ /* 0x000fe400078e001b */
[----:B------:R-:W-:Y:S01]  /*13110*/  IMAD.MOV.U32 R29, RZ, RZ, R25 ;  /* 0x000000ffff1d7224 */ /* 0x000fe200078e0019 */
[----:B------:R-:W3:Y:S04]  /*13120*/  LDL.LU.64 R26, [R1+0xd80] ;  /* 0x000d8000011a7983 */ /* 0x000ee80000300a00 */
[----:B0-----:R-:W3:Y:S04]  /*13130*/  LDL.LU.64 R24, [R1+0xd78] ;  /* 0x000d780001187983 */ /* 0x001ee80000300a00 */
[----:B------:R-:W-:Y:S04]  /*13140*/  STL [R1+0xcc0], R0 ;  /* 0x000cc00001007387 */ /* 0x000fe80000100800 */
[----:B------:R-:W-:Y:S04]  /*13150*/  STL [R1+0xcbc], R2 ;  /* 0x000cbc0201007387 */ /* 0x000fe80000100800 */
[----:B------:R-:W-:Y:S01]  /*13160*/  STL [R1+0xcb8], R29 ;  /* 0x000cb81d01007387 */ /* 0x000fe20000100800 */
[----:B---3--:R-:W-:-:S15]  /*13170*/  HMMA.16816.F32 R24, R12, R6, R24 ;  /* 0x000000060c18723c */ /* 0x008fde0000001818 */
[----:B------:R-:W-:-:S04]  /*13180*/  NOP ;  /* 0x0000000000007918 */ /* 0x000fc80000000000 */
        /* <DEDUP_REMOVED lines=9> */
[----:B------:R-:W4:Y:S01]  /*13220*/  LDL.LU.64 R24, [R1+0xd58] ;  /* 0x000d580001187983 */ /* 0x000f220000300a00 */
[----:B------:R-:W-:Y:S01]  /*13230*/  HMMA.16816.F32 R12, R12, R10, R16 ;  /* 0x0000000a0c0c723c */ /* 0x000fe20000001810 */
[----:B--2---:R-:W-:-:S02]  /*13240*/  IMAD R3, R3, 0x100, R20 ;  /* 0x0000010003037824 */ /* 0x004fc400078e0214 */
[----:B----4-:R-:W-:Y:S02]  /*13250*/  IMAD R20, R24, 0x100, R23 ;  /* 0x0000010018147824 */ /* 0x010fe400078e0217 */
[----:B------:R-:W2:-:S14]  /*13260*/  LDL R24, [R1+0x3e0] ;  /* 0x0003e00001187983 */ /* 0x000e9c0000100800 */
[----:B------:R-:W-:Y:S04]  /*13270*/  STL.64 [R1+0x80], R12 ;  /* 0x0000800c01007387 */ /* 0x000fe80000100a00 */
[----:B------:R-:W-:Y:S04]  /*13280*/  STL [R1+0x88], R14 ;  /* 0x0000880e01007387 */ /* 0x000fe80000100800 */
[----:B------:R-:W-:Y:S04]  /*13290*/  STL.64 [R1+0xd40], R10 ;  /* 0x000d400a01007387 */ /* 0x000fe80000100a00 */
[----:B------:R0:W-:Y:S04]  /*132a0*/  STL.64 [R1+0xd38], R8 ;  /* 0x000d380801007387 */ /* 0x0001e80000100a00 */
[----:B0-----:R-:W4:Y:S04]  /*132b0*/  LDL.LU R8, [R1+0x60] ;  /* 0x0000600001087983 */ /* 0x001f280000300800 */
[----:B------:R-:W4:Y:S04]  /*132c0*/  LDL.LU R9, [R1+0x64] ;  /* 0x0000640001097983 */ /* 0x000f280000300800 */
[----:B------:R-:W2:Y:S04]  /*132d0*/  LDL.LU R10, [R1+0x68] ;  /* 0x00006800010a7983 */ /* 0x000ea80000300800 */
[----:B------:R-:W2:Y:S01]  /*132e0*/  LDL.LU R11, [R1+0x6c] ;  /* 0x00006c00010b7983 */ /* 0x000ea20000300800 */
[----:B---3--:R-:W-:-:S02]  /*132f0*/  IMAD R21, R26, 0x100, R25 ;  /* 0x000001001a157824 */ /* 0x008fc400078e0219 */
[----:B------:R-:W-:Y:S01]  /*13300*/  IMAD R22, R28, 0x100, R27 ;  /* 0x000001001c167824 */ /* 0x000fe200078e021b */
[----:B--2---:R-:W-:Y:S04]  /*13310*/  STL.64 [R1+0xd50], R10 ;  /* 0x000d500a01007387 */ /* 0x004fe80000100a00 */
[----:B----4-:R0:W-:Y:S04]  /*13320*/  STL.64 [R1+0xd48], R8 ;  /* 0x000d480801007387 */ /* 0x0101e80000100a00 */
[----:B0-----:R-:W2:Y:S04]  /*13330*/  LDL.LU R8, [R1+0xa0] ;  /* 0x0000a00001087983 */ /* 0x001ea80000300800 */
[----:B------:R-:W2:Y:S04]  /*13340*/  LDL.LU R9, [R1+0xa4] ;  /* 0x0000a40001097983 */ /* 0x000ea80000300800 */
[----:B------:R-:W2:Y:S04]  /*13350*/  LDL.LU R10, [R1+0xa8] ;  /* 0x0000a800010a7983 */ /* 0x000ea80000300800 */
[----:B------:R-:W2:Y:S04]  /*13360*/  LDL.LU R11, [R1+0xac] ;  /* 0x0000ac00010b7983 */ /* 0x000ea80000300800 */
[----:B------:R-:W3:Y:S04]  /*13370*/  LDL.LU R29, [R1+0x404] ;  /* 0x00040400011d7983 */ /* 0x000ee80000300800 */
[----:B------:R-:W4:Y:S04]  /*13380*/  LDL.LU R2, [R1+0x410] ;  /* 0x0004100001027983 */ /* 0x000f280000300800 */
[----:B------:R-:W4:Y:S04]  /*13390*/  LDL.LU R0, [R1+0x40c] ;  /* 0x00040c0001007983 */ /* 0x000f280000300800 */
[----:B------:R-:W2:Y:S04]  /*133a0*/  LDL.LU R23, [R1+0x418] ;  /* 0x0004180001177983 */ /* 0x000ea80000300800 */
        /* <DEDUP_REMOVED lines=9> */
[----:B------:R-:W2:Y:S04]  /*13440*/  LDL.LU R16, [R1] ;  /* 0x0000000001107983 */ /* 0x000ea80000300800 */
        /* <DEDUP_REMOVED lines=8> */
[----:B------:R-:W2:Y:S01]  /*134d0*/  LDL.LU R19, [R1+0x1c] ;  /* 0x00001c0001137983 */ /* 0x000ea20000300800 */
[----:B------:R-:W-:Y:S01]  /*134e0*/  IMAD.MOV.U32 R28, RZ, RZ, R15 ;  /* 0x000000ffff1c7224 */ /* 0x000fe200078e000f */
[----:B------:R-:W-:-:S02]  /*134f0*/  F2FP.F16.E4M3.UNPACK_B R12, R3 ;  /* 0x00000003ff0c723e */ /* 0x000fc400020006ff */
[----:B------:R-:W-:Y:S02]  /*13500*/  F2FP.F16.E4M3.UNPACK_B R13, R20 ;  /* 0x00000014ff0d723e */ /* 0x000fe400020006ff */
[----:B------:R-:W-:Y:S02]  /*13510*/  F2FP.F16.E4M3.UNPACK_B R14, R21 ;  /* 0x00000015ff0e723e */ /* 0x000fe400020006ff */
[----:B------:R-:W-:Y:S01]  /*13520*/  F2FP.F16.E4M3.UNPACK_B R15, R22 ;  /* 0x00000016ff0f723e */ /* 0x000fe200020006ff */
[----:B--2---:R-:W-:Y:S04]  /*13530*/  STL.64 [R1+0xd10], R18 ;  /* 0x000d101201007387 */ /* 0x004fe80000100a00 */
[----:B------:R0:W-:Y:S04]  /*13540*/  STL.64 [R1+0xd08], R16 ;  /* 0x000d081001007387 */ /* 0x0001e80000100a00 */
[----:B0-----:R-:W2:Y:S04]  /*13550*/  LDL.LU R16, [R1+0x30] ;  /* 0x0000300001107983 */ /* 0x001ea80000300800 */
[----:B------:R-:W2:Y:S04]  /*13560*/  LDL.LU R17, [R1+0x34] ;  /* 0x0000340001117983 */ /* 0x000ea80000300800 */
[----:B------:R-:W2:Y:S04]  /*13570*/  LDL.LU R18, [R1+0x38] ;  /* 0x0000380001127983 */ /* 0x000ea80000300800 */
[----:B------:R-:W2:Y:S01]  /*13580*/  LDL.LU R19, [R1+0x3c] ;  /* 0x00003c0001137983 */ /* 0x000ea20000300800 */
[C---:B------:R-:W-:Y:S03]  /*13590*/  HMMA.16816.F32 R8, R12.reuse, R4, R8 ;  /* 0x000000040c08723c */ /* 0x040fe60000001808 */
[----:B--2---:R0:W-:Y:S04]  /*135a0*/  STL.64 [R1+0xd20], R18 ;  /* 0x000d201201007387 */ /* 0x0041e80000100a00 */
[----:B0-----:R-:W3:Y:S04]  /*135b0*/  LDL.LU R19, [R1+0x408] ;  /* 0x0004080001137983 */ /* 0x001ee80000300800 */
[----:B------:R-:W-:Y:S04]  /*135c0*/  STL.64 [R1+0xd18], R16 ;  /* 0x000d181001007387 */ /* 0x000fe80000100a00 */
[----:B------:R-:W-:Y:S04]  /*135d0*/  STL [R1+0xca4], R28 ;  /* 0x000ca41c01007387 */ /* 0x000fe80000100800 */
        /* <DEDUP_REMOVED lines=16> */
[----:B---3--:R-:W-:-:S03]  /*136e0*/  IMAD R20, R29, 0x100, R19 ;  /* 0x000001001d147824 */ /* 0x008fc600078e0213 */
[----:B------:R-:W3:Y:S01]  /*136f0*/  LDL.LU R29, [R1+0x440] ;  /* 0x00044000011d7983 */ /* 0x000ee20000300800 */
[----:B----4-:R-:W-:-:S03]  /*13700*/  IMAD R21, R0, 0x100, R2 ;  /* 0x0000010000157824 */ /* 0x010fc600078e0202 */
[----:B--2---:R-:W0:Y:S04]  /*13710*/  LDSM.16.M88.4 R16, [R24+UR5] ;  /* 0x000000051810783b */ /* 0x004e280008000200 */
[----:B0-----:R-:W-:Y:S01]  /*13720*/  STL.64 [R1+0x1a0], R16 ;  /* 0x0001a01001007387 */ /* 0x001fe20000100a00 */
[----:B------:R-:W-:Y:S02]  /*13730*/  IMAD.MOV.U32 R3, RZ, RZ, R16 ;  /* 0x000000ffff037224 */ /* 0x000fe400078e0010 */
[----:B------:R-:W-:Y:S01]  /*13740*/  IMAD.MOV.U32 R2, RZ, RZ, R17 ;  /* 0x000000ffff027224 */ /* 0x000fe200078e0011 */
[----:B------:R0:W-:Y:S04]  /*13750*/  STL.64 [R1+0x1a8], R18 ;  /* 0x0001a81201007387 */ /* 0x0001e80000100a00 */
[----:B0-----:R-:W2:Y:S04]  /*13760*/  LDL.LU.64 R18, [R1+0xd20] ;  /* 0x000d200001127983 */ /* 0x001ea80000300a00 */
[----:B------:R-:W2:Y:S02]  /*13770*/  LDL.LU.64 R16, [R1+0xd18] ;  /* 0x000d180001107983 */ /* 0x000ea40000300a00 */
[----:B--2---:R-:W-:Y:S02]  /*13780*/  HMMA.16816.F32 R16, R12, R10, R16 ;  /* 0x0000000a0c10723c */ /* 0x004fe40000001810 */
[----:B------:R-:W2:Y:S04]  /*13790*/  LDL.LU R12, [R1+0x428] ;  /* 0x00042800010c7983 */ /* 0x000ea80000300800 */
[----:B------:R-:W4:-:S13]  /*137a0*/  LDL.LU R13, [R1+0x430] ;  /* 0x00043000010d7983 */ /* 0x000f1a0000300800 */
[----:B------:R-:W-:Y:S04]  /*137b0*/  STL.64 [R1+0x60], R16 ;  /* 0x0000601001007387 */ /* 0x000fe80000100a00 */
[----:B------:R-:W-:Y:S04]  /*137c0*/  STL.64 [R1+0x68], R18 ;  /* 0x0000681201007387 */ /* 0x000fe80000100a00 */
[----:B------:R-:W0:Y:S04]  /*137d0*/  LDSM.16.M88.4 R16, [R24+UR5+0x2000] ;  /* 0x002000051810783b */ /* 0x000e280008000200 */
[----:B------:R-:W2:Y:S04]  /*137e0*/  LDL.LU R14, [R1+0x438] ;  /* 0x00043800010e7983 */ /* 0x000ea80000300800 */
[----:B------:R-:W3:Y:S04]  /*137f0*/  LDL.LU R15, [R1+0x444] ;  /* 0x00044400010f7983 */ /* 0x000ee80000300800 */
[----:B0-----:R-:W-:Y:S01]  /*13800*/  STL.64 [R1+0x190], R16 ;  /* 0x0001901001007387 */ /* 0x001fe20000100a00 */
[----:B------:R-:W-:-:S03]  /*13810*/  IMAD.MOV.U32 R0, RZ, RZ, R16 ;  /* 0x000000ffff007224 */ /* 0x000fc600078e0010 */
[----:B------:R0:W-:Y:S04]  /*13820*/  STL.64 [R1+0x198], R18 ;  /* 0x0001981201007387 */ /* 0x0001e80000100a00 */
[----:B0-----:R-:W2:Y:S04]  /*13830*/  LDL.LU.64 R18, [R1+0xd10] ;  /* 0x000d100001127983 */ /* 0x001ea80000300a00 */
[----:B------:R-:W2:Y:S01]  /*13840*/  LDL.LU.64 R16, [R1+0xd08] ;  /* 0x000d080001107983 */ /* 0x000ea20000300a00 */
[----:B------:R-:W-:Y:S02]  /*13850*/  IMAD R22, R25, 0x100, R23 ;  /* 0x0000010019167824 */ /* 0x000fe400078e0217 */
[----:B------:R-:W-:Y:S01]  /*13860*/  IMAD R23, R27, 0x100, R26 ;  /* 0x000001001b177824 */ /* 0x000fe200078e021a */
[----:B------:R-:W-:-:S02]  /*13870*/  F2FP.F16.E4M3.UNPACK_B R20, R20 ;  /* 0x00000014ff14723e */ /* 0x000fc400020006ff */
[----:B------:R-:W-:Y:S02]  /*13880*/  F2FP.F16.E4M3.UNPACK_B R21, R21 ;  /* 0x00000015ff15723e */ /* 0x000fe400020006ff */
[----:B------:R-:W-:Y:S02]  /*13890*/  F2FP.F16.E4M3.UNPACK_B R22, R22 ;  /* 0x00000016ff16723e */ /* 0x000fe400020006ff */
[----:B------:R-:W-:-:S07]  /*138a0*/  F2FP.F16.E4M3.UNPACK_B R23, R23 ;  /* 0x00000017ff17723e */ /* 0x000fce00020006ff */
[----:B--2---:R-:W-:-:S15]  /*138b0*/  HMMA.16816.F32 R16, R20, R4, R16 ;  /* 0x000000041410723c */ /* 0x004fde0000001810 */
[----:B------:R-:W-:-:S04]  /*138c0*/  NOP ;  /* 0x0000000000007918 */ /* 0x000fc80000000000 */
[----:B------:R-:W-:Y:S01]  /*138d0*/  STL [R1+0x30], R16 ;  /* 0x0000301001007387 */ /* 0x000fe20000100800 */
[----:B------:R-:W-:-:S03]  /*138e0*/  IMAD.MOV.U32 R28, RZ, RZ, R17 ;  /* 0x000000ffff1c7224 */ /* 0x000fc600078e0011 */
[----:B------:R-:W-:Y:S04]  /*138f0*/  STL.64 [R1+0x38], R18 ;  /* 0x0000381201007387 */ /* 0x000fe80000100a00 */
[----:B------:R-:W0:Y:S04]  /*13900*/  LDSM.16.M88.4 R16, [R24+UR5+0x4000] ;  /* 0x004000051810783b */ /* 0x000e280008000200 */
[----:B------:R-:W4:Y:S04]  /*13910*/  LDL.LU R4, [R1+0x434] ;  /* 0x0004340001047983 */ /* 0x000f280000300800 */
[----:B------:R-:W2:Y:S04]  /*13920*/  LDL.LU R5, [R1+0x43c] ;  /* 0x00043c0001057983 */ /* 0x000ea80000300800 */
[----:B------:R-:W-:Y:S04]  /*13930*/  STL [R1+0xcc4], R28 ;  /* 0x000cc41c01007387 */ /* 0x000fe80000100800 */
[----:B------:R-:W1:Y:S04]  /*13940*/  LDSM.16.M88.4 R24, [R24+UR5+0x6000] ;  /* 0x006000051818783b */ /* 0x000e680008000200 */
[----:B0-----:R-:W-:Y:S04]  /*13950*/  STL.64 [R1+0x180], R16 ;  /* 0x0001801001007387 */ /* 0x001fe80000100a00 */
[----:B------:R0:W-:Y:S04]  /*13960*/  STL.64 [R1+0x188], R18 ;  /* 0x0001881201007387 */ /* 0x0001e80000100a00 */
[----:B0-----:R-:W2:Y:S04]  /*13970*/  LDL.LU.64 R18, [R1+0xd00] ;  /* 0x000d000001127983 */ /* 0x001ea80000300a00 */
[----:B------:R-:W2:Y:S01]  /*13980*/  LDL.LU.64 R16, [R1+0xcf8] ;  /* 0x000cf80001107983 */ /* 0x000ea20000300a00 */
[----:B-1----:R-:W-:Y:S01]  /*13990*/  IMAD.MOV.U32 R28, RZ, RZ, R25 ;  /* 0x000000ffff1c7224 */ /* 0x002fe200078e0019 */
[----:B--2---:R-:W-:-:S15]  /*139a0*/  HMMA.16816.F32 R16, R20, R6, R16 ;  /* 0x000000061410723c */ /* 0x004fde0000001810 */
[----:B------:R-:W-:-:S04]  /*139b0*/  NOP ;  /* 0x0000000000007918 */ /* 0x000fc80000000000 */
[----:B------:R-:W-:Y:S04]  /*139c0*/  STL.64 [R1+0x10], R16 ;  /* 0x0000101001007387 */ /* 0x000fe80000100a00 */
[----:B------:R0:W-:Y:S04]  /*139d0*/  STL.64 [R1+0x18], R18 ;  /* 0x0000181201007387 */ /* 0x0001e80000100a00 */
[----:B0-----:R-:W2:Y:S04]  /*139e0*/  LDL.LU.64 R18, [R1+0xcf0] ;  /* 0x000cf00001127983 */ /* 0x001ea80000300a00 */
[----:B------:R-:W2:Y:S04]  /*139f0*/  LDL.LU.64 R16, [R1+0xce8] ;  /* 0x000ce80001107983 */ /* 0x000ea80000300a00 */
[----:B------:R-:W2:Y:S04]  /*13a00*/  LDL.LU R7, [R1+0x42c] ;  /* 0x00042c0001077983 */ /* 0x000ea80000300800 */
        /* <DEDUP_REMOVED lines=12> */
[----:B------:R-:W-:Y:S01]  /*13ad0*/  IMAD R12, R12, 0x100, R7 ;  /* 0x000001000c0c7824 */ /* 0x000fe200078e0207 */
[----:B------:R-:W-:Y:S01]  /*13ae0*/  HMMA.16816.F32 R20, R20, R10, R16 ;  /* 0x0000000a1414723c */ /* 0x000fe20000001810 */
[----:B----4-:R-:W-:-:S02]  /*13af0*/  IMAD R13, R13, 0x100, R4 ;  /* 0x000001000d0d7824 */ /* 0x010fc400078e0204 */
[----:B------:R-:W-:Y:S02]  /*13b00*/  IMAD R14, R14, 0x100, R5 ;  /* 0x000001000e0e7824 */ /* 0x000fe400078e0205 */
[----:B---3--:R-:W-:Y:S01]  /*13b10*/  IMAD R15, R29, 0x100, R15 ;  /* 0x000001001d0f7824 */ /* 0x008fe200078e020f */
[----:B------:R-:W-:Y:S01]  /*13b20*/  F2FP.F16.E4M3.UNPACK_B R12, R12 ;  /* 0x0000000cff0c723e */ /* 0x000fe200020006ff */
[----:B------:R-:W3:Y:S01]  /*13b30*/  LDL R7, [R1+0x194] ;  /* 0x0001940001077983 */ /* 0x000ee20000100800 */
[----:B------:R-:W-:Y:S02]  /*13b40*/  F2FP.F16.E4M3.UNPACK_B R13, R13 ;  /* 0x0000000dff0d723e */ /* 0x000fe400020006ff */
[----:B------:R-:W-:Y:S02]  /*13b50*/  F2FP.F16.E4M3.UNPACK_B R14, R14 ;  /* 0x0000000eff0e723e */ /* 0x000fe400020006ff */
[----:B------:R-:W-:Y:S02]  /*13b60*/  F2FP.F16.E4M3.UNPACK_B R15, R15 ;  /* 0x0000000fff0f723e */ /* 0x000fe400020006ff */
[----:B------:R-:W-:-:S02]  /*13b70*/  F2FP.F16.E4M3.UNPACK_B R4, R3 ;  /* 0x00000003ff04723e */ /* 0x000fc400020006ff */
[----:B------:R-:W-:-:S03]  /*13b80*/  F2FP.F16.E4M3.UNPACK_B R5, R2 ;  /* 0x00000002ff05723e */ /* 0x000fc600020006ff */
[----:B------:R0:W-:Y:S04]  /*13b90*/  STL [R1+0xc14], R20 ;  /* 0x000c141401007387 */ /* 0x0001e80000100800 */
[----:B------:R1:W-:Y:S04]  /*13ba0*/  STL [R1+0xc10], R21 ;  /* 0x000c101501007387 */ /* 0x0003e80000100800 */
[----:B------:R4:W-:Y:S04]  /*13bb0*/  STL [R1+0xc0c], R22 ;  /* 0x000c0c1601007387 */ /* 0x0009e80000100800 */
[----:B------:R4:W-:Y:S04]  /*13bc0*/  STL [R1+0xc08], R23 ;  /* 0x000c081701007387 */ /* 0x0009e80000100800 */
[----:B0-----:R-:W3:Y:S01]  /*13bd0*/  LDL.LU R20, [R1+0x100] ;  /* 0x0001000001147983 */ /* 0x001ee20000300800 */
[----:B------:R-:W-:-:S03]  /*13be0*/  F2FP.F16.E4M3.UNPACK_B R6, R0 ;  /* 0x00000000ff06723e */ /* 0x000fc600020006ff */
[----:B-1----:R-:W3:Y:S04]  /*13bf0*/  LDL.LU R21, [R1+0x104] ;  /* 0x0001040001157983 */ /* 0x002ee80000300800 */
[----:B----4-:R-:W4:Y:S04]  /*13c00*/  LDL.LU R22, [R1+0x108] ;  /* 0x0001080001167983 */ /* 0x010f280000300800 */
[----:B------:R-:W4:Y:S04]  /*13c10*/  LDL.LU R23, [R1+0x10c] ;  /* 0x00010c0001177983 */ /* 0x000f280000300800 */
[----:B------:R-:W4:Y:S04]  /*13c20*/  LDL R8, [R1+0x180] ;  /* 0x0001800001087983 */ /* 0x000f280000100800 */
[----:B------:R-:W4:Y:S04]  /*13c30*/  LDL R9, [R1+0x184] ;  /* 0x0001840001097983 */ /* 0x000f280000100800 */
[----:B------:R-:W4:Y:S04]  /*13c40*/  LDL R11, [R1+0x170] ;  /* 0x00017000010b7983 */ /* 0x000f280000100800 */
[----:B------:R-:W4:Y:S04]  /*13c50*/  LDL.LU R0, [R1+0x44c] ;  /* 0x00044c0001007983 */ /* 0x000f280000300800 */
[----:B------:R-:W4:Y:S01]  /*13c60*/  LDL.LU R3, [R1+0x448] ;  /* 0x0004480001037983 */ /* 0x000f220000300800 */
[----:B--2---:R-:W-:-:S15]  /*13c70*/  HMMA.16816.F32 R16, R12, R4, R24 ;  /* 0x000000040c10723c */ /* 0x004fde0000001818 */
[----:B------:R-:W-:-:S04]  /*13c80*/  NOP ;  /* 0x0000000000007918 */ /* 0x000fc80000000000 */
[----:B------:R0:W-:Y:S04]  /*13c90*/  STL.64 [R1], R16 ;  /* 0x0000001001007387 */ /* 0x0001e80000100a00 */
[----:B------:R1:W-:Y:S04]  /*13ca0*/  STL.64 [R1+0x8], R18 ;  /* 0x0000081201007387 */ /* 0x0003e80000100a00 */
[----:B------:R-:W2:Y:S04]  /*13cb0*/  LDL.LU R2, [R1+0x454] ;  /* 0x0004540001027983 */ /* 0x000ea80000300800 */
[----:B0-----:R-:W2:Y:S04]  /*13cc0*/  LDL.LU R16, [R1+0x450] ;  /* 0x0004500001107983 */ /* 0x001ea80000300800 */
[----:B------:R-:W2:Y:S04]  /*13cd0*/  LDL.LU R29, [R1+0x45c] ;  /* 0x00045c00011d7983 */ /* 0x000ea80000300800 */
[----:B------:R-:W2:Y:S04]  /*13ce0*/  LDL.LU R17, [R1+0x458] ;  /* 0x0004580001117983 */ /* 0x000ea80000300800 */
[----:B-1----:R-:W2:Y:S04]  /*13cf0*/  LDL.LU R18, [R1+0x464] ;  /* 0x0004640001127983 */ /* 0x002ea80000300800 */
[----:B------:R-:W2:Y:S01]  /*13d00*/  LDL.LU R19, [R1+0x460] ;  /* 0x0004600001137983 */ /* 0x000ea20000300800 */
[----:B---3--:R-:W-:-:S03]  /*13d10*/  F2FP.F16.E4M3.UNPACK_B R7, R7 ;  /* 0x00000007ff07723e */ /* 0x008fc600020006ff */
[----:B--2---:R-:W-:Y:S04]  /*13d20*/  STL.64 [R1+0xcd0], R18 ;  /* 0x000cd01201007387 */ /* 0x004fe80000100a00 */
[----:B------:R0:W-:Y:S04]  /*13d30*/  STL.64 [R1+0xcc8], R16 ;  /* 0x000cc81001007387 */ /* 0x0001e80000100a00 */
[----:B0-----:R-:W2:Y:S04]  /*13d40*/  LDL.LU R16, [R1+0x40] ;  /* 0x0000400001107983 */ /* 0x001ea80000300800 */
[----:B------:R-:W2:Y:S04]  /*13d50*/  LDL.LU R17, [R1+0x44] ;  /* 0x0000440001117983 */ /* 0x000ea80000300800 */
[----:B------:R-:W2:Y:S04]  /*13d60*/  LDL.LU R18, [R1+0x48] ;  /* 0x0000480001127983 */ /* 0x000ea80000300800 */
[----:B------:R-:W2:Y:S04]  /*13d70*/  LDL.LU R19, [R1+0x4c] ;  /* 0x00004c0001137983 */ /* 0x000ea80000300800 */
[----:B------:R-:W3:Y:S04]  /*13d80*/  LDL.LU R24, [R1+0xc0] ;  /* 0x0000c00001187983 */ /* 0x000ee80000300800 */
[----:B------:R-:W3:Y:S04]  /*13d90*/  LDL.LU R25, [R1+0xc4] ;  /* 0x0000c40001197983 */ /* 0x000ee80000300800 */
[----:B------:R-:W3:Y:S04]  /*13da0*/  LDL.LU R26, [R1+0xc8] ;  /* 0x0000c800011a7983 */ /* 0x000ee80000300800 */
[----:B------:R-:W3:Y:S01]  /*13db0*/  LDL.LU R27, [R1+0xcc] ;  /* 0x0000cc00011b7983 */ /* 0x000ee20000300800 */
[----:B----4-:R-:W-:-:S02]  /*13dc0*/  F2FP.F16.E4M3.UNPACK_B R8, R8 ;  /* 0x00000008ff08723e */ /* 0x010fc400020006ff */
[----:B------:R-:W-:Y:S01]  /*13dd0*/  F2FP.F16.E4M3.UNPACK_B R9, R9 ;  /* 0x00000009ff09723e */ /* 0x000fe200020006ff */
[C---:B--2---:R-:W-:Y:S01]  /*13de0*/  HMMA.16816.F32 R16, R12.reuse, R6, R16 ;  /* 0x000000060c10723c */ /* 0x044fe20000001810 */
[----:B---3--:R-:W-:Y:S04]  /*13df0*/  STL.64 [R1+0xcb0], R26 ;  /* 0x000cb01a01007387 */ /* 0x008fe80000100a00 */
[----:B------:R0:W-:Y:S04]  /*13e00*/  STL.64 [R1+0xca8], R24 ;  /* 0x000ca81801007387 */ /* 0x0001e80000100a00 */
[----:B0-----:R-:W2:Y:S04]  /*13e10*/  LDL.LU R24, [R1+0x70] ;  /* 0x0000700001187983 */ /* 0x001ea80000300800 */
[----:B------:R-:W2:Y:S04]  /*13e20*/  LDL.LU R25, [R1+0x74] ;  /* 0x0000740001197983 */ /* 0x000ea80000300800 */
[----:B------:R-:W2:Y:S04]  /*13e30*/  LDL.LU R26, [R1+0x78] ;  /* 0x00007800011a7983 */ /* 0x000ea80000300800 */
[----:B------:R-:W2:Y:S04]  /*13e40*/  LDL.LU R27, [R1+0x7c] ;  /* 0x00007c00011b7983 */ /* 0x000ea80000300800 */
[----:B------:R-:W-:Y:S04]  /*13e50*/  STL.64 [R1+0x20], R16 ;  /* 0x0000201001007387 */ /* 0x000fe80000100a00 */
[----:B------:R0:W-:Y:S02]  /*13e60*/  STL.64 [R1+0x28], R18 ;  /* 0x0000281201007387 */ /* 0x0001e40000100a00 */
[----:B0-----:R-:W-:-:S15]  /*13e70*/  HMMA.16816.F32 R16, R12, R8, R20 ;  /* 0x000000080c10723c */ /* 0x001fde0000001814 */
[----:B------:R-:W-:-:S04]  /*13e80*/  NOP ;  /* 0x0000000000007918 */ /* 0x000fc80000000000 */
[----:B------:R-:W-:Y:S02]  /*13e90*/  IMAD.MOV.U32 R22, RZ, RZ, R18 ;  /* 0x000000ffff167224 */ /* 0x000fe400078e0012 */
[----:B------:R-:W-:Y:S02]  /*13ea0*/  IMAD.MOV.U32 R23, RZ, RZ, R19 ;  /* 0x000000ffff177224 */ /* 0x000fe400078e0013 */
[----:B------:R-:W-:Y:S01]  /*13eb0*/  IMAD.MOV.U32 R20, RZ, RZ, R16 ;  /* 0x000000ffff147224 */ /* 0x000fe200078e0010 */
[----:B------:R-:W3:Y:S01]  /*13ec0*/  LDL.LU.64 R18, [R1+0xcd0] ;  /* 0x000cd00001127983 */ /* 0x000ee20000300a00 */
[----:B------:R-:W-:-:S03]  /*13ed0*/  IMAD.MOV.U32 R21, RZ, RZ, R17 ;  /* 0x000000ffff157224 */ /* 0x000fc600078e0011 */
[----:B------:R-:W4:Y:S01]  /*13ee0*/  LDL.LU.64 R16, [R1+0xcc8] ;  /* 0x000cc80001107983 */ /* 0x000f220000300a00 */
[----:B------:R-:W-:Y:S02]  /*13ef0*/  F2FP.F16.E4M3.UNPACK_B R10, R11 ;  /* 0x0000000bff0a723e */ /* 0x000fe400020006ff */
[----:B------:R-:W-:Y:S01]  /*13f00*/  F2FP.F16.E4M3.UNPACK_B R11, R28 ;  /* 0x0000001cff0b723e */ /* 0x000fe200020006ff */
[----:B------:R-:W-:Y:S04]  /*13f10*/  STL.64 [R1+0xc30], R22 ;  /* 0x000c301601007387 */ /* 0x000fe80000100a00 */
[----:B------:R0:W-:Y:S01]  /*13f20*/  STL.64 [R1+0xc28], R20 ;  /* 0x000c281401007387 */ /* 0x0001e20000100a00 */
[----:B------:R-:W-:-:S03]  /*13f30*/  IMAD R3, R3, 0x100, R0 ;  /* 0x0000010003037824 */ /* 0x000fc600078e0200 */
[----:B0-----:R-:W3:Y:S04]  /*13f40*/  LDL.LU R20, [R1+0xd0] ;  /* 0x0000d00001147983 */ /* 0x001ee80000300800 */
[----:B------:R-:W3:Y:S04]  /*13f50*/  LDL.LU R21, [R1+0xd4] ;  /* 0x0000d40001157983 */ /* 0x000ee80000300800 */
[----:B------:R-:W3:Y:S04]  /*13f60*/  LDL.LU R22, [R1+0xd8] ;  /* 0x0000d80001167983 */ /* 0x000ee80000300800 */
[----:B------:R-:W3:Y:S04]  /*13f70*/  LDL.LU R23, [R1+0xdc] ;  /* 0x0000dc0001177983 */ /* 0x000ee80000300800 */
[----:B------:R-:W3:Y:S04]  /*13f80*/  LDL.LU R28, [R1+0xcc4] ;  /* 0x000cc400011c7983 */ /* 0x000ee80000300800 */
[----:B------:R-:W3:Y:S01]  /*13f90*/  LDL.LU R0, [R1+0xcc0] ;  /* 0x000cc00001007983 */ /* 0x000ee20000300800 */
[----:B--2---:R-:W-:Y:S01]  /*13fa0*/  HMMA.16816.F32 R12, R12, R10, R24 ;  /* 0x0000000a0c0c723c */ /* 0x004fe20000001818 */
[----:B----4-:R-:W-:-:S02]  /*13fb0*/  IMAD R16, R16, 0x100, R2 ;  /* 0x0000010010107824 */ /* 0x010fc400078e0202 */
[----:B------:R-:W2:Y:S01]  /*13fc0*/  LDL.LU R2, [R1+0xcbc] ;  /* 0x000cbc0001027983 */ /* 0x000ea20000300800 */
[----:B------:R-:W-:-:S03]  /*13fd0*/  IMAD R17, R17, 0x100, R29 ;  /* 0x0000010011117824 */ /* 0x000fc600078e021d */
[----:B------:R-:W4:Y:S04]  /*13fe0*/  LDL.LU R29, [R1+0xcb8] ;  /* 0x000cb800011d7983 */ /* 0x000f280000300800 */
[----:B------:R-:W4:Y:S04]  /*13ff0*/  LDL.LU.64 R26, [R1+0xcb0] ;  /* 0x000cb000011a7983 */ /* 0x000f280000300a00 */
[----:B------:R-:W4:Y:S04]  /*14000*/  LDL.LU.64 R24, [R1+0xca8] ;  /* 0x000ca80001187983 */ /* 0x000f280000300a00 */
[----:B------:R-:W-:Y:S04]  /*14010*/  STL [R1+0xc9c], R10 ;  /* 0x000c9c0a01007387 */ /* 0x000fe80000100800 */
[----:B------:R-:W-:Y:S04]  /*14020*/  STL [R1+0xc98], R11 ;  /* 0x000c980b01007387 */ /* 0x000fe80000100800 */
[----:B------:R0:W-:Y:S04]  /*14030*/  STL.64 [R1+0x50], R12 ;  /* 0x0000500c01007387 */ /* 0x0001e80000100a00 */
[----:B------:R1:W-:Y:S01]  /*14040*/  STL.64 [R1+0x58], R14 ;  /* 0x0000580e01007387 */ /* 0x0003e20000100a00 */
[----:B0-----:R-:W-:-:S03]  /*14050*/  F2FP.F16.E4M3.UNPACK_B R13, R16 ;  /* 0x00000010ff0d723e */ /* 0x001fc600020006ff */
[----:B------:R-:W4:Y:S01]  /*14060*/  LDL.LU R16, [R1+0xe0] ;  /* 0x0000e00001107983 */ /* 0x000f220000300800 */
[----:B---3--:R-:W-:Y:S01]  /*14070*/  IMAD R18, R19, 0x100, R18 ;  /* 0x0000010013127824 */ /* 0x008fe200078e0212 */
[----:B-1----:R-:W-:Y:S01]  /*14080*/  F2FP.F16.E4M3.UNPACK_B R14, R17 ;  /* 0x00000011ff0e723e */ /* 0x002fe200020006ff */
[----:B------:R-:W-:Y:S01]  /*14090*/  IMAD.MOV.U32 R19, RZ, RZ, R0 ;  /* 0x000000ffff137224 */ /* 0x000fe200078e0000 */
[----:B------:R-:W-:Y:S02]  /*140a0*/  F2FP.F16.E4M3.UNPACK_B R12, R3 ;  /* 0x00000003ff0c723e */ /* 0x000fe400020006ff */
[----:B------:R-:W-:Y:S01]  /*140b0*/  F2FP.F16.E4M3.UNPACK_B R15, R18 ;  /* 0x00000012ff0f723e */ /* 0x000fe200020006ff */
[----:B--2---:R-:W-:Y:S02]  /*140c0*/  IMAD.MOV.U32 R18, RZ, RZ, R2 ;  /* 0x000000ffff127224 */ /* 0x004fe400078e0002 */
[----:B----4-:R-:W-:-:S07]  /*140d0*/  IMAD.MOV.U32 R17, RZ, RZ, R29 ;  /* 0x000000ffff117224 */ /* 0x010fce00078e001d */
[----:B------:R-:W-:-:S15]  /*140e0*/  HMMA.16816.F32 R16, R12, R4, R16 ;  /* 0x000000040c10723c */ /* 0x000fde0000001810 */
[----:B------:R-:W-:-:S04]  /*140f0*/  NOP ;  /* 0x0000000000007918 */ /* 0x000fc80000000000 */
[----:B------:R-:W-:Y:S01]  /*14100*/  IMAD.MOV.U32 R29, RZ, RZ, R18 ;  /* 0x000000ffff1d7224 */ /* 0x000fe200078e0012 */
[----:B------:R0:W-:Y:S01]  /*14110*/  STL.64 [R1+0xe0], R16 ;  /* 0x0000e01001007387 */ /* 0x0001e20000100a00 */
[----:B------:R-:W-:Y:S02]  /*14120*/  IMAD.MOV.U32 R0, RZ, RZ, R19 ;  /* 0x000000ffff007224 */ /* 0x000fe400078e0013 */
[C---:B0-----:R-:W-:Y:S03]  /*14130*/  HMMA.16816.F32 R16, R12.reuse, R6, R20 ;  /* 0x000000060c10723c */ /* 0x041fe60000001814 */
[----:B------:R-:W-:Y:S04]  /*14140*/  STL [R1+0xbe4], R0 ;  /* 0x000be40001007387 */ /* 0x000fe80000100800 */
[----:B------:R-:W-:Y:S04]  /*14150*/  STL [R1+0xbe0], R29 ;  /* 0x000be01d01007387 */ /* 0x000fe80000100800 */
[----:B------:R-:W-:Y:S04]  /*14160*/  STL.64 [R1+0xc90], R6 ;  /* 0x000c900601007387 */ /* 0x000fe80000100a00 */
[----:B------:R-:W-:Y:S04]  /*14170*/  STL.64 [R1+0xc88], R4 ;  /* 0x000c880401007387 */ /* 0x000fe80000100a00 */
[----:B------:R-:W-:Y:S04]  /*14180*/  STL.64 [R1+0xd0], R16 ;  /* 0x0000d01001007387 */ /* 0x000fe80000100a00 */
[----:B------:R0:W-:Y:S02]  /*14190*/  STL.64 [R1+0xd8], R18 ;  /* 0x0000d81201007387 */ /* 0x0001e40000100a00 */
[----:B0-----:R-:W-:-:S15]  /*141a0*/  HMMA.16816.F32 R16, R12, R8, R24 ;  /* 0x000000080c10723c */ /* 0x001fde0000001818 */
[----:B------:R-:W-:-:S04]  /*141b0*/  NOP ;  /* 0x0000000000007918 */ /* 0x000fc80000000000 */
[----:B------:R-:W-:Y:S01]  /*141c0*/  IMAD.MOV.U32 R29, RZ, RZ, R19 ;  /* 0x000000ffff1d7224 */ /* 0x000fe200078e0013 */
[----:B------:R-:W-:Y:S04]  /*141d0*/  STL.64 [R1+0xc0], R16 ;  /* 0x0000c01001007387 */ /* 0x000fe80000100a00 */
[----:B------:R-:W-:Y:S04]  /*141e0*/  STL [R1+0xca0], R9 ;  /* 0x000ca00901007387 */ /* 0x000fe80000100800 */
[----:B------:R0:W-:Y:S04]  /*141f0*/  STL [R1+0xc4c], R29 ;  /* 0x000c4c1d01007387 */ /* 0x0001e80000100800 */
[----:B0-----:R-:W2:Y:S01]  /*14200*/  LDL.LU R29, [R1+0x494] ;  /* 0x00049400011d7983 */ /* 0x001ea20000300800 */
[----:B------:R-:W-:-:S02]  /*14210*/  IMAD.MOV.U32 R0, RZ, RZ, R18 ;  /* 0x000000ffff007224 */ /* 0x000fc400078e0012 */
[----:B------:R-:W-:Y:S01]  /*14220*/  IMAD.MOV.U32 R21, RZ, RZ, R28 ;  /* 0x000000ffff157224 */ /* 0x000fe200078e001c */
[----:B--2---:R0:W-:Y:S04]  /*14230*/  STL [R1+0xc50], R29 ;  /* 0x000c501d01007387 */ /* 0x0041e80000100800 */
[----:B0-----:R-:W2:Y:S04]  /*14240*/  LDL.LU R29, [R1+0x48c] ;  /* 0x00048c00011d7983 */ /* 0x001ea80000300800 */
[----:B------:R0:W-:Y:S04]  /*14250*/  STL [R1+0xc48], R0 ;  /* 0x000c480001007387 */ /* 0x0001e80000100800 */
[----:B0-----:R-:W3:Y:S04]  /*14260*/  LDL.LU R0, [R1+0x49c] ;  /* 0x00049c0001007983 */ /* 0x001ee80000300800 */
[----:B------:R-:W4:Y:S04]  /*14270*/  LDL.LU R19, [R1+0x4a4] ;  /* 0x0004a40001137983 */ /* 0x000f280000300800 */
[----:B------:R-:W4:Y:S04]  /*14280*/  LDL.LU R2, [R1+0x4a0] ;  /* 0x0004a00001027983 */ /* 0x000f280000300800 */
[----:B------:R-:W2:Y:S04]  /*14290*/  LDL.LU R20, [R1+0x30] ;  /* 0x0000300001147983 */ /* 0x000ea80000300800 */
[----:B------:R-:W2:Y:S04]  /*142a0*/  LDL.LU R28, [R1+0xca4] ;  /* 0x000ca400011c7983 */ /* 0x000ea80000300800 */
[----:B------:R-:W3:Y:S04]  /*142b0*/  LDL.LU R22, [R1+0x38] ;  /* 0x0000380001167983 */ /* 0x000ee80000300800 */
[----:B------:R-:W3:Y:S04]  /*142c0*/  LDL.LU R23, [R1+0x3c] ;  /* 0x00003c0001177983 */ /* 0x000ee80000300800 */
[----:B------:R-:W4:Y:S04]  /*142d0*/  LDL.LU R4, [R1+0x80] ;  /* 0x0000800001047983 */ /* 0x000f280000300800 */
        /* <DEDUP_REMOVED lines=8> */
[----:B------:R-:W4:Y:S01]  /*14360*/  LDL.LU R18, [R1+0x484] ;  /* 0x0004840001127983 */ /* 0x000f220000300800 */
[----:B--2---:R-:W-:-:S03]  /*14370*/  IMAD.MOV.U32 R7, RZ, RZ, R28 ;  /* 0x000000ffff077224 */ /* 0x004fc600078e001c */
[----:B------:R-:W2:Y:S04]  /*14380*/  LDL.LU R28, [R1+0x480] ;  /* 0x00048000011c7983 */ /* 0x000ea80000300800 */
[----:B---3--:R-:W-:Y:S04]  /*14390*/  STL.64 [R1+0xc40], R22 ;  /* 0x000c401601007387 */ /* 0x008fe80000100a00 */
[----:B------:R0:W-:Y:S04]  /*143a0*/  STL.64 [R1+0xc38], R20 ;  /* 0x000c381401007387 */ /* 0x0001e80000100a00 */
[----:B0-----:R-:W3:Y:S04]  /*143b0*/  LDL.LU R20, [R1+0x60] ;  /* 0x0000600001147983 */ /* 0x001ee80000300800 */
[----:B------:R-:W3:Y:S04]  /*143c0*/  LDL.LU R21, [R1+0x64] ;  /* 0x0000640001157983 */ /* 0x000ee80000300800 */
[----:B------:R-:W2:Y:S04]  /*143d0*/  LDL.LU R22, [R1+0x68] ;  /* 0x0000680001167983 */ /* 0x000ea80000300800 */
[----:B------:R-:W2:Y:S04]  /*143e0*/  LDL.LU R23, [R1+0x6c] ;  /* 0x00006c0001177983 */ /* 0x000ea80000300800 */
[----:B--2---:R-:W-:Y:S04]  /*143f0*/  STL.64 [R1+0xc60], R22 ;  /* 0x000c601601007387 */ /* 0x004fe80000100a00 */
[----:B---3--:R0:W-:Y:S04]  /*14400*/  STL.64 [R1+0xc58], R20 ;  /* 0x000c581401007387 */ /* 0x0081e80000100a00 */
[----:B0-----:R-:W2:Y:S04]  /*14410*/  LDL.LU R20, [R1+0x90] ;  /* 0x0000900001147983 */ /* 0x001ea80000300800 */
[----:B------:R-:W2:Y:S04]  /*14420*/  LDL.LU R21, [R1+0x94] ;  /* 0x0000940001157983 */ /* 0x000ea80000300800 */
[----:B------:R-:W3:Y:S04]  /*14430*/  LDL.LU R22, [R1+0x98] ;  /* 0x0000980001167983 */ /* 0x000ee80000300800 */
[----:B------:R-:W3:Y:S04]  /*14440*/  LDL.LU R23, [R1+0x9c] ;  /* 0x00009c0001177983 */ /* 0x000ee80000300800 */
[----:B---3--:R-:W-:Y:S04]  /*14450*/  STL.64 [R1+0xc70], R22 ;  /* 0x000c701601007387 */ /* 0x008fe80000100a00 */
[----:B--2---:R0:W-:Y:S04]  /*14460*/  STL.64 [R1+0xc68], R20 ;  /* 0x000c681401007387 */ /* 0x0041e80000100a00 */
[----:B0-----:R-:W2:Y:S04]  /*14470*/  LDL.LU R20, [R1+0xa0] ;  /* 0x0000a00001147983 */ /* 0x001ea80000300800 */
[----:B------:R-:W2:Y:S04]  /*14480*/  LDL.LU R21, [R1+0xa4] ;  /* 0x0000a40001157983 */ /* 0x000ea80000300800 */
[----:B------:R-:W3:Y:S04]  /*14490*/  LDL.LU R22, [R1+0xa8] ;  /* 0x0000a80001167983 */ /* 0x000ee80000300800 */
[----:B------:R-:W3:Y:S01]  /*144a0*/  LDL.LU R23, [R1+0xac] ;  /* 0x0000ac0001177983 */ /* 0x000ee20000300800 */
[----:B----4-:R-:W-:-:S02]  /*144b0*/  IMAD R3, R3, 0x100, R9 ;  /* 0x0000010003037824 */ /* 0x010fc400078e0209 */
[----:B------:R-:W-:Y:S02]  /*144c0*/  IMAD R16, R16, 0x100, R10 ;  /* 0x0000010010107824 */ /* 0x000fe400078e020a */
[----:B------:R-:W-:Y:S01]  /*144d0*/  IMAD R17, R17, 0x100, R11 ;  /* 0x0000010011117824 */ /* 0x000fe200078e020b */
[----:B---3--:R-:W-:Y:S04]  /*144e0*/  STL.64 [R1+0xc80], R22 ;  /* 0x000c801601007387 */ /* 0x008fe80000100a00 */
[----:B--2---:R0:W-:Y:S04]  /*144f0*/  STL.64 [R1+0xc78], R20 ;  /* 0x000c781401007387 */ /* 0x0041e80000100a00 */
        /* <DEDUP_REMOVED lines=9> */
[----:B------:R-:W2:Y:S04]  /*14590*/  LDL.LU R10, [R1+0xc9c] ;  /* 0x000c9c00010a7983 */ /* 0x000ea80000300800 */
[----:B------:R-:W2:Y:S01]  /*145a0*/  LDL.LU R11, [R1+0xc98] ;  /* 0x000c9800010b7983 */ /* 0x000ea20000300800 */
[----:B------:R-:W-:Y:S01]  /*145b0*/  IMAD R18, R28, 0x100, R18 ;  /* 0x000001001c127824 */ /* 0x000fe200078e0212 */
[----:B--2---:R-:W-:Y:S02]  /*145c0*/  HMMA.16816.F32 R12, R12, R10, R4 ;  /* 0x0000000a0c0c723c */ /* 0x004fe40000001804 */
[----:B------:R-:W2:Y:S04]  /*145d0*/  LDL.LU.64 R6, [R1+0xc90] ;  /* 0x000c900001067983 */ /* 0x000ea80000300a00 */
[----:B------:R-:W2:-:S13]  /*145e0*/  LDL.LU.64 R4, [R1+0xc88] ;  /* 0x000c880001047983 */ /* 0x000e9a0000300a00 */
[----:B------:R0:W-:Y:S04]  /*145f0*/  STL.64 [R1+0x80], R12 ;  /* 0x0000800c01007387 */ /* 0x0001e80000100a00 */
[----:B------:R1:W-:Y:S01]  /*14600*/  STL.64 [R1+0x88], R14 ;  /* 0x0000880e01007387 */ /* 0x0003e20000100a00 */
[----:B0-----:R-:W-:Y:S02]  /*14610*/  F2FP.F16.E4M3.UNPACK_B R12, R3 ;  /* 0x00000003ff0c723e */ /* 0x001fe400020006ff */
[----:B------:R-:W-:Y:S01]  /*14620*/  F2FP.F16.E4M3.UNPACK_B R13, R16 ;  /* 0x00000010ff0d723e */ /* 0x000fe200020006ff */
[----:B------:R-:W3:Y:S01]  /*14630*/  LDL.LU R3, [R1+0x634] ;  /* 0x0006340001037983 */ /* 0x000ee20000300800 */
[----:B-1----:R-:W-:Y:S02]  /*14640*/  F2FP.F16.E4M3.UNPACK_B R14, R17 ;  /* 0x00000011ff0e723e */ /* 0x002fe400020006ff */
[----:B------:R-:W-:Y:S01]  /*14650*/  F2FP.F16.E4M3.UNPACK_B R15, R18 ;  /* 0x00000012ff0f723e */ /* 0x000fe200020006ff */
[----:B------:R-:W3:Y:S04]  /*14660*/  LDL.LU R16, [R1+0x488] ;  /* 0x0004880001107983 */ /* 0x000ee80000300800 */
[----:B------:R-:W3:Y:S04]  /*14670*/  LDL.LU R17, [R1+0x490] ;  /* 0x0004900001117983 */ /* 0x000ee80000300800 */
[----:B------:R-:W3:Y:S01]  /*14680*/  LDL.LU R18, [R1+0x498] ;  /* 0x0004980001127983 */ /* 0x000ee20000300800 */
[----:B--2---:R-:W-:-:S15]  /*14690*/  HMMA.16816.F32 R20, R12, R4, R20 ;  /* 0x000000040c14723c */ /* 0x004fde0000001814 */
[----:B------:R-:W-:-:S04]  /*146a0*/  NOP ;  /* 0x0000000000007918 */ /* 0x000fc80000000000 */
[----:B------:R-:W-:Y:S01]  /*146b0*/  STL.64 [R1+0xb0], R20 ;  /* 0x0000b01401007387 */ /* 0x000fe20000100a00 */
[----:B------:R-:W-:-:S03]  /*146c0*/  IMAD.MOV.U32 R28, RZ, RZ, R23 ;  /* 0x000000ffff1c7224 */ /* 0x000fc600078e0017 */
[----:B------:R0:W-:Y:S04]  /*146d0*/  STL [R1+0xb8], R22 ;  /* 0x0000b81601007387 */ /* 0x0001e80000100800 */
[----:B0-----:R-:W2:Y:S04]  /*146e0*/  LDL.LU.64 R22, [R1+0xc80] ;  /* 0x000c800001167983 */ /* 0x001ea80000300a00 */
[----:B------:R-:W2:Y:S02]  /*146f0*/  LDL.LU.64 R20, [R1+0xc78] ;  /* 0x000c780001147983 */ /* 0x000ea40000300a00 */
[----:B--2---:R-:W-:-:S15]  /*14700*/  HMMA.16816.F32 R20, R12, R6, R20 ;  /* 0x000000060c14723c */ /* 0x004fde0000001814 */
[----:B------:R-:W-:-:S04]  /*14710*/  NOP ;  /* 0x0000000000007918 */ /* 0x000fc80000000000 */
[----:B------:R-:W-:Y:S04]  /*14720*/  STL.64 [R1+0xa0], R20 ;  /* 0x0000a01401007387 */ /* 0x000fe80000100a00 */
[----:B------:R0:W-:Y:S04]  /*14730*/  STL.64 [R1+0xa8], R22 ;  /* 0x0000a81601007387 */ /* 0x0001e80000100a00 */
[----:B0-----:R-:W4:Y:S04]  /*14740*/  LDL.LU.64 R22, [R1+0xc70] ;  /* 0x000c700001167983 */ /* 0x001f280000300a00 */
[----:B------:R-:W4:Y:S01]  /*14750*/  LDL.LU.64 R20, [R1+0xc68] ;  /* 0x000c680001147983 */ /* 0x000f220000300a00 */
[----:B---3--:R-:W-:Y:S01]  /*14760*/  IMAD R16, R16, 0x100, R29 ;  /* 0x0000010010107824 */ /* 0x008fe200078e021d */
[----:B----4-:R-:W-:-:S15]  /*14770*/  HMMA.16816.F32 R20, R12, R8, R20 ;  /* 0x000000080c14723c */ /* 0x010fde0000001814 */
[----:B------:R-:W-:-:S04]  /*14780*/  NOP ;  /* 0x0000000000007918 */ /* 0x000fc80000000000 */
[----:B------:R-:W-:Y:S04]  /*14790*/  STL.64 [R1+0x90], R20 ;  /* 0x0000901401007387 */ /* 0x000fe80000100a00 */
[----:B------:R0:W-:Y:S04]  /*147a0*/  STL.64 [R1+0x98], R22 ;  /* 0x0000981601007387 */ /* 0x0001e80000100a00 */
[----:B0-----:R-:W2:Y:S04]  /*147b0*/  LDL.LU.64 R22, [R1+0xc60] ;  /* 0x000c600001167983 */ /* 0x001ea80000300a00 */
[----:B------:R-:W2:Y:S04]  /*147c0*/  LDL.LU.64 R20, [R1+0xc58] ;  /* 0x000c580001147983 */ /* 0x000ea80000300a00 */
[----:B------:R-:W3:Y:S01]  /*147d0*/  LDL.LU R29, [R1+0xc50] ;  /* 0x000c5000011d7983 */ /* 0x000ee20000300800 */
[----:B------:R-:W-:-:S02]  /*147e0*/  IMAD R18, R18, 0x100, R0 ;  /* 0x0000010012127824 */ /* 0x000fc400078e0200 */
[----:B------:R-:W-:Y:S01]  /*147f0*/  IMAD R19, R2, 0x100, R19 ;  /* 0x0000010002137824 */ /* 0x000fe200078e0213 */
[----:B--2---:R-:W-:Y:S01]  /*14800*/  HMMA.16816.F32 R12, R12, R10, R20 ;  /* 0x0000000a0c0c723c */ /* 0x004fe20000001814 */
[----:B---3--:R-:W-:Y:S02]  /*14810*/  IMAD R17, R17, 0x100, R29 ;  /* 0x0000010011117824 */ /* 0x008fe400078e021d */
[----:B------:R-:W2:Y:S04]  /*14820*/  LDL.LU R29, [R1+0xc4c] ;  /* 0x000c4c00011d7983 */ /* 0x000ea80000300800 */
[----:B------:R-:W3:Y:S04]  /*14830*/  LDL.LU R0, [R1+0xc48] ;  /* 0x000c480001007983 */ /* 0x000ee80000300800 */
[----:B------:R-:W4:Y:S04]  /*14840*/  LDL.LU.64 R22, [R1+0xc40] ;  /* 0x000c400001167983 */ /* 0x000f280000300a00 */
[----:B------:R-:W4:Y:S01]  /*14850*/  LDL.LU.64 R20, [R1+0xc38] ;  /* 0x000c380001147983 */ /* 0x000f220000300a00 */
[----:B------:R-:W-:-:S02]  /*14860*/  F2FP.F16.E4M3.UNPACK_B R16, R16 ;  /* 0x00000010ff10723e */ /* 0x000fc400020006ff */
[----:B------:R-:W-:Y:S02]  /*14870*/  F2FP.F16.E4M3.UNPACK_B R17, R17 ;  /* 0x00000011ff11723e */ /* 0x000fe400020006ff */
[----:B------:R-:W-:Y:S02]  /*14880*/  F2FP.F16.E4M3.UNPACK_B R18, R18 ;  /* 0x00000012ff12723e */ /* 0x000fe400020006ff */
[----:B------:R-:W-:-:S07]  /*14890*/  F2FP.F16.E4M3.UNPACK_B R19, R19 ;  /* 0x00000013ff13723e */ /* 0x000fce00020006ff */
[C---:B------:R-:W-:Y:S01]  /*148a0*/  HMMA.16816.F32 R24, R16.reuse, R6, R24 ;  /* 0x000000061018723c */ /* 0x040fe20000001818 */
[----:B------:R0:W-:Y:S04]  /*148b0*/  STL.64 [R1+0x70], R12 ;  /* 0x0000700c01007387 */ /* 0x0001e80000100a00 */
[----:B------:R1:W-:Y:S04]  /*148c0*/  STL.64 [R1+0x78], R14 ;  /* 0x0000780e01007387 */ /* 0x0003e80000100a00 */
[----:B0-----:R-:W2:Y:S04]  /*148d0*/  LDL.LU R12, [R1+0x608] ;  /* 0x00060800010c7983 */ /* 0x001ea80000300800 */
[----:B------:R-:W2:Y:S04]  /*148e0*/  LDL.LU R13, [R1+0x61c] ;  /* 0x00061c00010d7983 */ /* 0x000ea80000300800 */
[----:B-1----:R-:W2:Y:S04]  /*148f0*/  LDL.LU R14, [R1+0x624] ;  /* 0x00062400010e7983 */ /* 0x002ea80000300800 */
[----:B------:R-:W2:Y:S01]  /*14900*/  LDL.LU R15, [R1+0x638] ;  /* 0x00063800010f7983 */ /* 0x000ea20000300800 */
[----:B------:R-:W-:Y:S01]  /*14910*/  IMAD.MOV.U32 R2, RZ, RZ, R27 ;  /* 0x000000ffff027224 */ /* 0x000fe200078e001b */
[----:B----4-:R-:W-:-:S15]  /*14920*/  HMMA.16816.F32 R20, R16, R4, R20 ;  /* 0x000000041014723c */ /* 0x010fde0000001814 */
[----:B------:R-:W-:-:S04]  /*14930*/  NOP ;  /* 0x0000000000007918 */ /* 0x000fc80000000000 */
[----:B------:R-:W-:Y:S04]  /*14940*/  STL.64 [R1+0x60], R20 ;  /* 0x0000601401007387 */ /* 0x000fe80000100a00 */
[----:B------:R0:W-:Y:S04]  /*14950*/  STL.64 [R1+0x68], R22 ;  /* 0x0000681601007387 */ /* 0x0001e80000100a00 */
[----:B0-----:R-:W4:Y:S04]  /*14960*/  LDL.LU.64 R22, [R1+0xc30] ;  /* 0x000c300001167983 */ /* 0x001f280000300a00 */
[----:B------:R-:W3:Y:S04]  /*14970*/  LDL.LU.64 R20, [R1+0xc28] ;  /* 0x000c280001147983 */ /* 0x000ee80000300a00 */
[----:B------:R-:W3:Y:S04]  /*14980*/  LDL.LU R4, [R1+0x620] ;  /* 0x0006200001047983 */ /* 0x000ee80000300800 */
[----:B------:R-:W4:Y:S04]  /*14990*/  LDL.LU R5, [R1+0x628] ;  /* 0x0006280001057983 */ /* 0x000f280000300800 */
[----:B------:R-:W-:Y:S04]  /*149a0*/  STL.64 [R1+0x40], R24 ;  /* 0x0000401801007387 */ /* 0x000fe80000100a00 */
[----:B------:R0:W-:Y:S04]  /*149b0*/  STL [R1+0x48], R26 ;  /* 0x0000481a01007387 */ /* 0x0001e80000100800 */
[----:B0-----:R-:W4:Y:S04]  /*149c0*/  LDL.LU.64 R26, [R1+0xc20] ;  /* 0x000c2000011a7983 */ /* 0x001f280000300a00 */
[----:B------:R-:W4:Y:S04]  /*149d0*/  LDL.LU.64 R24, [R1+0xc18] ;  /* 0x000c180001187983 */ /* 0x000f280000300a00 */
[----:B------:R-:W4:Y:S01]  /*149e0*/  LDL.LU R7, [R1+0x610] ;  /* 0x0006100001077983 */ /* 0x000f220000300800 */
[----:B--2---:R-:W-:-:S02]  /*149f0*/  IMAD R15, R3, 0x100, R15 ;  /* 0x00000100030f7824 */ /* 0x004fc400078e020f */
[----:B---3--:R-:W-:Y:S02]  /*14a00*/  IMAD R13, R13, 0x100, R4 ;  /* 0x000001000d0d7824 */ /* 0x008fe400078e0204 */
[----:B----4-:R-:W-:Y:S01]  /*14a10*/  IMAD R14, R14, 0x100, R5 ;  /* 0x000001000e0e7824 */ /* 0x010fe200078e0205 */
[----:B------:R-:W-:Y:S01]  /*14a20*/  HMMA.16816.F32 R24, R16, R8, R24 ;  /* 0x000000081018723c */ /* 0x000fe20000001818 */
[----:B------:R-:W-:-:S15]  /*14a30*/  IMAD R12, R12, 0x100, R7 ;  /* 0x000001000c0c7824 */ /* 0x000fde00078e0207 */
[----:B------:R-:W-:-:S03]  /*14a40*/  NOP ;  /* 0x0000000000007918 */ /* 0x000fc60000000000 */
[----:B------:R-:W-:Y:S04]  /*14a50*/  STL.64 [R1+0xb60], R26 ;  /* 0x000b601a01007387 */ /* 0x000fe80000100a00 */
[----:B------:R0:W-:Y:S04]  /*14a60*/  STL.64 [R1+0xb58], R24 ;  /* 0x000b581801007387 */ /* 0x0001e80000100a00 */
[----:B------:R-:W2:Y:S04]  /*14a70*/  LDL.LU R4, [R1+0x1a0] ;  /* 0x0001a00001047983 */ /* 0x000ea80000300800 */
[----:B------:R-:W3:Y:S04]  /*14a80*/  LDL.LU R5, [R1+0x1a4] ;  /* 0x0001a40001057983 */ /* 0x000ee80000300800 */
[----:B------:R-:W4:Y:S04]  /*14a90*/  LDL.LU R6, [R1+0x190] ;  /* 0x0001900001067983 */ /* 0x000f280000300800 */
[----:B------:R-:W2:Y:S04]  /*14aa0*/  LDL.LU R7, [R1+0x194] ;  /* 0x0001940001077983 */ /* 0x000ea80000300800 */
[----:B------:R-:W2:Y:S04]  /*14ab0*/  LDL.LU R8, [R1+0x180] ;  /* 0x0001800001087983 */ /* 0x000ea80000300800 */
[----:B------:R-:W2:Y:S04]  /*14ac0*/  LDL.LU R3, [R1+0x64c] ;  /* 0x00064c0001037983 */ /* 0x000ea80000300800 */
[----:B0-----:R-:W2:Y:S04]  /*14ad0*/  LDL.LU R24, [R1+0x660] ;  /* 0x0006600001187983 */ /* 0x001ea80000300800 */
[----:B------:R-:W2:Y:S04]  /*14ae0*/  LDL.LU R25, [R1+0x65c] ;  /* 0x00065c0001197983 */ /* 0x000ea80000300800 */
[----:B------:R-:W2:Y:S04]  /*14af0*/  LDL.LU R26, [R1+0x668] ;  /* 0x00066800011a7983 */ /* 0x000ea80000300800 */
[----:B------:R-:W2:Y:S04]  /*14b00*/  LDL.LU R27, [R1+0x664] ;  /* 0x00066400011b7983 */ /* 0x000ea80000300800 */
[----:B--2---:R0:W-:Y:S04]  /*14b10*/  STL.64 [R1+0xbf0], R26 ;  /* 0x000bf01a01007387 */ /* 0x0041e80000100a00 */
[----:B------:R1:W-:Y:S01]  /*14b20*/  STL.64 [R1+0xbe8], R24 ;  /* 0x000be81801007387 */ /* 0x0003e20000100a00 */
[----:B0-----:R-:W-:-:S02]  /*14b30*/  IMAD.MOV.U32 R26, RZ, RZ, R22 ;  /* 0x000000ffff1a7224 */ /* 0x001fc400078e0016 */
[----:B-1----:R-:W-:Y:S02]  /*14b40*/  IMAD.MOV.U32 R24, RZ, RZ, R20 ;  /* 0x000000ffff187224 */ /* 0x002fe400078e0014 */
[----:B------:R-:W2:Y:S01]  /*14b50*/  LDL.LU R20, [R1+0xc14] ;  /* 0x000c140001147983 */ /* 0x000ea20000300800 */
[----:B------:R-:W-:Y:S02]  /*14b60*/  IMAD.MOV.U32 R25, RZ, RZ, R21 ;  /* 0x000000ffff197224 */ /* 0x000fe400078e0015 */
[----:B------:R-:W-:Y:S01]  /*14b70*/  IMAD.MOV.U32 R27, RZ, RZ, R23 ;  /* 0x000000ffff1b7224 */ /* 0x000fe200078e0017 */
[----:B------:R-:W2:Y:S04]  /*14b80*/  LDL.LU R21, [R1+0xc10] ;  /* 0x000c100001157983 */ /* 0x000ea80000300800 */
[----:B------:R-:W2:Y:S04]  /*14b90*/  LDL.LU R22, [R1+0xc0c] ;  /* 0x000c0c0001167983 */ /* 0x000ea80000300800 */
[----:B------:R-:W2:Y:S04]  /*14ba0*/  LDL.LU R23, [R1+0xc08] ;  /* 0x000c080001177983 */ /* 0x000ea80000300800 */
[----:B------:R-:W-:Y:S04]  /*14bb0*/  STL.64 [R1+0xc00], R26 ;  /* 0x000c001a01007387 */ /* 0x000fe80000100a00 */
[----:B------:R0:W-:Y:S04]  /*14bc0*/  STL.64 [R1+0xbf8], R24 ;  /* 0x000bf81801007387 */ /* 0x0001e80000100a00 */
[----:B0-----:R-:W3:Y:S04]  /*14bd0*/  LDL.LU R24, [R1+0x20] ;  /* 0x0000200001187983 */ /* 0x001ee80000300800 */
[----:B------:R-:W3:Y:S04]  /*14be0*/  LDL.LU R25, [R1+0x24] ;  /* 0x0000240001197983 */ /* 0x000ee80000300800 */
[----:B------:R-:W3:Y:S04]  /*14bf0*/  LDL.LU R26, [R1+0x28] ;  /* 0x00002800011a7983 */ /* 0x000ee80000300800 */
[----:B------:R-:W3:Y:S04]  /*14c00*/  LDL.LU R27, [R1+0x2c] ;  /* 0x00002c00011b7983 */ /* 0x000ee80000300800 */
[----:B------:R-:W3:Y:S01]  /*14c10*/  LDL.LU R9, [R1+0x184] ;  /* 0x0001840001097983 */ /* 0x000ee20000300800 */
[----:B--2---:R-:W-:Y:S03]  /*14c20*/  HMMA.16816.F32 R16, R16, R10, R20 ;  /* 0x0000000a1010723c */ /* 0x004fe60000001814 */
[----:B------:R-:W2:Y:S04]  /*14c30*/  LDL.LU R11, [R1+0x170] ;  /* 0x00017000010b7983 */ /* 0x000ea80000300800 */
[----:B------:R-:W2:Y:S04]  /*14c40*/  LDL.LU R20, [R1+0x174] ;  /* 0x0001740001147983 */ /* 0x000ea80000300800 */
[----:B------:R-:W2:Y:S04]  /*14c50*/  LDL.LU R21, [R1+0x650] ;  /* 0x0006500001157983 */ /* 0x000ea80000300800 */
[----:B------:R-:W2:Y:S04]  /*14c60*/  LDL.LU R22, [R1+0x658] ;  /* 0x0006580001167983 */ /* 0x000ea80000300800 */
[----:B------:R-:W2:Y:S04]  /*14c70*/  LDL.LU R23, [R1+0x654] ;  /* 0x0006540001177983 */ /* 0x000ea80000300800 */
[----:B------:R0:W-:Y:S04]  /*14c80*/  STL [R1+0xb34], R16 ;  /* 0x000b341001007387 */ /* 0x0001e80000100800 */
[----:B------:R1:W-:Y:S04]  /*14c90*/  STL [R1+0xb30], R17 ;  /* 0x000b301101007387 */ /* 0x0003e80000100800 */
[----:B------:R1:W-:Y:S04]  /*14ca0*/  STL [R1+0xb2c], R18 ;  /* 0x000b2c1201007387 */ /* 0x0003e80000100800 */
[----:B------:R3:W-:Y:S04]  /*14cb0*/  STL [R1+0xb28], R19 ;  /* 0x000b281301007387 */ /* 0x0007e80000100800 */
[----:B0-----:R-:W2:Y:S04]  /*14cc0*/  LDL.LU R16, [R1] ;  /* 0x0000000001107983 */ /* 0x001ea80000300800 */
[----:B-1----:R-:W2:Y:S04]  /*14cd0*/  LDL.LU R17, [R1+0x4] ;  /* 0x0000040001117983 */ /* 0x002ea80000300800 */
[----:B------:R-:W2:Y:S04]  /*14ce0*/  LDL.LU R18, [R1+0x8] ;  /* 0x0000080001127983 */ /* 0x000ea80000300800 */
[----:B---3--:R-:W2:Y:S01]  /*14cf0*/  LDL.LU R19, [R1+0xc] ;  /* 0x00000c0001137983 */ /* 0x008ea20000300800 */
[----:B------:R-:W-:-:S02]  /*14d00*/  F2FP.F16.E4M3.UNPACK_B R12, R12 ;  /* 0x0000000cff0c723e */ /* 0x000fc400020006ff */
[----:B------:R-:W-:Y:S02]  /*14d10*/  F2FP.F16.E4M3.UNPACK_B R13, R13 ;  /* 0x0000000dff0d723e */ /* 0x000fe400020006ff */
[----:B------:R-:W-:Y:S02]  /*14d20*/  F2FP.F16.E4M3.UNPACK_B R14, R14 ;  /* 0x0000000eff0e723e */ /* 0x000fe400020006ff */
[----:B------:R-:W-:Y:S02]  /*14d30*/  F2FP.F16.E4M3.UNPACK_B R15, R15 ;  /* 0x0000000fff0f723e */ /* 0x000fe400020006ff */
[----:B------:R-:W-:Y:S02]  /*14d40*/  F2FP.F16.E4M3.UNPACK_B R4, R4.H1 ;  /* 0x00000004ff04723e */ /* 0x000fe400030006ff */
[----:B------:R-:W-:Y:S02]  /*14d50*/  F2FP.F16.E4M3.UNPACK_B R5, R5.H1 ;  /* 0x00000005ff05723e */ /* 0x000fe400030006ff */
[----:B----4-:R-:W-:-:S02]  /*14d60*/  F2FP.F16.E4M3.UNPACK_B R6, R6.H1 ;  /* 0x00000006ff06723e */ /* 0x010fc400030006ff */
[----:B------:R-:W-:-:S07]  /*14d70*/  F2FP.F16.E4M3.UNPACK_B R7, R7.H1 ;  /* 0x00000007ff07723e */ /* 0x000fce00030006ff */
[C---:B------:R-:W-:Y:S08]  /*14d80*/  HMMA.16816.F32 R24, R12.reuse, R6, R24 ;  /* 0x000000060c18723c */ /* 0x040ff00000001818 */
[----:B--2---:R-:W-:-:S15]  /*14d90*/  HMMA.16816.F32 R16, R12, R4, R16 ;  /* 0x000000040c10723c */ /* 0x004fde0000001810 */
[----:B------:R-:W-:-:S04]  /*14da0*/  NOP ;  /* 0x0000000000007918 */ /* 0x000fc80000000000 */
[----:B------:R0:W-:Y:S04]  /*14db0*/  STL.64 [R1], R16 ;  /* 0x0000001001007387 */ /* 0x0001e80000100a00 */
[----:B------:R1:W-:Y:S01]  /*14dc0*/  STL.64 [R1+0x8], R18 ;  /* 0x0000081201007387 */ /* 0x0003e20000100a00 */
[----:B0-----:R-:W-:Y:S02]  /*14dd0*/  IMAD.MOV.U32 R16, RZ, RZ, R24 ;  /* 0x000000ffff107224 */ /* 0x001fe400078e0018 */
[----:B------:R-:W-:Y:S02]  /*14de0*/  IMAD.MOV.U32 R17, RZ, RZ, R25 ;  /* 0x000000ffff117224 */ /* 0x000fe400078e0019 */
[----:B-1----:R-:W-:Y:S02]  /*14df0*/  IMAD.MOV.U32 R18, RZ, RZ, R26 ;  /* 0x000000ffff127224 */ /* 0x002fe400078e001a */
[----:B------:R-:W-:-:S02]  /*14e00*/  IMAD.MOV.U32 R19, RZ, RZ, R27 ;  /* 0x000000ffff137224 */ /* 0x000fc400078e001b */
[----:B------:R-:W2:Y:S04]  /*14e10*/  LDL.LU.64 R26, [R1+0xc00] ;  /* 0x000c0000011a7983 */ /* 0x000ea80000300a00 */
[----:B------:R-:W2:Y:S01]  /*14e20*/  LDL.LU.64 R24, [R1+0xbf8] ;  /* 0x000bf80001187983 */ /* 0x000ea20000300a00 */
[----:B------:R-:W-:Y:S02]  /*14e30*/  F2FP.F16.E4M3.UNPACK_B R8, R8.H1 ;  /* 0x00000008ff08723e */ /* 0x000fe400030006ff */
[----:B------:R-:W-:Y:S01]  /*14e40*/  F2FP.F16.E4M3.UNPACK_B R9, R9.H1 ;  /* 0x00000009ff09723e */ /* 0x000fe200030006ff */
[----:B------:R-:W-:Y:S04]  /*14e50*/  STL [R1+0xb44], R19 ;  /* 0x000b441301007387 */ /* 0x000fe80000100800 */
[----:B------:R-:W-:Y:S04]  /*14e60*/  STL [R1+0xb40], R18 ;  /* 0x000b401201007387 */ /* 0x000fe80000100800 */
[----:B------:R-:W-:Y:S04]  /*14e70*/  STL [R1+0xb3c], R17 ;  /* 0x000b3c1101007387 */ /* 0x000fe80000100800 */
[----:B------:R0:W-:Y:S04]  /*14e80*/  STL [R1+0xb38], R16 ;  /* 0x000b381001007387 */ /* 0x0001e80000100800 */
[----:B0-----:R-:W3:Y:S04]  /*14e90*/  LDL.LU R16, [R1+0x50] ;  /* 0x0000500001107983 */ /* 0x001ee80000300800 */
[----:B------:R-:W3:Y:S04]  /*14ea0*/  LDL.LU R17, [R1+0x54] ;  /* 0x0000540001117983 */ /* 0x000ee80000300800 */
[----:B------:R-:W3:Y:S04]  /*14eb0*/  LDL.LU R18, [R1+0x58] ;  /* 0x0000580001127983 */ /* 0x000ee80000300800 */
[----:B------:R-:W3:Y:S01]  /*14ec0*/  LDL.LU R19, [R1+0x5c] ;  /* 0x00005c0001137983 */ /* 0x000ee20000300800 */
[----:B--2---:R-:W-:-:S15]  /*14ed0*/  HMMA.16816.F32 R24, R12, R8, R24 ;  /* 0x000000080c18723c */ /* 0x004fde0000001818 */
[----:B------:R-:W-:-:S04]  /*14ee0*/  NOP ;  /* 0x0000000000007918 */ /* 0x000fc80000000000 */
[----:B------:R-:W-:Y:S04]  /*14ef0*/  STL.64 [R1+0x160], R24 ;  /* 0x0001601801007387 */ /* 0x000fe80000100a00 */
[----:B------:R0:W-:Y:S04]  /*14f00*/  STL.64 [R1+0x168], R26 ;  /* 0x0001681a01007387 */ /* 0x0001e80000100a00 */
[----:B0-----:R-:W2:Y:S04]  /*14f10*/  LDL.LU.64 R26, [R1+0xbf0] ;  /* 0x000bf000011a7983 */ /* 0x001ea80000300a00 */
[----:B------:R-:W4:Y:S01]  /*14f20*/  LDL.LU.64 R24, [R1+0xbe8] ;  /* 0x000be80001187983 */ /* 0x000f220000300a00 */
[----:B------:R-:W-:Y:S01]  /*14f30*/  F2FP.F16.E4M3.UNPACK_B R10, R11.H1 ;  /* 0x0000000bff0a723e */ /* 0x000fe200030006ff */
[----:B------:R-:W-:Y:S01]  /*14f40*/  IMAD R3, R3, 0x100, R21 ;  /* 0x0000010003037824 */ /* 0x000fe200078e0215 */
[----:B------:R-:W-:Y:S01]  /*14f50*/  F2FP.F16.E4M3.UNPACK_B R11, R20.H1 ;  /* 0x00000014ff0b723e */ /* 0x000fe200030006ff */
[----:B------:R-:W-:-:S02]  /*14f60*/  IMAD R20, R23, 0x100, R22 ;  /* 0x0000010017147824 */ /* 0x000fc400078e0216 */
[----:B------:R-:W3:Y:S01]  /*14f70*/  LDL.LU R23, [R1+0x684] ;  /* 0x0006840001177983 */ /* 0x000ee20000300800 */
[----:B--2---:R-:W-:Y:S02]  /*14f80*/  IMAD R22, R27, 0x100, R26 ;  /* 0x000001001b167824 */ /* 0x004fe400078e021a */
[----:B----4-:R-:W-:Y:S02]  /*14f90*/  IMAD R21, R25, 0x100, R24 ;  /* 0x0000010019157824 */ /* 0x010fe400078e0218 */
[----:B------:R-:W2:Y:S04]  /*14fa0*/  LDL.LU R24, [R1+0x80] ;  /* 0x0000800001187983 */ /* 0x000ea80000300800 */
[----:B------:R-:W2:Y:S04]  /*14fb0*/  LDL.LU R25, [R1+0x84] ;  /* 0x0000840001197983 */ /* 0x000ea80000300800 */
[----:B------:R-:W4:Y:S04]  /*14fc0*/  LDL.LU R26, [R1+0x88] ;  /* 0x00008800011a7983 */ /* 0x000f280000300800 */
[----:B------:R-:W4:Y:S01]  /*14fd0*/  LDL.LU R27, [R1+0x8c] ;  /* 0x00008c00011b7983 */ /* 0x000f220000300800 */
[----:B---3--:R-:W-:Y:S03]  /*14fe0*/  HMMA.16816.F32 R12, R12, R10, R16 ;  /* 0x0000000a0c0c723c */ /* 0x008fe60000001810 */
[----:B----4-:R-:W-:Y:S04]  /*14ff0*/  STL.64 [R1+0xbc8], R26 ;  /* 0x000bc81a01007387 */ /* 0x010fe80000100a00 */
[----:B--2---:R0:W-:Y:S04]  /*15000*/  STL.64 [R1+0xbc0], R24 ;  /* 0x000bc01801007387 */ /* 0x0041e80000100a00 */
[----:B0-----:R-:W2:Y:S04]  /*15010*/  LDL.LU R24, [R1+0xc0] ;  /* 0x0000c00001187983 */ /* 0x001ea80000300800 */
[----:B------:R-:W2:Y:S01]  /*15020*/  LDL.LU R25, [R1+0xc4] ;  /* 0x0000c40001197983 */ /* 0x000ea20000300800 */
[----:B------:R-:W-:-:S02]  /*15030*/  IMAD.MOV.U32 R26, RZ, RZ, R0 ;  /* 0x000000ffff1a7224 */ /* 0x000fc400078e0000 */
[----:B------:R-:W-:Y:S01]  /*15040*/  IMAD.MOV.U32 R27, RZ, RZ, R29 ;  /* 0x000000ffff1b7224 */ /* 0x000fe200078e001d */
[----:B------:R-:W3:Y:S01]  /*15050*/  LDL.LU R0, [R1+0xbe4] ;  /* 0x000be40001007983 */ /* 0x000ee20000300800 */
[----:B------:R-:W-:-:S03]  /*15060*/  IMAD.MOV.U32 R16, RZ, RZ, R15 ;  /* 0x000000ffff107224 */ /* 0x000fc600078e000f */
[----:B------:R-:W4:Y:S01]  /*15070*/  LDL.LU R29, [R1+0xbe0] ;  /* 0x000be000011d7983 */ /* 0x000f220000300800 */
[----:B------:R-:W-:-:S03]  /*15080*/  IMAD.MOV.U32 R19, RZ, RZ, R12 ;  /* 0x000000ffff137224 */ /* 0x000fc600078e000c */
[----:B------:R-:W-:Y:S01]  /*15090*/  STL.64 [R1+0xbd8], R26 ;  /* 0x000bd81a01007387 */ /* 0x000fe20000100a00 */
[----:B------:R-:W-:Y:S02]  /*150a0*/  IMAD.MOV.U32 R18, RZ, RZ, R13 ;  /* 0x000000ffff127224 */ /* 0x000fe400078e000d */
[----:B------:R-:W-:Y:S01]  /*150b0*/  IMAD.MOV.U32 R17, RZ, RZ, R14 ;  /* 0x000000ffff117224 */ /* 0x000fe200078e000e */
[----:B--2---:R0:W-:Y:S04]  /*150c0*/  STL.64 [R1+0xbd0], R24 ;  /* 0x000bd01801007387 */ /* 0x0041e80000100a00 */
[----:B0-----:R-:W2:Y:S04]  /*150d0*/  LDL.LU R24, [R1+0xd0] ;  /* 0x0000d00001187983 */ /* 0x001ea80000300800 */
[----:B------:R-:W2:Y:S04]  /*150e0*/  LDL.LU R25, [R1+0xd4] ;  /* 0x0000d40001197983 */ /* 0x000ea80000300800 */
[----:B------:R-:W2:Y:S04]  /*150f0*/  LDL.LU R26, [R1+0xd8] ;  /* 0x0000d800011a7983 */ /* 0x000ea80000300800 */
[----:B------:R-:W2:Y:S04]  /*15100*/  LDL.LU R27, [R1+0xdc] ;  /* 0x0000dc00011b7983 */ /* 0x000ea80000300800 */
[----:B------:R0:W-:Y:S04]  /*15110*/  STL [R1+0xb54], R16 ;  /* 0x000b541001007387 */ /* 0x0001e80000100800 */
[----:B------:R-:W-:Y:S04]  /*15120*/  STL [R1+0xb50], R19 ;  /* 0x000b501301007387 */ /* 0x000fe80000100800 */
[----:B------:R-:W-:Y:S04]  /*15130*/  STL [R1+0xb4c], R18 ;  /* 0x000b4c1201007387 */ /* 0x000fe80000100800 */
[----:B------:R1:W-:Y:S04]  /*15140*/  STL [R1+0xb48], R17 ;  /* 0x000b481101007387 */ /* 0x0003e80000100800 */
[----:B0-----:R-:W2:Y:S04]  /*15150*/  LDL.LU R16, [R1+0xe0] ;  /* 0x0000e00001107983 */ /* 0x001ea80000300800 */
[----:B-1----:R-:W2:Y:S01]  /*15160*/  LDL.LU R17, [R1+0xe4] ;  /* 0x0000e40001117983 */ /* 0x002ea20000300800 */
[----:B----4-:R-:W-:Y:S01]  /*15170*/  IMAD.MOV.U32 R18, RZ, RZ, R29 ;  /* 0x000000ffff127224 */ /* 0x010fe200078e001d */
[----:B------:R-:W-:Y:S01]  /*15180*/  F2FP.F16.E4M3.UNPACK_B R12, R3 ;  /* 0x00000003ff0c723e */ /* 0x000fe200020006ff */
[----:B---3--:R-:W-:Y:S01]  /*15190*/  IMAD.MOV.U32 R19, RZ, RZ, R0 ;  /* 0x000000ffff137224 */ /* 0x008fe200078e0000 */
[----:B------:R-:W-:Y:S01]  /*151a0*/  F2FP.F16.E4M3.UNPACK_B R13, R20 ;  /* 0x00000014ff0d723e */ /* 0x000fe200020006ff */
[----:B------:R-:W3:Y:S01]  /*151b0*/  LDL.LU R3, [R1+0x66c] ;  /* 0x00066c0001037983 */ /* 0x000ee20000300800 */
[----:B------:R-:W-:-:S02]  /*151c0*/  F2FP.F16.E4M3.UNPACK_B R14, R21 ;  /* 0x00000015ff0e723e */ /* 0x000fc400020006ff */
[----:B------:R-:W-:Y:S01]  /*151d0*/  F2FP.F16.E4M3.UNPACK_B R15, R22 ;  /* 0x00000016ff0f723e */ /* 0x000fe200020006ff */
[----:B------:R-:W4:Y:S04]  /*151e0*/  LDL.LU R20, [R1+0x674] ;  /* 0x0006740001147983 */ /* 0x000f280000300800 */
[----:B------:R-:W3:Y:S04]  /*151f0*/  LDL.LU R21, [R1+0x67c] ;  /* 0x00067c0001157983 */ /* 0x000ee80000300800 */
[----:B------:R-:W3:Y:S01]  /*15200*/  LDL.LU R22, [R1+0x688] ;  /* 0x0006880001167983 */ /* 0x000ee20000300800 */
[C---:B--2---:R-:W-:Y:S08]  /*15210*/  HMMA.16816.F32 R24, R12.reuse, R6, R24 ;  /* 0x000000060c18723c */ /* 0x044ff00000001818 */
[----:B------:R-:W-:-:S15]  /*15220*/  HMMA.16816.F32 R16, R12, R4, R16 ;  /* 0x000000040c10723c */ /* 0x000fde0000001810 */
[----:B------:R-:W-:-:S04]  /*15230*/  NOP ;  /* 0x0000000000007918 */ /* 0x000fc80000000000 */
[----:B------:R0:W-:Y:S04]  /*15240*/  STL.64 [R1+0x150], R16 ;  /* 0x0001501001007387 */ /* 0x0001e80000100a00 */
[----:B------:R1:W-:Y:S01]  /*15250*/  STL.64 [R1+0x158], R18 ;  /* 0x0001581201007387 */ /* 0x0003e20000100a00 */
[----:B0-----:R-:W-:Y:S02]  /*15260*/  IMAD.MOV.U32 R17, RZ, RZ, R27 ;  /* 0x000000ffff117224 */ /* 0x001fe400078e001b */
[----:B------:R-:W-:Y:S02]  /*15270*/  IMAD.MOV.U32 R16, RZ, RZ, R24 ;  /* 0x000000ffff107224 */ /* 0x000fe400078e0018 */
[----:B-1----:R-:W-:Y:S02]  /*15280*/  IMAD.MOV.U32 R18, RZ, RZ, R26 ;  /* 0x000000ffff127224 */ /* 0x002fe400078e001a */
[----:B------:R-:W-:Y:S01]  /*15290*/  IMAD.MOV.U32 R19, RZ, RZ, R25 ;  /* 0x000000ffff137224 */ /* 0x000fe200078e0019 */
[----:B------:R-:W2:Y:S04]  /*152a0*/  LDL.LU.64 R26, [R1+0xbd8] ;  /* 0x000bd800011a7983 */ /* 0x000ea80000300a00 */
[----:B------:R-:W2:Y:S04]  /*152b0*/  LDL.LU.64 R24, [R1+0xbd0] ;  /* 0x000bd00001187983 */ /* 0x000ea80000300a00 */
[----:B------:R0:W-:Y:S04]  /*152c0*/  STL.64 [R1+0xb70], R18 ;  /* 0x000b701201007387 */ /* 0x0001e80000100a00 */
[----:B0-----:R-:W4:Y:S04]  /*152d0*/  LDL.LU R18, [R1+0x678] ;  /* 0x0006780001127983 */ /* 0x001f280000300800 */
[----:B------:R-:W3:Y:S04]  /*152e0*/  LDL.LU R19, [R1+0x680] ;  /* 0x0006800001137983 */ /* 0x000ee80000300800 */
[----:B------:R0:W-:Y:S04]  /*152f0*/  STL.64 [R1+0xb68], R16 ;  /* 0x000b681001007387 */ /* 0x0001e80000100a00 */
[----:B0-----:R-:W3:Y:S01]  /*15300*/  LDL.LU R17, [R1+0x670] ;  /* 0x0006700001117983 */ /* 0x001ee20000300800 */
[----:B--2---:R-:W-:-:S15]  /*15310*/  HMMA.16816.F32 R24, R12, R8, R24 ;  /* 0x000000080c18723c */ /* 0x004fde0000001818 */
[----:B------:R-:W-:-:S04]  /*15320*/  NOP ;  /* 0x0000000000007918 */ /* 0x000fc80000000000 */
[----:B------:R-:W-:Y:S01]  /*15330*/  IMAD.MOV.U32 R29, RZ, RZ, R26 ;  /* 0x000000ffff1d7224 */ /* 0x000fe200078e001a */
[----:B------:R0:W-:Y:S01]  /*15340*/  STL.64 [R1+0x130], R24 ;  /* 0x0001301801007387 */ /* 0x0001e20000100a00 */
[----:B------:R-:W-:-:S03]  /*15350*/  IMAD.MOV.U32 R0, RZ, RZ, R27 ;  /* 0x000000ffff007224 */ /* 0x000fc600078e001b */
[----:B------:R-:W2:Y:S04]  /*15360*/  LDL.LU.64 R26, [R1+0xbc8] ;  /* 0x000bc800011a7983 */ /* 0x000ea80000300a00 */
[----:B0-----:R-:W2:Y:S04]  /*15370*/  LDL.LU.64 R24, [R1+0xbc0] ;  /* 0x000bc00001187983 */ /* 0x001ea80000300a00 */
[----:B------:R-:W-:Y:S04]  /*15380*/  STL [R1+0xaf0], R0 ;  /* 0x000af00001007387 */ /* 0x000fe80000100800 */
[----:B------:R-:W-:Y:S04]  /*15390*/  STL [R1+0xad8], R29 ;  /* 0x000ad81d01007387 */ /* 0x000fe80000100800 */
[----:B------:R0:W-:Y:S01]  /*153a0*/  STL [R1+0xb8c], R10 ;  /* 0x000b8c0a01007387 */ /* 0x0001e20000100800 */
[----:B--2---:R-:W-:Y:S03]  /*153b0*/  HMMA.16816.F32 R12, R12, R10, R24 ;  /* 0x0000000a0c0c723c */ /* 0x004fe60000001818 */
[----:B0-----:R-:W2:-:S15]  /*153c0*/  LDL.LU R10, [R1+0x690] ;  /* 0x00069000010a7983 */ /* 0x001e9e0000300800 */
[----:B------:R-:W-:Y:S01]  /*153d0*/  NOP ;  /* 0x0000000000007918 */ /* 0x000fe20000000000 */
[----:B------:R-:W-:Y:S04]  /*153e0*/  STL.64 [R1+0x10], R12 ;  /* 0x0000100c01007387 */ /* 0x000fe80000100a00 */
[----:B------:R-:W-:Y:S04]  /*153f0*/  STL.64 [R1+0x18], R14 ;  /* 0x0000180e01007387 */ /* 0x000fe80000100a00 */
[----:B------:R0:W-:Y:S04]  /*15400*/  STL [R1+0xb88], R11 ;  /* 0x000b880b01007387 */ /* 0x0001e80000100800 */
[----:B0-----:R-:W2:Y:S04]  /*15410*/  LDL.LU R11, [R1+0x698] ;  /* 0x00069800010b7983 */ /* 0x001ea80000300800 */
[----:B--2---:R-:W-:Y:S04]  /*15420*/  STL.64 [R1+0xba8], R10 ;  /* 0x000ba80a01007387 */ /* 0x004fe80000100a00 */
[----:B------:R0:W-:Y:S04]  /*15430*/  STL.64 [R1+0xba0], R8 ;  /* 0x000ba00801007387 */ /* 0x0001e80000100a00 */
[----:B0-----:R-:W2:Y:S04]  /*15440*/  LDL.LU R8, [R1+0xa0] ;  /* 0x0000a00001087983 */ /* 0x001ea80000300800 */
[----:B------:R-:W2:Y:S04]  /*15450*/  LDL.LU R9, [R1+0xa4] ;  /* 0x0000a40001097983 */ /* 0x000ea80000300800 */
[----:B------:R-:W2:Y:S04]  /*15460*/  LDL.LU R10, [R1+0xa8] ;  /* 0x0000a800010a7983 */ /* 0x000ea80000300800 */
[----:B------:R-:W2:Y:S01]  /*15470*/  LDL.LU R11, [R1+0xac] ;  /* 0x0000ac00010b7983 */ /* 0x000ea20000300800 */
[----:B---3--:R-:W-:-:S02]  /*15480*/  IMAD R22, R23, 0x100, R22 ;  /* 0x0000010017167824 */ /* 0x008fc400078e0216 */
[----:B------:R-:W-:Y:S02]  /*15490*/  IMAD R3, R3, 0x100, R17 ;  /* 0x0000010003037824 */ /* 0x000fe400078e0211 */
[----:B----4-:R-:W-:Y:S02]  /*154a0*/  IMAD R20, R20, 0x100, R18 ;  /* 0x0000010014147824 */ /* 0x010fe400078e0212 */
[----:B------:R-:W-:Y:S01]  /*154b0*/  IMAD R21, R21, 0x100, R19 ;  /* 0x0000010015157824 */ /* 0x000fe200078e0213 */
[----:B--2---:R0:W-:Y:S04]  /*154c0*/  STL.64 [R1+0xbb8], R10 ;  /* 0x000bb80a01007387 */ /* 0x0041e80000100a00 */
[----:B------:R1:W-:Y:S01]  /*154d0*/  STL.64 [R1+0xbb0], R8 ;  /* 0x000bb00801007387 */ /* 0x0003e20000100a00 */
[----:B0-----:R-:W-:-:S03]  /*154e0*/  IMAD.MOV.U32 R11, RZ, RZ, R28 ;  /* 0x000000ffff0b7224 */ /* 0x001fc600078e001c */
[----:B-1----:R-:W2:Y:S04]  /*154f0*/  LDL.LU R8, [R1+0xb0] ;  /* 0x0000b00001087983 */ /* 0x002ea80000300800 */
        /* <DEDUP_REMOVED lines=8> */
[----:B------:R-:W2:Y:S01]  /*15580*/  LDL.LU R19, [R1+0x6c] ;  /* 0x00006c0001137983 */ /* 0x000ea20000300800 */
        /* <DEDUP_REMOVED lines=10> */
[----:B------:R-:W-:Y:S01]  /*15630*/  HMMA.16816.F32 R8, R12, R4, R8 ;  /* 0x000000040c08723c */ /* 0x000fe20000001808 */
[----:B------:R-:W-:-:S15]  /*15640*/  IMAD.MOV.U32 R27, RZ, RZ, R2 ;  /* 0x000000ffff1b7224 */ /* 0x000fde00078e0002 */
[----:B------:R-:W-:-:S03]  /*15650*/  NOP ;  /* 0x0000000000007918 */ /* 0x000fc60000000000 */
[----:B------:R-:W-:Y:S01]  /*15660*/  IMAD.MOV.U32 R2, RZ, RZ, R11 ;  /* 0x000000ffff027224 */ /* 0x000fe200078e000b */
        /* <DEDUP_REMOVED lines=13> */
[----:B------:R-:W3:Y:S04]  /*15740*/  LDL.LU R22, [R1+0x6a0] ;  /* 0x0006a00001167983 */ /* 0x000ee80000300800 */
[----:B------:R-:W-:Y:S04]  /*15750*/  STL.64 [R1+0x120], R8 ;  /* 0x0001200801007387 */ /* 0x000fe80000100a00 */
[----:B------:R0:W-:Y:S04]  /*15760*/  STL [R1+0x128], R10 ;  /* 0x0001280a01007387 */ /* 0x0001e80000100800 */
[----:B0-----:R-:W2:Y:S04]  /*15770*/  LDL.LU.64 R10, [R1+0xbb8] ;  /* 0x000bb800010a7983 */ /* 0x001ea80000300a00 */
[----:B------:R-:W2:Y:S04]  /*15780*/  LDL.LU.64 R8, [R1+0xbb0] ;  /* 0x000bb00001087983 */ /* 0x000ea80000300a00 */
[----:B------:R-:W-:Y:S01]  /*15790*/  STL [R1+0xad4], R2 ;  /* 0x000ad40201007387 */ /* 0x000fe20000100800 */
[----:B--2---:R-:W-:-:S15]  /*157a0*/  HMMA.16816.F32 R8, R12, R6, R8 ;  /* 0x000000060c08723c */ /* 0x004fde0000001808 */
[----:B------:R-:W-:-:S04]  /*157b0*/  NOP ;  /* 0x0000000000007918 */ /* 0x000fc80000000000 */
[----:B------:R-:W-:Y:S04]  /*157c0*/  STL.64 [R1+0x50], R8 ;  /* 0x0000500801007387 */ /* 0x000fe80000100a00 */
[----:B------:R0:W-:Y:S04]  /*157d0*/  STL.64 [R1+0x58], R10 ;  /* 0x0000580a01007387 */ /* 0x0001e80000100a00 */
[----:B0-----:R-:W2:Y:S04]  /*157e0*/  LDL.LU.64 R10, [R1+0xba8] ;  /* 0x000ba800010a7983 */ /* 0x001ea80000300a00 */
[----:B------:R-:W2:Y:S02]  /*157f0*/  LDL.LU.64 R8, [R1+0xba0] ;  /* 0x000ba00001087983 */ /* 0x000ea40000300a00 */
[----:B--2---:R-:W-:Y:S01]  /*15800*/  HMMA.16816.F32 R16, R12, R8, R16 ;  /* 0x000000080c10723c */ /* 0x004fe20000001810 */
[----:B------:R-:W-:-:S02]  /*15810*/  IMAD R20, R20, 0x100, R10 ;  /* 0x0000010014147824 */ /* 0x000fc400078e020a */
[----:B------:R-:W-:-:S15]  /*15820*/  IMAD R21, R21, 0x100, R11 ;  /* 0x0000010015157824 */ /* 0x000fde00078e020b */
[----:B------:R-:W-:Y:S01]  /*15830*/  NOP ;  /* 0x0000000000007918 */ /* 0x000fe20000000000 */
[----:B------:R-:W-:Y:S01]  /*15840*/  IMAD.MOV.U32 R2, RZ, RZ, R19 ;  /* 0x000000ffff027224 */ /* 0x000fe200078e0013 */
[----:B------:R-:W-:Y:S04]  /*15850*/  STL.64 [R1+0x110], R16 ;  /* 0x0001101001007387 */ /* 0x000fe80000100a00 */
[----:B------:R0:W-:Y:S04]  /*15860*/  STL [R1+0x118], R18 ;  /* 0x0001181201007387 */ /* 0x0001e80000100800 */
[----:B0-----:R-:W2:Y:S04]  /*15870*/  LDL.LU.64 R18, [R1+0xb98] ;  /* 0x000b980001127983 */ /* 0x001ea80000300a00 */
[----:B------:R-:W2:Y:S04]  /*15880*/  LDL.LU.64 R16, [R1+0xb90] ;  /* 0x000b900001107983 */ /* 0x000ea80000300a00 */
[----:B------:R0:W-:Y:S04]  /*15890*/  STL [R1+0xaf4], R2 ;  /* 0x000af40201007387 */ /* 0x0001e80000100800 */
[----:B0-----:R-:W2:Y:S04]  /*158a0*/  LDL.LU R2, [R1+0x6bc] ;  /* 0x0006bc0001027983 */ /* 0x001ea80000300800 */
[----:B------:R-:W2:Y:S04]  /*158b0*/  LDL.LU R10, [R1+0xb8c] ;  /* 0x000b8c00010a7983 */ /* 0x000ea80000300800 */
[----:B------:R-:W2:Y:S01]  /*158c0*/  LDL.LU R11, [R1+0xb88] ;  /* 0x000b8800010b7983 */ /* 0x000ea20000300800 */
[----:B---3--:R-:W-:-:S02]  /*158d0*/  IMAD R22, R29, 0x100, R22 ;  /* 0x000001001d167824 */ /* 0x008fc400078e0216 */
[----:B----4-:R-:W-:Y:S01]  /*158e0*/  IMAD R23, R28, 0x100, R23 ;  /* 0x000001001c177824 */ /* 0x010fe200078e0217 */
[----:B------:R-:W-:Y:S01]  /*158f0*/  F2FP.F16.E4M3.UNPACK_B R20, R20 ;  /* 0x00000014ff14723e */ /* 0x000fe200020006ff */
[----:B--2---:R-:W-:Y:S01]  /*15900*/  HMMA.16816.F32 R12, R12, R10, R16 ;  /* 0x0000000a0c0c723c */ /* 0x004fe20000001810 */
[----:B------:R-:W2:Y:S04]  /*15910*/  LDL.LU.64 R18, [R1+0xb80] ;  /* 0x000b800001127983 */ /* 0x000ea80000300a00 */
[----:B------:R-:W2:Y:S01]  /*15920*/  LDL.LU.64 R16, [R1+0xb78] ;  /* 0x000b780001107983 */ /* 0x000ea20000300a00 */
[----:B------:R-:W-:Y:S02]  /*15930*/  F2FP.F16.E4M3.UNPACK_B R21, R21 ;  /* 0x00000015ff15723e */ /* 0x000fe400020006ff */
[----:B------:R-:W-:-:S02]  /*15940*/  F2FP.F16.E4M3.UNPACK_B R22, R22 ;  /* 0x00000016ff16723e */ /* 0x000fc400020006ff */
[----:B------:R-:W-:-:S07]  /*15950*/  F2FP.F16.E4M3.UNPACK_B R23, R23 ;  /* 0x00000017ff17723e */ /* 0x000fce00020006ff */
[----:B------:R-:W-:Y:S02]  /*15960*/  HMMA.16816.F32 R24, R20, R6, R24 ;  /* 0x000000061418723c */ /* 0x000fe40000001818 */
[----:B------:R0:W-:Y:S01]  /*15970*/  STL [R1+0x104], R13 ;  /* 0x0001040d01007387 */ /* 0x0001e20000100800 */
[----:B------:R-:W-:-:S03]  /*15980*/  IMAD.MOV.U32 R29, RZ, RZ, R12 ;  /* 0x000000ffff1d7224 */ /* 0x000fc600078e000c */
[----:B------:R1:W-:Y:S04]  /*15990*/  STL.64 [R1+0x108], R14 ;  /* 0x0001080e01007387 */ /* 0x0003e80000100a00 */
[----:B------:R-:W3:Y:S04]  /*159a0*/  LDL.LU R12, [R1+0x6ac] ;  /* 0x0006ac00010c7983 */ /* 0x000ee80000300800 */
[----:B0-----:R-:W4:Y:S04]  /*159b0*/  LDL.LU R13, [R1+0x6b8] ;  /* 0x0006b800010d7983 */ /* 0x001f280000300800 */
[----:B-1----:R-:W4:Y:S04]  /*159c0*/  LDL.LU R14, [R1+0x6b4] ;  /* 0x0006b400010e7983 */ /* 0x002f280000300800 */
[----:B------:R-:W3:Y:S01]  /*159d0*/  LDL.LU R15, [R1+0x6c0] ;  /* 0x0006c000010f7983 */ /* 0x000ee20000300800 */
[----:B--2---:R-:W-:-:S15]  /*159e0*/  HMMA.16816.F32 R16, R20, R4, R16 ;  /* 0x000000041410723c */ /* 0x004fde0000001810 */
[----:B------:R-:W-:-:S04]  /*159f0*/  NOP ;  /* 0x0000000000007918 */ /* 0x000fc80000000000 */
[----:B------:R-:W-:Y:S01]  /*15a00*/  STL.64 [R1+0xf0], R16 ;  /* 0x0000f01001007387 */ /* 0x000fe20000100a00 */
[----:B------:R-:W-:-:S03]  /*15a10*/  IMAD.MOV.U32 R28, RZ, RZ, R19 ;  /* 0x000000ffff1c7224 */ /* 0x000fc600078e0013 */
[----:B------:R0:W-:Y:S04]  /*15a20*/  STL [R1+0xf8], R18 ;  /* 0x0000f81201007387 */ /* 0x0001e80000100800 */
[----:B0-----:R-:W2:Y:S04]  /*15a30*/  LDL.LU.64 R18, [R1+0xb70] ;  /* 0x000b700001127983 */ /* 0x001ea80000300a00 */
[----:B------:R-:W2:Y:S04]  /*15a40*/  LDL.LU.64 R16, [R1+0xb68] ;  /* 0x000b680001107983 */ /* 0x000ea80000300a00 */
[----:B------:R-:W2:Y:S04]  /*15a50*/  LDL.LU R5, [R1+0x6b0] ;  /* 0x0006b00001057983 */ /* 0x000ea80000300800 */
[----:B------:R-:W-:Y:S04]  /*15a60*/  STL [R1+0xad0], R28 ;  /* 0x000ad01c01007387 */ /* 0x000fe80000100800 */
[----:B------:R-:W-:Y:S04]  /*15a70*/  STL.64 [R1+0xd0], R24 ;  /* 0x0000d01801007387 */ /* 0x000fe80000100a00 */
[----:B------:R0:W-:Y:S04]  /*15a80*/  STL.64 [R1+0xd8], R26 ;  /* 0x0000d81a01007387 */ /* 0x0001e80000100a00 */
[----:B0-----:R-:W2:Y:S04]  /*15a90*/  LDL.LU.64 R26, [R1+0xb60] ;  /* 0x000b6000011a7983 */ /* 0x001ea80000300a00 */
[----:B------:R-:W2:Y:S02]  /*15aa0*/  LDL.LU.64 R24, [R1+0xb58] ;  /* 0x000b580001187983 */ /* 0x000ea40000300a00 */
[----:B--2---:R-:W-:-:S15]  /*15ab0*/  HMMA.16816.F32 R24, R20, R8, R24 ;  /* 0x000000081418723c */ /* 0x004fde0000001818 */
[----:B------:R-:W-:-:S04]  /*15ac0*/  NOP ;  /* 0x0000000000007918 */ /* 0x000fc80000000000 */
[----:B------:R0:W-:Y:S04]  /*15ad0*/  STL.64 [R1+0xa88], R26 ;  /* 0x000a881a01007387 */ /* 0x0001e80000100a00 */
[----:B------:R1:W-:Y:S01]  /*15ae0*/  STL.64 [R1+0xa80], R24 ;  /* 0x000a801801007387 */ /* 0x0003e20000100a00 */
[----:B0-----:R-:W-:Y:S02]  /*15af0*/  IMAD.MOV.U32 R26, RZ, RZ, R18 ;  /* 0x000000ffff1a7224 */ /* 0x001fe400078e0012 */
[----:B-1----:R-:W-:Y:S02]  /*15b00*/  IMAD.MOV.U32 R24, RZ, RZ, R16 ;  /* 0x000000ffff187224 */ /* 0x002fe400078e0010 */
[----:B------:R-:W2:Y:S01]  /*15b10*/  LDL.LU R16, [R1+0xb54] ;  /* 0x000b540001107983 */ /* 0x000ea20000300800 */
[----:B------:R-:W-:-:S02]  /*15b20*/  IMAD.MOV.U32 R25, RZ, RZ, R19 ;  /* 0x000000ffff197224 */ /* 0x000fc400078e0013 */
[----:B------:R-:W-:Y:S01]  /*15b30*/  IMAD.MOV.U32 R27, RZ, RZ, R17 ;  /* 0x000000ffff1b7224 */ /* 0x000fe200078e0011 */
[----:B------:R-:W2:Y:S04]  /*15b40*/  LDL.LU R19, [R1+0xb50] ;  /* 0x000b500001137983 */ /* 0x000ea80000300800 */
[----:B------:R-:W2:Y:S04]  /*15b50*/  LDL.LU R18, [R1+0xb4c] ;  /* 0x000b4c0001127983 */ /* 0x000ea80000300800 */
[----:B------:R-:W2:Y:S01]  /*15b60*/  LDL.LU R17, [R1+0xb48] ;  /* 0x000b480001117983 */ /* 0x000ea20000300800 */
[----:B----4-:R-:W-:-:S02]  /*15b70*/  IMAD R13, R14, 0x100, R13 ;  /* 0x000001000e0d7824 */ /* 0x010fc400078e020d */
[----:B---3--:R-:W-:Y:S02]  /*15b80*/  IMAD R14, R2, 0x100, R15 ;  /* 0x00000100020e7824 */ /* 0x008fe400078e020f */
[----:B------:R-:W-:Y:S01]  /*15b90*/  IMAD R15, R0, 0x100, R3 ;  /* 0x00000100000f7824 */ /* 0x000fe200078e0203 */
[----:B------:R-:W3:Y:S04]  /*15ba0*/  LDL.LU R2, [R1+0x6d0] ;  /* 0x0006d00001027983 */ /* 0x000ee80000300800 */
[----:B------:R-:W3:Y:S04]  /*15bb0*/  LDL.LU R3, [R1+0x6cc] ;  /* 0x0006cc0001037983 */ /* 0x000ee80000300800 */
[----:B------:R-:W4:Y:S04]  /*15bc0*/  LDL.LU R0, [R1+0x6d8] ;  /* 0x0006d80001007983 */ /* 0x000f280000300800 */
[----:B------:R-:W3:Y:S04]  /*15bd0*/  LDL.LU R28, [R1+0x6e4] ;  /* 0x0006e400011c7983 */ /* 0x000ee80000300800 */
[----:B------:R2:W-:Y:S04]  /*15be0*/  STL.64 [R1+0xae8], R26 ;  /* 0x000ae81a01007387 */ /* 0x0005e80000100a00 */
[----:B------:R0:W-:Y:S01]  /*15bf0*/  STL.64 [R1+0xae0], R24 ;  /* 0x000ae01801007387 */ /* 0x0001e20000100a00 */
[----:B--2---:R-:W-:-:S02]  /*15c00*/  IMAD.MOV.U32 R27, RZ, RZ, R16 ;  /* 0x000000ffff1b7224 */ /* 0x004fc400078e0010 */
[----:B0-----:R-:W-:Y:S02]  /*15c10*/  IMAD.MOV.U32 R24, RZ, RZ, R19 ;  /* 0x000000ffff187224 */ /* 0x001fe400078e0013 */
[----:B------:R-:W2:Y:S01]  /*15c20*/  LDL.LU R19, [R1+0xb44] ;  /* 0x000b440001137983 */ /* 0x000ea20000300800 */
[----:B------:R-:W-:-:S03]  /*15c30*/  IMAD.MOV.U32 R25, RZ, RZ, R18 ;  /* 0x000000ffff197224 */ /* 0x000fc600078e0012 */
[----:B------:R-:W2:Y:S01]  /*15c40*/  LDL.LU R18, [R1+0xb40] ;  /* 0x000b400001127983 */ /* 0x000ea20000300800 */
[----:B------:R-:W-:-:S03]  /*15c50*/  IMAD.MOV.U32 R26, RZ, RZ, R17 ;  /* 0x000000ffff1a7224 */ /* 0x000fc600078e0011 */
[----:B------:R-:W2:Y:S04]  /*15c60*/  LDL.LU R17, [R1+0xb3c] ;  /* 0x000b3c0001117983 */ /* 0x000ea80000300800 */
[----:B------:R-:W2:Y:S04]  /*15c70*/  LDL.LU R16, [R1+0xb38] ;  /* 0x000b380001107983 */ /* 0x000ea80000300800 */
[----:B------:R-:W2:Y:S04]  /*15c80*/  LDL R9, [R1+0x18c] ;  /* 0x00018c0001097983 */ /* 0x000ea80000100800 */
[----:B------:R-:W-:Y:S04]  /*15c90*/  STL.64 [R1+0xb00], R26 ;  /* 0x000b001a01007387 */ /* 0x000fe80000100a00 */
[----:B------:R0:W-:Y:S04]  /*15ca0*/  STL.64 [R1+0xaf8], R24 ;  /* 0x000af81801007387 */ /* 0x0001e80000100a00 */
[----:B0-----:R-:W2:Y:S04]  /*15cb0*/  LDL.LU R24, [R1+0x160] ;  /* 0x0001600001187983 */ /* 0x001ea80000300800 */
[----:B------:R-:W2:Y:S04]  /*15cc0*/  LDL.LU R25, [R1+0x164] ;  /* 0x0001640001197983 */ /* 0x000ea80000300800 */
[----:B------:R-:W2:Y:S04]  /*15cd0*/  LDL.LU R26, [R1+0x168] ;  /* 0x00016800011a7983 */ /* 0x000ea80000300800 */
[----:B------:R-:W2:Y:S01]  /*15ce0*/  LDL.LU R27, [R1+0x16c] ;  /* 0x00016c00011b7983 */ /* 0x000ea20000300800 */
[----:B------:R-:W-:-:S03]  /*15cf0*/  IMAD R12, R12, 0x100, R5 ;  /* 0x000001000c0c7824 */ /* 0x000fc600078e0205 */
[----:B------:R-:W3:Y:S04]  /*15d00*/  LDL R4, [R1+0x1a8] ;  /* 0x0001a80001047983 */ /* 0x000ee80000100800 */
[----:B------:R-:W3:Y:S04]  /*15d10*/  LDL R5, [R1+0x1ac] ;  /* 0x0001ac0001057983 */ /* 0x000ee80000100800 */
[----:B------:R-:W3:Y:S04]  /*15d20*/  LDL R6, [R1+0x198] ;  /* 0x0001980001067983 */ /* 0x000ee80000100800 */
[----:B------:R-:W3:Y:S04]  /*15d30*/  LDL R7, [R1+0x19c] ;  /* 0x00019c0001077983 */ /* 0x000ee80000100800 */
[----:B------:R-:W3:Y:S04]  /*15d40*/  LDL R8, [R1+0x188] ;  /* 0x0001880001087983 */ /* 0x000ee80000100800 */
[----:B--2---:R0:W-:Y:S04]  /*15d50*/  STL.64 [R1+0xb10], R26 ;  /* 0x000b101a01007387 */ /* 0x0041e80000100a00 */
[----:B------:R1:W-:Y:S01]  /*15d60*/  STL.64 [R1+0xb08], R24 ;  /* 0x000b081801007387 */ /* 0x0003e20000100a00 */
[----:B0-----:R-:W-:-:S02]  /*15d70*/  IMAD.MOV.U32 R26, RZ, RZ, R18 ;  /* 0x000000ffff1a7224 */ /* 0x001fc400078e0012 */
[----:B------:R-:W-:Y:S02]  /*15d80*/  IMAD.MOV.U32 R27, RZ, RZ, R19 ;  /* 0x000000ffff1b7224 */ /* 0x000fe400078e0013 */
[----:B-1----:R-:W-:Y:S02]  /*15d90*/  IMAD.MOV.U32 R24, RZ, RZ, R16 ;  /* 0x000000ffff187224 */ /* 0x002fe400078e0010 */
[----:B------:R-:W2:Y:S01]  /*15da0*/  LDL.LU R16, [R1+0xb34] ;  /* 0x000b340001107983 */ /* 0x000ea20000300800 */
[----:B------:R-:W-:-:S03]  /*15db0*/  IMAD.MOV.U32 R25, RZ, RZ, R17 ;  /* 0x000000ffff197224 */ /* 0x000fc600078e0011 */
[----:B------:R-:W2:Y:S04]  /*15dc0*/  LDL.LU R17, [R1+0xb30] ;  /* 0x000b300001117983 */ /* 0x000ea80000300800 */
[----:B------:R-:W2:Y:S04]  /*15dd0*/  LDL.LU R18, [R1+0xb2c] ;  /* 0x000b2c0001127983 */ /* 0x000ea80000300800 */
[----:B------:R-:W2:Y:S04]  /*15de0*/  LDL.LU R19, [R1+0xb28] ;  /* 0x000b280001137983 */ /* 0x000ea80000300800 */
[----:B------:R-:W-:Y:S04]  /*15df0*/  STL.64 [R1+0xb20], R26 ;  /* 0x000b201a01007387 */ /* 0x000fe80000100a00 */
[----:B------:R0:W-:Y:S04]  /*15e00*/  STL.64 [R1+0xb18], R24 ;  /* 0x000b181801007387 */ /* 0x0001e80000100a00 */
[----:B0-----:R-:W4:Y:S04]  /*15e10*/  LDL.LU R24, [R1] ;  /* 0x0000000001187983 */ /* 0x001f280000300800 */
[----:B------:R-:W4:Y:S04]  /*15e20*/  LDL.LU R25, [R1+0x4] ;  /* 0x0000040001197983 */ /* 0x000f280000300800 */
[----:B------:R-:W4:Y:S04]  /*15e30*/  LDL.LU R26, [R1+0x8] ;  /* 0x00000800011a7983 */ /* 0x000f280000300800 */
[----:B------:R-:W4:Y:S01]  /*15e40*/  LDL.LU R27, [R1+0xc] ;  /* 0x00000c00011b7983 */ /* 0x000f220000300800 */
[----:B------:R-:W-:-:S02]  /*15e50*/  F2FP.F16.E4M3.UNPACK_B R12, R12 ;  /* 0x0000000cff0c723e */ /* 0x000fc400020006ff */
[----:B------:R-:W-:Y:S02]  /*15e60*/  F2FP.F16.E4M3.UNPACK_B R13, R13 ;  /* 0x0000000dff0d723e */ /* 0x000fe400020006ff */
[----:B------:R-:W-:Y:S02]  /*15e70*/  F2FP.F16.E4M3.UNPACK_B R14, R14 ;  /* 0x0000000eff0e723e */ /* 0x000fe400020006ff */
[----:B------:R-:W-:Y:S02]  /*15e80*/  F2FP.F16.E4M3.UNPACK_B R15, R15 ;  /* 0x0000000fff0f723e */ /* 0x000fe400020006ff */
[----:B---3--:R-:W-:Y:S02]  /*15e90*/  F2FP.F16.E4M3.UNPACK_B R4, R4 ;  /* 0x00000004ff04723e */ /* 0x008fe400020006ff */
[----:B------:R-:W-:Y:S01]  /*15ea0*/  F2FP.F16.E4M3.UNPACK_B R5, R5 ;  /* 0x00000005ff05723e */ /* 0x000fe200020006ff */
[----:B--2---:R-:W-:Y:S01]  /*15eb0*/  HMMA.16816.F32 R20, R20, R10, R16 ;  /* 0x0000000a1414723c */ /* 0x004fe20000001810 */
[----:B------:R-:W2:Y:S04]  /*15ec0*/  LDL R10, [R1+0x178] ;  /* 0x00017800010a7983 */ /* 0x000ea80000100800 */
[----:B------:R-:W3:Y:S04]  /*15ed0*/  LDL R11, [R1+0x17c] ;  /* 0x00017c00010b7983 */ /* 0x000ee80000100800 */
[----:B------:R-:W2:Y:S04]  /*15ee0*/  LDL.LU R16, [R1+0x6d4] ;  /* 0x0006d40001107983 */ /* 0x000ea80000300800 */
[----:B------:R-:W2:Y:S04]  /*15ef0*/  LDL.LU R17, [R1+0x6e0] ;  /* 0x0006e00001117983 */ /* 0x000ea80000300800 */
[----:B------:R-:W2:Y:S04]  /*15f00*/  LDL.LU R18, [R1+0x6dc] ;  /* 0x0006dc0001127983 */ /* 0x000ea80000300800 */
[----:B------:R-:W2:Y:S01]  /*15f10*/  LDL.LU R19, [R1+0x6e8] ;  /* 0x0006e80001137983 */ /* 0x000ea20000300800 */
[----:B----4-:R-:W-:Y:S03]  /*15f20*/  HMMA.16816.F32 R24, R12, R4, R24 ;  /* 0x000000040c18723c */ /* 0x010fe60000001818 */
[----:B------:R0:W-:Y:S04]  /*15f30*/  STL [R1+0xa7c], R20 ;  /* 0x000a7c1401007387 */ /* 0x0001e80000100800 */
[----:B------:R1:W-:Y:S04]  /*15f40*/  STL [R1+0xa78], R21 ;  /* 0x000a781501007387 */ /* 0x0003e80000100800 */
[----:B------:R4:W-:Y:S04]  /*15f50*/  STL [R1+0xa74], R22 ;  /* 0x000a741601007387 */ /* 0x0009e80000100800 */
[----:B------:R4:W-:Y:S04]  /*15f60*/  STL [R1+0xa70], R23 ;  /* 0x000a701701007387 */ /* 0x0009e80000100800 */
[----:B0-----:R-:W2:Y:S04]  /*15f70*/  LDL.LU R20, [R1+0x150] ;  /* 0x0001500001147983 */ /* 0x001ea80000300800 */
[----:B-1----:R-:W2:Y:S04]  /*15f80*/  LDL.LU R21, [R1+0x154] ;  /* 0x0001540001157983 */ /* 0x002ea80000300800 */
[----:B----4-:R-:W4:Y:S04]  /*15f90*/  LDL.LU R22, [R1+0x158] ;  /* 0x0001580001167983 */ /* 0x010f280000300800 */
[----:B------:R-:W4:Y:S04]  /*15fa0*/  LDL.LU R23, [R1+0x15c] ;  /* 0x00015c0001177983 */ /* 0x000f280000300800 */
[----:B------:R-:W-:Y:S04]  /*15fb0*/  STL.64 [R1+0xc0], R24 ;  /* 0x0000c01801007387 */ /* 0x000fe80000100a00 */
[----:B------:R0:W-:Y:S04]  /*15fc0*/  STL.64 [R1+0xc8], R26 ;  /* 0x0000c81a01007387 */ /* 0x0001e80000100a00 */
[----:B0-----:R-:W2:Y:S04]  /*15fd0*/  LDL.LU.64 R26, [R1+0xb20] ;  /* 0x000b2000011a7983 */ /* 0x001ea80000300a00 */
[----:B------:R-:W2:Y:S01]  /*15fe0*/  LDL.LU.64 R24, [R1+0xb18] ;  /* 0x000b180001187983 */ /* 0x000ea20000300a00 */
[----:B------:R-:W-:-:S02]  /*15ff0*/  F2FP.F16.E4M3.UNPACK_B R6, R6 ;  /* 0x00000006ff06723e */ /* 0x000fc400020006ff */
[----:B------:R-:W-:-:S07]  /*16000*/  F2FP.F16.E4M3.UNPACK_B R7, R7 ;  /* 0x00000007ff07723e */ /* 0x000fce00020006ff */
[----:B--2---:R-:W-:-:S15]  /*16010*/  HMMA.16816.F32 R24, R12, R6, R24 ;  /* 0x000000060c18723c */ /* 0x004fde0000001818 */
[----:B------:R-:W-:-:S04]  /*16020*/  NOP ;  /* 0x0000000000007918 */ /* 0x000fc80000000000 */
        /* <DEDUP_REMOVED lines=13> */
[----:B---3--:R-:W-:Y:S01]  /*16100*/  F2FP.F16.E4M3.UNPACK_B R11, R11 ;  /* 0x0000000bff0b723e */ /* 0x008fe200020006ff */
[----:B------:R-:W-:Y:S02]  /*16110*/  IMAD R3, R3, 0x100, R2 ;  /* 0x0000010003037824 */ /* 0x000fe400078e0202 */
[----:B------:R-:W3:Y:S01]  /*16120*/  LDL.LU R2, [R1+0xaf4] ;  /* 0x000af40001027983 */ /* 0x000ee20000300800 */
[----:B------:R-:W-:-:S03]  /*16130*/  IMAD R16, R16, 0x100, R0 ;  /* 0x0000010010107824 */ /* 0x000fc600078e0200 */
[----:B------:R-:W3:Y:S01]  /*16140*/  LDL.LU R0, [R1+0xaf0] ;  /* 0x000af00001007983 */ /* 0x000ee20000300800 */
[----:B------:R-:W-:Y:S02]  /*16150*/  IMAD R17, R18, 0x100, R17 ;  /* 0x0000010012117824 */ /* 0x000fe400078e0211 */
[----:B------:R-:W-:Y:S01]  /*16160*/  IMAD R18, R28, 0x100, R19 ;  /* 0x000001001c127824 */ /* 0x000fe200078e0213 */
[----:B--2---:R-:W-:Y:S01]  /*16170*/  HMMA.16816.F32 R12, R12, R10, R24 ;  /* 0x0000000a0c0c723c */ /* 0x004fe20000001818 */
[----:B------:R-:W2:Y:S04]  /*16180*/  LDL.LU.64 R26, [R1+0xae8] ;  /* 0x000ae800011a7983 */ /* 0x000ea80000300a00 */
[----:B------:R-:W2:-:S14]  /*16190*/  LDL.LU.64 R24, [R1+0xae0] ;  /* 0x000ae00001187983 */ /* 0x000e9c0000300a00 */
[----:B------:R0:W-:Y:S04]  /*161a0*/  STL.64 [R1+0x70], R12 ;  /* 0x0000700c01007387 */ /* 0x0001e80000100a00 */
[----:B------:R1:W-:Y:S01]  /*161b0*/  STL.64 [R1+0x78], R14 ;  /* 0x0000780e01007387 */ /* 0x0003e20000100a00 */
[----:B0-----:R-:W-:Y:S02]  /*161c0*/  F2FP.F16.E4M3.UNPACK_B R12, R3 ;  /* 0x00000003ff0c723e */ /* 0x001fe400020006ff */
[----:B------:R-:W-:Y:S02]  /*161d0*/  F2FP.F16.E4M3.UNPACK_B R13, R16 ;  /* 0x00000010ff0d723e */ /* 0x000fe400020006ff */
[----:B-1----:R-:W-:Y:S02]  /*161e0*/  F2FP.F16.E4M3.UNPACK_B R14, R17 ;  /* 0x00000011ff0e723e */ /* 0x002fe400020006ff */
[----:B------:R-:W-:-:S07]  /*161f0*/  F2FP.F16.E4M3.UNPACK_B R15, R18 ;  /* 0x00000012ff0f723e */ /* 0x000fce00020006ff */
[----:B----4-:R-:W-:Y:S01]  /*16200*/  HMMA.16816.F32 R20, R12, R4, R20 ;  /* 0x000000040c14723c */ /* 0x010fe20000001814 */
[----:B------:R-:W-:-:S15]  /*16210*/  STL.64 [R1+0xac8], R6 ;  /* 0x000ac80601007387 */ /* 0x000fde0000100a00 */
[----:B------:R-:W-:-:S03]  /*16220*/  NOP ;  /* 0x0000000000007918 */ /* 0x000fc60000000000 */
[----:B------:R0:W-:Y:S04]  /*16230*/  STL.64 [R1+0xa0], R20 ;  /* 0x0000a01401007387 */ /* 0x0001e80000100a00 */
[----:B------:R3:W-:Y:S04]  /*16240*/  STL.64 [R1+0xa8], R22 ;  /* 0x0000a81601007387 */ /* 0x0007e80000100a00 */
[----:B------:R-:W-:Y:S01]  /*16250*/  STL.64 [R1+0xac0], R4 ;  /* 0x000ac00401007387 */ /* 0x000fe20000100a00 */
[----:B--2---:R-:W-:Y:S01]  /*16260*/  HMMA.16816.F32 R16, R12, R6, R24 ;  /* 0x000000060c10723c */ /* 0x004fe20000001818 */
[----:B------:R-:W-:-:S15]  /*16270*/  IMAD.MOV.U32 R24, RZ, RZ, R29 ;  /* 0x000000ffff187224 */ /* 0x000fde00078e001d */
[----:B------:R-:W-:-:S03]  /*16280*/  NOP ;  /* 0x0000000000007918 */ /* 0x000fc60000000000 */
[----:B------:R1:W-:Y:S04]  /*16290*/  STL.64 [R1+0x90], R16 ;  /* 0x0000901001007387 */ /* 0x0003e80000100a00 */
[----:B------:R2:W-:Y:S04]  /*162a0*/  STL.64 [R1+0x98], R18 ;  /* 0x0000981201007387 */ /* 0x0005e80000100a00 */
[----:B------:R-:W4:Y:S04]  /*162b0*/  LDL.LU R29, [R1+0xad8] ;  /* 0x000ad800011d7983 */ /* 0x000f280000300800 */
[----:B------:R-:W4:Y:S04]  /*162c0*/  LDL.LU R25, [R1+0x104] ;  /* 0x0001040001197983 */ /* 0x000f280000300800 */
[----:B------:R-:W4:Y:S04]  /*162d0*/  LDL.LU R26, [R1+0x108] ;  /* 0x00010800011a7983 */ /* 0x000f280000300800 */
[----:B------:R-:W4:Y:S04]  /*162e0*/  LDL.LU R27, [R1+0x10c] ;  /* 0x00010c00011b7983 */ /* 0x000f280000300800 */
[----:B0-----:R-:W4:Y:S04]  /*162f0*/  LDL.LU R20, [R1+0x130] ;  /* 0x0001300001147983 */ /* 0x001f280000300800 */
[----:B------:R-:W4:Y:S04]  /*16300*/  LDL.LU R21, [R1+0x134] ;  /* 0x0001340001157983 */ /* 0x000f280000300800 */
[----:B------:R-:W4:Y:S04]  /*16310*/  LDL.LU R28, [R1+0x6f0] ;  /* 0x0006f000011c7983 */ /* 0x000f280000300800 */
[----:B------:R-:W4:Y:S01]  /*16320*/  LDL.LU R3, [R1+0x6ec] ;  /* 0x0006ec0001037983 */ /* 0x000f220000300800 */
[----:B---3--:R-:W-:-:S03]  /*16330*/  IMAD.MOV.U32 R23, RZ, RZ, R0 ;  /* 0x000000ffff177224 */ /* 0x008fc600078e0000 */
[----:B-1----:R-:W3:Y:S04]  /*16340*/  LDL.LU R16, [R1+0x6f4] ;  /* 0x0006f40001107983 */ /* 0x002ee80000300800 */
[----:B--2---:R-:W2:Y:S04]  /*16350*/  LDL.LU R18, [R1+0x700] ;  /* 0x0007000001127983 */ /* 0x004ea80000300800 */
[----:B------:R-:W2:Y:S01]  /*16360*/  LDL.LU R17, [R1+0x6fc] ;  /* 0x0006fc0001117983 */ /* 0x000ea20000300800 */
[----:B----4-:R-:W-:-:S03]  /*16370*/  IMAD.MOV.U32 R22, RZ, RZ, R29 ;  /* 0x000000ffff167224 */ /* 0x010fc600078e001d */
[----:B------:R-:W4:Y:S04]  /*16380*/  LDL.LU R29, [R1+0x708] ;  /* 0x00070800011d7983 */ /* 0x000f280000300800 */
[----:B------:R-:W4:Y:S04]  /*16390*/  LDL.LU R0, [R1+0x704] ;  /* 0x0007040001007983 */ /* 0x000f280000300800 */
[----:B------:R-:W2:Y:S04]  /*163a0*/  LDL.LU R4, [R1+0x10] ;  /* 0x0000100001047983 */ /* 0x000ea80000300800 */
[----:B------:R-:W2:Y:S04]  /*163b0*/  LDL.LU R5, [R1+0x14] ;  /* 0x0000140001057983 */ /* 0x000ea80000300800 */
[----:B------:R-:W2:Y:S04]  /*163c0*/  LDL.LU R6, [R1+0x18] ;  /* 0x0000180001067983 */ /* 0x000ea80000300800 */
[----:B------:R-:W2:Y:S04]  /*163d0*/  LDL.LU R7, [R1+0x1c] ;  /* 0x00001c0001077983 */ /* 0x000ea80000300800 */
[----:B------:R-:W-:Y:S04]  /*163e0*/  STL.64 [R1+0xa98], R26 ;  /* 0x000a981a01007387 */ /* 0x000fe80000100a00 */
[----:B------:R0:W-:Y:S04]  /*163f0*/  STL.64 [R1+0xa90], R24 ;  /* 0x000a901801007387 */ /* 0x0001e80000100a00 */
[----:B0-----:R-:W2:Y:S04]  /*16400*/  LDL.LU R24, [R1+0x110] ;  /* 0x0001100001187983 */ /* 0x001ea80000300800 */
[----:B------:R-:W2:Y:S04]  /*16410*/  LDL.LU R25, [R1+0x114] ;  /* 0x0001140001197983 */ /* 0x000ea80000300800 */
[----:B------:R-:W2:Y:S01]  /*16420*/  LDL.LU R26, [R1+0x118] ;  /* 0x00011800011a7983 */ /* 0x000ea20000300800 */
[----:B------:R-:W-:-:S03]  /*16430*/  IMAD.MOV.U32 R27, RZ, RZ, R2 ;  /* 0x000000ffff1b7224 */ /* 0x000fc600078e0002 */
[----:B------:R-:W3:Y:S01]  /*16440*/  LDL.LU R2, [R1+0xad4] ;  /* 0x000ad40001027983 */ /* 0x000ee20000300800 */
[C---:B------:R-:W-:Y:S03]  /*16450*/  HMMA.16816.F32 R20, R12.reuse, R8, R20 ;  /* 0x000000080c14723c */ /* 0x040fe60000001814 */
[----:B--2---:R-:W-:Y:S04]  /*16460*/  STL.64 [R1+0xaa8], R26 ;  /* 0x000aa81a01007387 */ /* 0x004fe80000100a00 */
[----:B------:R0:W-:Y:S04]  /*16470*/  STL.64 [R1+0xaa0], R24 ;  /* 0x000aa01801007387 */ /* 0x0001e80000100a00 */
[----:B0-----:R-:W2:Y:S04]  /*16480*/  LDL.LU R24, [R1+0x50] ;  /* 0x0000500001187983 */ /* 0x001ea80000300800 */
[----:B------:R-:W2:Y:S04]  /*16490*/  LDL.LU R25, [R1+0x54] ;  /* 0x0000540001197983 */ /* 0x000ea80000300800 */
[----:B------:R-:W2:Y:S04]  /*164a0*/  LDL.LU R26, [R1+0x58] ;  /* 0x00005800011a7983 */ /* 0x000ea80000300800 */
[----:B------:R-:W2:Y:S01]  /*164b0*/  LDL.LU R27, [R1+0x5c] ;  /* 0x00005c00011b7983 */ /* 0x000ea20000300800 */
[----:B------:R-:W-:Y:S01]  /*164c0*/  IMAD R3, R3, 0x100, R28 ;  /* 0x0000010003037824 */ /* 0x000fe200078e021c */
[----:B------:R-:W-:Y:S02]  /*164d0*/  HMMA.16816.F32 R12, R12, R10, R4 ;  /* 0x0000000a0c0c723c */ /* 0x000fe40000001804 */
[----:B--2---:R3:W-:Y:S04]  /*164e0*/  STL.64 [R1+0xab8], R26 ;  /* 0x000ab81a01007387 */ /* 0x0047e80000100a00 */
[----:B------:R0:W-:Y:S01]  /*164f0*/  STL.64 [R1+0xab0], R24 ;  /* 0x000ab01801007387 */ /* 0x0001e20000100a00 */
[----:B---3--:R-:W-:-:S03]  /*16500*/  IMAD.MOV.U32 R27, RZ, RZ, R2 ;  /* 0x000000ffff1b7224 */ /* 0x008fc600078e0002 */
[----:B0-----:R-:W2:Y:S04]  /*16510*/  LDL.LU R24, [R1+0x120] ;  /* 0x0001200001187983 */ /* 0x001ea80000300800 */
[----:B------:R-:W2:Y:S01]  /*16520*/  LDL.LU R25, [R1+0x124] ;  /* 0x0001240001197983 */ /* 0x000ea20000300800 */
[----:B------:R-:W-:-:S03]  /*16530*/  IMAD.MOV.U32 R2, RZ, RZ, R23 ;  /* 0x000000ffff027224 */ /* 0x000fc600078e0017 */
[----:B------:R-:W2:Y:S04]  /*16540*/  LDL.LU R26, [R1+0x128] ;  /* 0x00012800011a7983 */ /* 0x000ea80000300800 */
[----:B------:R-:W3:Y:S04]  /*16550*/  LDL.LU R19, [R1+0x724] ;  /* 0x0007240001137983 */ /* 0x000ee80000300800 */
[----:B------:R0:W-:Y:S04]  /*16560*/  STL.64 [R1+0x80], R20 ;  /* 0x0000801401007387 */ /* 0x0001e80000100a00 */
[----:B------:R1:W-:Y:S04]  /*16570*/  STL [R1+0x88], R22 ;  /* 0x0000881601007387 */ /* 0x0003e80000100800 */
[----:B0-----:R-:W2:Y:S04]  /*16580*/  LDL.LU R20, [R1+0xd0] ;  /* 0x0000d00001147983 */ /* 0x001ea80000300800 */
[----:B------:R-:W2:Y:S04]  /*16590*/  LDL.LU R21, [R1+0xd4] ;  /* 0x0000d40001157983 */ /* 0x000ea80000300800 */
[----:B-1----:R-:W2:Y:S04]  /*165a0*/  LDL.LU R22, [R1+0xd8] ;  /* 0x0000d80001167983 */ /* 0x002ea80000300800 */
[----:B------:R-:W2:Y:S04]  /*165b0*/  LDL.LU R23, [R1+0xdc] ;  /* 0x0000dc0001177983 */ /* 0x000ea80000300800 */
[----:B------:R0:W-:Y:S04]  /*165c0*/  STL [R1+0xa28], R2 ;  /* 0x000a280201007387 */ /* 0x0001e80000100800 */
[----:B0-----:R-:W2:Y:S04]  /*165d0*/  LDL.LU R2, [R1+0x6f8] ;  /* 0x0006f80001027983 */ /* 0x001ea80000300800 */
[----:B------:R-:W3:Y:S04]  /*165e0*/  LDL.LU R28, [R1+0xad0] ;  /* 0x000ad000011c7983 */ /* 0x000ee80000300800 */
[----:B------:R-:W3:Y:S04]  /*165f0*/  LDL.LU.64 R6, [R1+0xac8] ;  /* 0x000ac80001067983 */ /* 0x000ee80000300a00 */
[----:B------:R-:W3:Y:S01]  /*16600*/  LDL.LU.64 R4, [R1+0xac0] ;  /* 0x000ac00001047983 */ /* 0x000ee20000300a00 */
[----:B------:R-:W-:-:S02]  /*16610*/  IMAD R17, R17, 0x100, R18 ;  /* 0x0000010011117824 */ /* 0x000fc400078e0212 */
[----:B----4-:R-:W-:Y:S01]  /*16620*/  IMAD R18, R0, 0x100, R29 ;  /* 0x0000010000127824 */ /* 0x010fe200078e021d */
[----:B------:R0:W-:Y:S04]  /*16630*/  STL.64 [R1+0x30], R12 ;  /* 0x0000300c01007387 */ /* 0x0001e80000100a00 */
[----:B------:R1:W-:Y:S01]  /*16640*/  STL.64 [R1+0x38], R14 ;  /* 0x0000380e01007387 */ /* 0x0003e20000100a00 */
[----:B0-----:R-:W-:-:S03]  /*16650*/  F2FP.F16.E4M3.UNPACK_B R12, R3 ;  /* 0x00000003ff0c723e */ /* 0x001fc600020006ff */
[----:B------:R-:W4:Y:S01]  /*16660*/  LDL.LU R3, [R1+0x728] ;  /* 0x0007280001037983 */ /* 0x000f220000300800 */
[----:B-1----:R-:W-:Y:S02]  /*16670*/  F2FP.F16.E4M3.UNPACK_B R14, R17 ;  /* 0x00000011ff0e723e */ /* 0x002fe400020006ff */
[----:B------:R-:W-:Y:S01]  /*16680*/  F2FP.F16.E4M3.UNPACK_B R15, R18 ;  /* 0x00000012ff0f723e */ /* 0x000fe200020006ff */
[----:B--2---:R-:W-:-:S05]  /*16690*/  IMAD R16, R16, 0x100, R2 ;  /* 0x0000010010107824 */ /* 0x004fca00078e0202 */
[----:B------:R-:W-:Y:S02]  /*166a0*/  F2FP.F16.E4M3.UNPACK_B R13, R16 ;  /* 0x00000010ff0d723e */ /* 0x000fe400020006ff */
[----:B------:R-:W2:Y:S04]  /*166b0*/  LDL.LU R16, [R1+0x70c] ;  /* 0x00070c0001107983 */ /* 0x000ea80000300800 */
[----:B------:R-:W2:Y:S01]  /*166c0*/  LDL.LU R17, [R1+0x714] ;  /* 0x0007140001117983 */ /* 0x000ea20000300800 */
[----:B---3--:R-:W-:Y:S03]  /*166d0*/  HMMA.16816.F32 R24, R12, R4, R24 ;  /* 0x000000040c18723c */ /* 0x008fe60000001818 */
[----:B------:R-:W3:-:S15]  /*166e0*/  LDL.LU R18, [R1+0x71c] ;  /* 0x00071c0001127983 */ /* 0x000ede0000300800 */
[----:B------:R-:W-:Y:S01]  /*166f0*/  NOP ;  /* 0x0000000000007918 */ /* 0x000fe20000000000 */
[----:B------:R-:W-:Y:S01]  /*16700*/  STL.64 [R1+0x60], R24 ;  /* 0x0000601801007387 */ /* 0x000fe20000100a00 */
[----:B------:R-:W-:-:S03]  /*16710*/  IMAD.MOV.U32 R2, RZ, RZ, R27 ;  /* 0x000000ffff027224 */ /* 0x000fc600078e001b */
        /* <DEDUP_REMOVED lines=12> */
[----:B------:R-:W-:Y:S01]  /*167e0*/  IMAD.MOV.U32 R29, RZ, RZ, R26 ;  /* 0x000000ffff1d7224 */ /* 0x000fe200078e001a */
[----:B------:R0:W-:Y:S01]  /*167f0*/  STL [R1+0x40], R24 ;  /* 0x0000401801007387 */ /* 0x0001e20000100800 */
[----:B------:R-:W-:Y:S02]  /*16800*/  IMAD.MOV.U32 R0, RZ, RZ, R27 ;  /* 0x000000ffff007224 */ /* 0x000fe400078e001b */
[----:B------:R-:W-:Y:S01]  /*16810*/  IMAD.MOV.U32 R2, RZ, RZ, R25 ;  /* 0x000000ffff027224 */ /* 0x000fe200078e0019 */
[----:B------:R-:W2:Y:S04]  /*16820*/  LDL.LU.64 R26, [R1+0xa98] ;  /* 0x000a9800011a7983 */ /* 0x000ea80000300a00 */
[----:B0-----:R-:W2:Y:S04]  /*16830*/  LDL.LU.64 R24, [R1+0xa90] ;  /* 0x000a900001187983 */ /* 0x001ea80000300a00 */
[----:B------:R0:W-:Y:S04]  /*16840*/  STL [R1+0xa38], R0 ;  /* 0x000a380001007387 */ /* 0x0001e80000100800 */
[----:B0-----:R-:W3:Y:S04]  /*16850*/  LDL.LU R0, [R1+0x720] ;  /* 0x0007200001007983 */ /* 0x001ee80000300800 */
[----:B------:R0:W-:Y:S04]  /*16860*/  STL [R1+0xa34], R29 ;  /* 0x000a341d01007387 */ /* 0x0001e80000100800 */
[----:B0-----:R-:W3:Y:S04]  /*16870*/  LDL.LU R29, [R1+0x718] ;  /* 0x00071800011d7983 */ /* 0x001ee80000300800 */
[----:B------:R0:W-:Y:S04]  /*16880*/  STL [R1+0xa30], R2 ;  /* 0x000a300201007387 */ /* 0x0001e80000100800 */
[----:B0-----:R-:W4:Y:S01]  /*16890*/  LDL.LU R2, [R1+0x710] ;  /* 0x0007100001027983 */ /* 0x001f220000300800 */
[----:B--2---:R-:W-:Y:S03]  /*168a0*/  HMMA.16816.F32 R12, R12, R10, R24 ;  /* 0x0000000a0c0c723c */ /* 0x004fe60000001818 */
[----:B------:R-:W2:Y:S04]  /*168b0*/  LDL.LU.64 R26, [R1+0xa88] ;  /* 0x000a8800011a7983 */ /* 0x000ea80000300a00 */
[----:B------:R-:W2:-:S12]  /*168c0*/  LDL.LU.64 R24, [R1+0xa80] ;  /* 0x000a800001187983 */ /* 0x000e980000300a00 */
[----:B------:R0:W-:Y:S04]  /*168d0*/  STL.64 [R1+0x20], R12 ;  /* 0x0000200c01007387 */ /* 0x0001e80000100a00 */
[----:B------:R1:W-:Y:S04]  /*168e0*/  STL.64 [R1+0x28], R14 ;  /* 0x0000280e01007387 */ /* 0x0003e80000100a00 */
[----:B0-----:R-:W2:Y:S04]  /*168f0*/  LDL.LU R12, [R1+0xf0] ;  /* 0x0000f000010c7983 */ /* 0x001ea80000300800 */
[----:B------:R-:W2:Y:S04]  /*16900*/  LDL.LU R13, [R1+0xf4] ;  /* 0x0000f400010d7983 */ /* 0x000ea80000300800 */
[----:B-1----:R-:W2:Y:S01]  /*16910*/  LDL.LU R14, [R1+0xf8] ;  /* 0x0000f800010e7983 */ /* 0x002ea20000300800 */
[----:B---3--:R-:W-:-:S02]  /*16920*/  IMAD R17, R17, 0x100, R29 ;  /* 0x0000010011117824 */ /* 0x008fc400078e021d */
[----:B----4-:R-:W-:Y:S02]  /*16930*/  IMAD R16, R16, 0x100, R2 ;  /* 0x0000010010107824 */ /* 0x010fe400078e0202 */
[----:B------:R-:W-:Y:S02]  /*16940*/  IMAD R18, R18, 0x100, R0 ;  /* 0x0000010012127824 */ /* 0x000fe400078e0200 */
[----:B------:R-:W-:Y:S01]  /*16950*/  IMAD R19, R19, 0x100, R3 ;  /* 0x0000010013137824 */ /* 0x000fe200078e0203 */
[----:B------:R-:W-:Y:S01]  /*16960*/  F2FP.F16.E4M3.UNPACK_B R16, R16 ;  /* 0x00000010ff10723e */ /* 0x000fe200020006ff */
[----:B------:R-:W-:Y:S01]  /*16970*/  IMAD.MOV.U32 R15, RZ, RZ, R28 ;  /* 0x000000ffff0f7224 */ /* 0x000fe200078e001c */
[----:B------:R-:W-:Y:S02]  /*16980*/  F2FP.F16.E4M3.UNPACK_B R17, R17 ;  /* 0x00000011ff11723e */ /* 0x000fe400020006ff */
[----:B------:R-:W-:Y:S02]  /*16990*/  F2FP.F16.E4M3.UNPACK_B R18, R18 ;  /* 0x00000012ff12723e */ /* 0x000fe400020006ff */
[----:B------:R-:W-:-:S07]  /*169a0*/  F2FP.F16.E4M3.UNPACK_B R19, R19 ;  /* 0x00000013ff13723e */ /* 0x000fce00020006ff */
[C---:B--2---:R-:W-:Y:S08]  /*169b0*/  HMMA.16816.F32 R24, R16.reuse, R8, R24 ;  /* 0x000000081018723c */ /* 0x044ff00000001818 */
[----:B------:R-:W-:-:S15]  /*169c0*/  HMMA.16816.F32 R12, R16, R4, R12 ;  /* 0x00000004100c723c */ /* 0x000fde000000180c */
[----:B------:R-:W-:-:S04]  /*169d0*/  NOP ;  /* 0x0000000000007918 */ /* 0x000fc80000000000 */
[----:B------:R-:W-:Y:S04]  /*169e0*/  STL.64 [R1+0x10], R12 ;  /* 0x0000100c01007387 */ /* 0x000fe80000100a00 */
[----:B------:R0:W-:Y:S02]  /*169f0*/  STL.64 [R1+0x18], R14 ;  /* 0x0000180e01007387 */ /* 0x0001e40000100a00 */
[----:B0-----:R-:W-:Y:S02]  /*16a00*/  HMMA.16816.F32 R12, R16, R6, R20 ;  /* 0x00000006100c723c */ /* 0x001fe40000001814 */
[----:B------:R-:W2:-:S15]  /*16a10*/  LDL.LU R20, [R1+0x730] ;  /* 0x0007300001147983 */ /* 0x000e9e0000300800 */
[----:B------:R-:W-:Y:S02]  /*16a20*/  NOP ;  /* 0x0000000000007918 */ /* 0x000fe40000000000 */
[----:B------:R-:W-:Y:S02]  /*16a30*/  IMAD.MOV.U32 R0, RZ, RZ, R12 ;  /* 0x000000ffff007224 */ /* 0x000fe400078e000c */
[----:B------:R-:W2:Y:S01]  /*16a40*/  LDL.LU R12, [R1+0x72c] ;  /* 0x00072c00010c7983 */ /* 0x000ea20000300800 */
[----:B------:R-:W-:-:S03]  /*16a50*/  IMAD.MOV.U32 R29, RZ, RZ, R13 ;  /* 0x000000ffff1d7224 */ /* 0x000fc600078e000d */
[----:B------:R-:W3:Y:S01]  /*16a60*/  LDL.LU R21, [R1+0x738] ;  /* 0x0007380001157983 */ /* 0x000ee20000300800 */
[----:B------:R-:W-:-:S03]  /*16a70*/  IMAD.MOV.U32 R2, RZ, RZ, R14 ;  /* 0x000000ffff027224 */ /* 0x000fc600078e000e */
[----:B------:R-:W3:Y:S01]  /*16a80*/  LDL.LU R13, [R1+0x734] ;  /* 0x00073400010d7983 */ /* 0x000ee20000300800 */
[----:B------:R-:W-:-:S03]  /*16a90*/  IMAD.MOV.U32 R28, RZ, RZ, R15 ;  /* 0x000000ffff1c7224 */ /* 0x000fc600078e000f */
[----:B------:R-:W4:Y:S04]  /*16aa0*/  LDL.LU R22, [R1+0x740] ;  /* 0x0007400001167983 */ /* 0x000f280000300800 */
        /* <DEDUP_REMOVED lines=9> */
[----:B------:R-:W2:Y:S04]  /*16b40*/  LDL.LU R27, [R1+0x7c] ;  /* 0x00007c00011b7983 */ /* 0x000ea80000300800 */
[----:B------:R-:W3:Y:S04]  /*16b50*/  LDL.LU R9, [R1+0x18c] ;  /* 0x00018c0001097983 */ /* 0x000ee80000300800 */
        /* <DEDUP_REMOVED lines=10> */
[----:B------:R-:W3:Y:S04]  /*16c00*/  LDL.LU R8, [R1+0x188] ;  /* 0x0001880001087983 */ /* 0x000ee80000300800 */
[----:B--2---:R-:W-:Y:S04]  /*16c10*/  STL.64 [R1+0xa58], R26 ;  /* 0x000a581a01007387 */ /* 0x004fe80000100a00 */
[----:B------:R0:W-:Y:S04]  /*16c20*/  STL.64 [R1+0xa50], R24 ;  /* 0x000a501801007387 */ /* 0x0001e80000100a00 */
[----:B0-----:R-:W2:Y:S04]  /*16c30*/  LDL.LU R24, [R1+0xb0] ;  /* 0x0000b00001187983 */ /* 0x001ea80000300800 */
[----:B------:R-:W2:Y:S04]  /*16c40*/  LDL.LU R25, [R1+0xb4] ;  /* 0x0000b40001197983 */ /* 0x000ea80000300800 */
[----:B------:R-:W2:Y:S04]  /*16c50*/  LDL.LU R26, [R1+0xb8] ;  /* 0x0000b800011a7983 */ /* 0x000ea80000300800 */
[----:B------:R-:W2:Y:S01]  /*16c60*/  LDL.LU R27, [R1+0xbc] ;  /* 0x0000bc00011b7983 */ /* 0x000ea20000300800 */
[----:B------:R-:W-:-:S02]  /*16c70*/  IMAD R12, R12, 0x100, R20 ;  /* 0x000001000c0c7824 */ /* 0x000fc400078e0214 */
[----:B---3--:R-:W-:Y:S02]  /*16c80*/  IMAD R13, R13, 0x100, R21 ;  /* 0x000001000d0d7824 */ /* 0x008fe400078e0215 */
[----:B----4-:R-:W-:Y:S02]  /*16c90*/  IMAD R14, R14, 0x100, R22 ;  /* 0x000001000e0e7824 */ /* 0x010fe400078e0216 */
[----:B------:R-:W-:Y:S01]  /*16ca0*/  IMAD R15, R15, 0x100, R23 ;  /* 0x000001000f0f7824 */ /* 0x000fe200078e0217 */
        /* <DEDUP_REMOVED lines=10> */
[----:B------:R-:W-:-:S02]  /*16d50*/  F2FP.F16.E4M3.UNPACK_B R4, R4.H1 ;  /* 0x00000004ff04723e */ /* 0x000fc400030006ff */
[----:B------:R-:W-:Y:S02]  /*16d60*/  F2FP.F16.E4M3.UNPACK_B R5, R5.H1 ;  /* 0x00000005ff05723e */ /* 0x000fe400030006ff */
[----:B------:R-:W-:Y:S02]  /*16d70*/  F2FP.F16.E4M3.UNPACK_B R12, R12 ;  /* 0x0000000cff0c723e */ /* 0x000fe400020006ff */
[----:B------:R-:W-:Y:S02]  /*16d80*/  F2FP.F16.E4M3.UNPACK_B R13, R13 ;  /* 0x0000000dff0d723e */ /* 0x000fe400020006ff */
[----:B------:R-:W-:Y:S02]  /*16d90*/  F2FP.F16.E4M3.UNPACK_B R14, R14 ;  /* 0x0000000eff0e723e */ /* 0x000fe400020006ff */
[----:B------:R-:W-:-:S07]  /*16da0*/  F2FP.F16.E4M3.UNPACK_B R15, R15 ;  /* 0x0000000fff0f723e */ /* 0x000fce00020006ff */
[----:B--2---:R-:W-:Y:S08]  /*16db0*/  HMMA.16816.F32 R24, R12, R4, R24 ;  /* 0x000000040c18723c */ /* 0x004ff00000001818 */
[----:B---3--:R-:W-:Y:S01]  /*16dc0*/  HMMA.16816.F32 R16, R16, R10, R20 ;  /* 0x0000000a1010723c */ /* 0x008fe20000001814 */
[----:B------:R-:W2:Y:S04]  /*16dd0*/  LDL.LU R10, [R1+0x178] ;  /* 0x00017800010a7983 */ /* 0x000ea80000300800 */
[----:B------:R-:W3:Y:S04]  /*16de0*/  LDL.LU R11, [R1+0x17c] ;  /* 0x00017c00010b7983 */ /* 0x000ee80000300800 */
[----:B------:R-:W4:Y:S04]  /*16df0*/  LDL.LU R20, [R1+0x754] ;  /* 0x0007540001147983 */ /* 0x000f280000300800 */
[----:B------:R-:W2:Y:S04]  /*16e00*/  LDL.LU R21, [R1+0x75c] ;  /* 0x00075c0001157983 */ /* 0x000ea80000300800 */
[----:B------:R-:W2:Y:S04]  /*16e10*/  LDL.LU R22, [R1+0x768] ;  /* 0x0007680001167983 */ /* 0x000ea80000300800 */
[----:B------:R-:W2:Y:S04]  /*16e20*/  LDL.LU R23, [R1+0x764] ;  /* 0x0007640001177983 */ /* 0x000ea80000300800 */
[----:B------:R0:W-:Y:S04]  /*16e30*/  STL.64 [R1+0x988], R18 ;  /* 0x0009881201007387 */ /* 0x0001e80000100a00 */
[----:B0-----:R-:W4:Y:S04]  /*16e40*/  LDL.LU R18, [R1+0x758] ;  /* 0x0007580001127983 */ /* 0x001f280000300800 */
[----:B------:R-:W2:Y:S04]  /*16e50*/  LDL.LU R19, [R1+0x760] ;  /* 0x0007600001137983 */ /* 0x000ea80000300800 */
[----:B------:R0:W-:Y:S04]  /*16e60*/  STL.64 [R1+0x980], R16 ;  /* 0x0009801001007387 */ /* 0x0001e80000100a00 */
[----:B0-----:R-:W2:Y:S04]  /*16e70*/  LDL.LU R17, [R1+0x750] ;  /* 0x0007500001117983 */ /* 0x001ea80000300800 */
[----:B------:R-:W-:Y:S04]  /*16e80*/  STL.64 [R1+0x1a0], R24 ;  /* 0x0001a01801007387 */ /* 0x000fe80000100a00 */
[----:B------:R0:W-:Y:S04]  /*16e90*/  STL.64 [R1+0x1a8], R26 ;  /* 0x0001a81a01007387 */ /* 0x0001e80000100a00 */
[----:B0-----:R-:W2:Y:S04]  /*16ea0*/  LDL.LU.64 R26, [R1+0xa68] ;  /* 0x000a6800011a7983 */ /* 0x001ea80000300a00 */
[----:B------:R-:W2:Y:S01]  /*16eb0*/  LDL.LU.64 R24, [R1+0xa60] ;  /* 0x000a600001187983 */ /* 0x000ea20000300a00 */
[----:B------:R-:W-:-:S02]  /*16ec0*/  F2FP.F16.E4M3.UNPACK_B R6, R6.H1 ;  /* 0x00000006ff06723e */ /* 0x000fc400030006ff */
[----:B------:R-:W-:-:S07]  /*16ed0*/  F2FP.F16.E4M3.UNPACK_B R7, R7.H1 ;  /* 0x00000007ff07723e */ /* 0x000fce00030006ff */
[----:B--2---:R-:W-:-:S15]  /*16ee0*/  HMMA.16816.F32 R24, R12, R6, R24 ;  /* 0x000000060c18723c */ /* 0x004fde0000001818 */
[----:B------:R-:W-:-:S04]  /*16ef0*/  NOP ;  /* 0x0000000000007918 */ /* 0x000fc80000000000 */
        /* <DEDUP_REMOVED lines=13> */
[----:B---3--:R-:W-:-:S05]  /*16fd0*/  F2FP.F16.E4M3.UNPACK_B R11, R11.H1 ;  /* 0x0000000bff0b723e */ /* 0x008fca00030006ff */
[----:B------:R-:W-:Y:S04]  /*16fe0*/  STL.64 [R1+0xa10], R10 ;  /* 0x000a100a01007387 */ /* 0x000fe80000100a00 */
[----:B------:R-:W-:Y:S01]  /*16ff0*/  STL.64 [R1+0xa08], R8 ;  /* 0x000a080801007387 */ /* 0x000fe20000100a00 */
[----:B--2---:R-:W-:Y:S01]  /*17000*/  HMMA.16816.F32 R12, R12, R10, R24 ;  /* 0x0000000a0c0c723c */ /* 0x004fe20000001818 */
[----:B------:R-:W-:Y:S02]  /*17010*/  IMAD.MOV.U32 R24, RZ, RZ, R0 ;  /* 0x000000ffff187224 */ /* 0x000fe400078e0000 */
[----:B------:R-:W-:Y:S02]  /*17020*/  IMAD.MOV.U32 R25, RZ, RZ, R29 ;  /* 0x000000ffff197224 */ /* 0x000fe400078e001d */
[----:B------:R-:W-:-:S02]  /*17030*/  IMAD.MOV.U32 R26, RZ, RZ, R2 ;  /* 0x000000ffff1a7224 */ /* 0x000fc400078e0002 */
[----:B------:R-:W-:-:S12]  /*17040*/  IMAD.MOV.U32 R27, RZ, RZ, R28 ;  /* 0x000000ffff1b7224 */ /* 0x000fd800078e001c */
[----:B------:R-:W-:Y:S04]  /*17050*/  STL.64 [R1+0x120], R12 ;  /* 0x0001200c01007387 */ /* 0x000fe80000100a00 */
[----:B------:R-:W-:Y:S04]  /*17060*/  STL.64 [R1+0x128], R14 ;  /* 0x0001280e01007387 */ /* 0x000fe80000100a00 */
[----:B------:R-:W2:Y:S04]  /*17070*/  LDL.LU R0, [R1+0xa38] ;  /* 0x000a380001007983 */ /* 0x000ea80000300800 */
[----:B------:R-:W3:Y:S04]  /*17080*/  LDL.LU R29, [R1+0xa34] ;  /* 0x000a3400011d7983 */ /* 0x000ee80000300800 */
[----:B------:R-:W2:Y:S04]  /*17090*/  LDL.LU R2, [R1+0xa30] ;  /* 0x000a300001027983 */ /* 0x000ea80000300800 */
[----:B------:R-:W2:Y:S04]  /*170a0*/  LDL.LU R28, [R1+0x7a8] ;  /* 0x0007a800011c7983 */ /* 0x000ea80000300800 */
[----:B--2---:R-:W-:Y:S04]  /*170b0*/  STL [R1+0x9a8], R28 ;  /* 0x0009a81c01007387 */ /* 0x004fe80000100800 */
[----:B------:R-:W-:Y:S04]  /*170c0*/  STL.64 [R1+0x998], R26 ;  /* 0x0009981a01007387 */ /* 0x000fe80000100a00 */
[----:B------:R0:W-:Y:S04]  /*170d0*/  STL.64 [R1+0x990], R24 ;  /* 0x0009901801007387 */ /* 0x0001e80000100a00 */
[----:B0-----:R-:W2:Y:S04]  /*170e0*/  LDL.LU R24, [R1+0x20] ;  /* 0x0000200001187983 */ /* 0x001ea80000300800 */
[----:B------:R-:W2:Y:S04]  /*170f0*/  LDL.LU R25, [R1+0x24] ;  /* 0x0000240001197983 */ /* 0x000ea80000300800 */
[----:B------:R-:W2:Y:S04]  /*17100*/  LDL.LU R26, [R1+0x28] ;  /* 0x00002800011a7983 */ /* 0x000ea80000300800 */
[----:B------:R-:W2:Y:S01]  /*17110*/  LDL.LU R27, [R1+0x2c] ;  /* 0x00002c00011b7983 */ /* 0x000ea20000300800 */
[----:B------:R-:W-:-:S03]  /*17120*/  IMAD R22, R23, 0x100, R22 ;  /* 0x0000010017167824 */ /* 0x000fc600078e0216 */
[----:B--2---:R-:W-:Y:S04]  /*17130*/  STL.64 [R1+0x9b8], R26 ;  /* 0x0009b81a01007387 */ /* 0x004fe80000100a00 */
[----:B------:R0:W-:Y:S04]  /*17140*/  STL.64 [R1+0x9b0], R24 ;  /* 0x0009b01801007387 */ /* 0x0001e80000100a00 */
[----:B0-----:R-:W2:Y:S01]  /*17150*/  LDL.LU R24, [R1+0x40] ;  /* 0x0000400001187983 */ /* 0x001ea20000300800 */
[----:B------:R-:W-:Y:S02]  /*17160*/  IMAD.MOV.U32 R25, RZ, RZ, R2 ;  /* 0x000000ffff197224 */ /* 0x000fe400078e0002 */
[----:B---3--:R-:W-:Y:S01]  /*17170*/  IMAD.MOV.U32 R26, RZ, RZ, R29 ;  /* 0x000000ffff1a7224 */ /* 0x008fe200078e001d */
[----:B------:R-:W3:Y:S01]  /*17180*/  LDL.LU R2, [R1+0xa2c] ;  /* 0x000a2c0001027983 */ /* 0x000ee20000300800 */
[----:B------:R-:W-:-:S03]  /*17190*/  IMAD.MOV.U32 R27, RZ, RZ, R0 ;  /* 0x000000ffff1b7224 */ /* 0x000fc600078e0000 */
[----:B------:R-:W3:Y:S04]  /*171a0*/  LDL.LU R0, [R1+0x770] ;  /* 0x0007700001007983 */ /* 0x000ee80000300800 */
[----:B------:R-:W3:Y:S04]  /*171b0*/  LDL.LU R23, [R1+0x788] ;  /* 0x0007880001177983 */ /* 0x000ee80000300800 */
[----:B------:R-:W3:Y:S04]  /*171c0*/  LDL.LU R29, [R1+0x784] ;  /* 0x00078400011d7983 */ /* 0x000ee80000300800 */
[----:B------:R-:W-:Y:S04]  /*171d0*/  STL.64 [R1+0x9c8], R26 ;  /* 0x0009c81a01007387 */ /* 0x000fe80000100a00 */
[----:B--2---:R0:W-:Y:S04]  /*171e0*/  STL.64 [R1+0x9c0], R24 ;  /* 0x0009c01801007387 */ /* 0x0041e80000100a00 */
        /* <DEDUP_REMOVED lines=19> */
[----:B---3--:R-:W-:-:S03]  /*17320*/  IMAD.MOV.U32 R27, RZ, RZ, R2 ;  /* 0x000000ffff1b7224 */ /* 0x008fc600078e0002 */
[----:B------:R-:W3:Y:S01]  /*17330*/  LDL.LU R2, [R1+0xa28] ;  /* 0x000a280001027983 */ /* 0x000ee20000300800 */
[----:B------:R-:W-:Y:S02]  /*17340*/  IMAD R3, R3, 0x100, R17 ;  /* 0x0000010003037824 */ /* 0x000fe400078e0211 */
[----:B----4-:R-:W-:Y:S02]  /*17350*/  IMAD R20, R20, 0x100, R18 ;  /* 0x0000010014147824 */ /* 0x010fe400078e0212 */
[----:B------:R-:W-:Y:S01]  /*17360*/  IMAD R21, R21, 0x100, R19 ;  /* 0x0000010015157824 */ /* 0x000fe200078e0213 */
[----:B--2---:R-:W-:Y:S04]  /*17370*/  STL.64 [R1+0x9e8], R26 ;  /* 0x0009e81a01007387 */ /* 0x004fe80000100a00 */
[----:B------:R0:W-:Y:S04]  /*17380*/  STL.64 [R1+0x9e0], R24 ;  /* 0x0009e01801007387 */ /* 0x0001e80000100a00 */
[----:B0-----:R-:W2:Y:S04]  /*17390*/  LDL.LU R24, [R1+0x30] ;  /* 0x0000300001187983 */ /* 0x001ea80000300800 */
[----:B------:R-:W2:Y:S04]  /*173a0*/  LDL.LU R25, [R1+0x34] ;  /* 0x0000340001197983 */ /* 0x000ea80000300800 */
[----:B------:R-:W4:Y:S04]  /*173b0*/  LDL.LU R26, [R1+0x38] ;  /* 0x00003800011a7983 */ /* 0x000f280000300800 */
[----:B------:R-:W4:Y:S01]  /*173c0*/  LDL.LU R27, [R1+0x3c] ;  /* 0x00003c00011b7983 */ /* 0x000f220000300800 */
[----:B------:R-:W-:-:S02]  /*173d0*/  F2FP.F16.E4M3.UNPACK_B R12, R3 ;  /* 0x00000003ff0c723e */ /* 0x000fc400020006ff */
[----:B------:R-:W-:Y:S02]  /*173e0*/  F2FP.F16.E4M3.UNPACK_B R13, R20 ;  /* 0x00000014ff0d723e */ /* 0x000fe400020006ff */
[----:B------:R-:W-:Y:S02]  /*173f0*/  F2FP.F16.E4M3.UNPACK_B R14, R21 ;  /* 0x00000015ff0e723e */ /* 0x000fe400020006ff */
[----:B------:R-:W-:-:S07]  /*17400*/  F2FP.F16.E4M3.UNPACK_B R15, R22 ;  /* 0x00000016ff0f723e */ /* 0x000fce00020006ff */
[----:B------:R-:W-:Y:S01]  /*17410*/  HMMA.16816.F32 R8, R12, R4, R8 ;  /* 0x000000040c08723c */ /* 0x000fe20000001808 */
[----:B----4-:R3:W-:Y:S04]  /*17420*/  STL.64 [R1+0xa00], R26 ;  /* 0x000a001a01007387 */ /* 0x0107e80000100a00 */
[----:B--2---:R0:W-:Y:S01]  /*17430*/  STL.64 [R1+0x9f8], R24 ;  /* 0x0009f81801007387 */ /* 0x0041e20000100a00 */
[----:B---3--:R-:W-:-:S03]  /*17440*/  IMAD.MOV.U32 R27, RZ, RZ, R2 ;  /* 0x000000ffff1b7224 */ /* 0x008fc600078e0002 */
[----:B0-----:R-:W2:Y:S04]  /*17450*/  LDL.LU R24, [R1+0x80] ;  /* 0x0000800001187983 */ /* 0x001ea80000300800 */
[----:B------:R-:W2:Y:S04]  /*17460*/  LDL.LU R25, [R1+0x84] ;  /* 0x0000840001197983 */ /* 0x000ea80000300800 */
[----:B------:R-:W2:Y:S04]  /*17470*/  LDL.LU R26, [R1+0x88] ;  /* 0x00008800011a7983 */ /* 0x000ea80000300800 */
[----:B------:R-:W3:Y:S04]  /*17480*/  LDL.LU R28, [R1+0x790] ;  /* 0x00079000011c7983 */ /* 0x000ee80000300800 */
[----:B------:R-:W4:Y:S04]  /*17490*/  LDL.LU R2, [R1+0x798] ;  /* 0x0007980001027983 */ /* 0x000f280000300800 */
        /* <DEDUP_REMOVED lines=18> */
[----:B------:R-:W-:Y:S01]  /*175c0*/  IMAD R3, R3, 0x100, R0 ;  /* 0x0000010003037824 */ /* 0x000fe200078e0200 */
[----:B--2---:R-:W-:-:S15]  /*175d0*/  HMMA.16816.F32 R24, R12, R8, R24 ;  /* 0x000000080c18723c */ /* 0x004fde0000001818 */
        /* <DEDUP_REMOVED lines=11> */
[----:B------:R-:W3:Y:S04]  /*17690*/  LDL.LU.64 R26, [R1+0x9e8] ;  /* 0x0009e800011a7983 */ /* 0x000ee80000300a00 */
[----:B------:R-:W3:Y:S04]  /*176a0*/  LDL.LU.64 R24, [R1+0x9e0] ;  /* 0x0009e00001187983 */ /* 0x000ee80000300a00 */
[----:B------:R-:W2:Y:S04]  /*176b0*/  LDL.LU R23, [R1+0x63c] ;  /* 0x00063c0001177983 */ /* 0x000ea80000300800 */
[----:B------:R-:W2:Y:S04]  /*176c0*/  LDL.LU R29, [R1+0x630] ;  /* 0x00063000011d7983 */ /* 0x000ea80000300800 */
[----:B------:R0:W-:Y:S04]  /*176d0*/  STL.64 [R1+0xe0], R12 ;  /* 0x0000e00c01007387 */ /* 0x0001e80000100a00 */
[----:B------:R1:W-:Y:S01]  /*176e0*/  STL.64 [R1+0xe8], R14 ;  /* 0x0000e80e01007387 */ /* 0x0003e20000100a00 */
[----:B0-----:R-:W-:-:S02]  /*176f0*/  F2FP.F16.E4M3.UNPACK_B R12, R3 ;  /* 0x00000003ff0c723e */ /* 0x001fc400020006ff */
[----:B------:R-:W-:Y:S01]  /*17700*/  F2FP.F16.E4M3.UNPACK_B R13, R20 ;  /* 0x00000014ff0d723e */ /* 0x000fe200020006ff */
[----:B------:R-:W2:Y:S01]  /*17710*/  LDL.LU R3, [R1+0x78c] ;  /* 0x00078c0001037983 */ /* 0x000ea20000300800 */
[----:B-1----:R-:W-:Y:S02]  /*17720*/  F2FP.F16.E4M3.UNPACK_B R14, R21 ;  /* 0x00000015ff0e723e */ /* 0x002fe400020006ff */
[----:B------:R-:W-:Y:S01]  /*17730*/  F2FP.F16.E4M3.UNPACK_B R15, R22 ;  /* 0x00000016ff0f723e */ /* 0x000fe200020006ff */
[----:B------:R-:W4:Y:S04]  /*17740*/  LDL.LU R20, [R1+0x794] ;  /* 0x0007940001147983 */ /* 0x000f280000300800 */
[----:B------:R-:W2:Y:S04]  /*17750*/  LDL.LU R21, [R1+0x79c] ;  /* 0x00079c0001157983 */ /* 0x000ea80000300800 */
[----:B------:R-:W2:Y:S01]  /*17760*/  LDL.LU R22, [R1+0x7a0] ;  /* 0x0007a00001167983 */ /* 0x000ea20000300800 */
        /* <DEDUP_REMOVED lines=12> */
[----:B--2---:R-:W-:-:S02]  /*17830*/  IMAD R3, R3, 0x100, R28 ;  /* 0x0000010003037824 */ /* 0x004fc400078e021c */
[----:B----4-:R-:W-:Y:S01]  /*17840*/  IMAD R20, R20, 0x100, R2 ;  /* 0x0000010014147824 */ /* 0x010fe200078e0202 */
[----:B---3--:R-:W-:-:S15]  /*17850*/  HMMA.16816.F32 R24, R12, R8, R24 ;  /* 0x000000080c18723c */ /* 0x008fde0000001818 */
[----:B------:R-:W-:-:S04]  /*17860*/  NOP ;  /* 0x0000000000007918 */ /* 0x000fc80000000000 */
[----:B------:R-:W-:Y:S04]  /*17870*/  STL.64 [R1+0xa0], R24 ;  /* 0x0000a01801007387 */ /* 0x000fe80000100a00 */
[----:B------:R0:W-:Y:S04]  /*17880*/  STL.64 [R1+0xa8], R26 ;  /* 0x0000a81a01007387 */ /* 0x0001e80000100a00 */
[----:B0-----:R-:W2:Y:S04]  /*17890*/  LDL.LU.64 R26, [R1+0x9b8] ;  /* 0x0009b800011a7983 */ /* 0x001ea80000300a00 */
[----:B------:R-:W2:Y:S04]  /*178a0*/  LDL.LU.64 R24, [R1+0x9b0] ;  /* 0x0009b00001187983 */ /* 0x000ea80000300a00 */
[----:B------:R-:W3:Y:S04]  /*178b0*/  LDL.LU R28, [R1+0x9a8] ;  /* 0x0009a800011c7983 */ /* 0x000ee80000300800 */
[----:B------:R-:W3:Y:S01]  /*178c0*/  LDL.LU R2, [R1+0x9a4] ;  /* 0x0009a40001027983 */ /* 0x000ee20000300800 */
[----:B------:R-:W-:Y:S01]  /*178d0*/  IMAD R21, R21, 0x100, R22 ;  /* 0x0000010015157824 */ /* 0x000fe200078e0216 */
[----:B--2---:R-:W-:Y:S01]  /*178e0*/  HMMA.16816.F32 R12, R12, R10, R24 ;  /* 0x0000000a0c0c723c */ /* 0x004fe20000001818 */
[----:B---3--:R-:W-:-:S02]  /*178f0*/  IMAD R22, R2, 0x100, R28 ;  /* 0x0000010002167824 */ /* 0x008fc400078e021c */
[----:B------:R-:W2:Y:S04]  /*17900*/  LDL.LU R2, [R1+0x9a0] ;  /* 0x0009a00001027983 */ /* 0x000ea80000300800 */
[----:B------:R-:W3:Y:S04]  /*17910*/  LDL.LU.64 R26, [R1+0x998] ;  /* 0x00099800011a7983 */ /* 0x000ee80000300a00 */
[----:B------:R-:W3:Y:S08]  /*17920*/  LDL.LU.64 R24, [R1+0x990] ;  /* 0x0009900001187983 */ /* 0x000ef00000300a00 */
[----:B------:R0:W-:Y:S04]  /*17930*/  STL.64 [R1+0x90], R12 ;  /* 0x0000900c01007387 */ /* 0x0001e80000100a00 */
[----:B------:R1:W-:Y:S01]  /*17940*/  STL.64 [R1+0x98], R14 ;  /* 0x0000980e01007387 */ /* 0x0003e20000100a00 */
[----:B0-----:R-:W-:-:S02]  /*17950*/  F2FP.F16.E4M3.UNPACK_B R12, R3 ;  /* 0x00000003ff0c723e */ /* 0x001fc400020006ff */
[----:B------:R-:W-:Y:S02]  /*17960*/  F2FP.F16.E4M3.UNPACK_B R13, R20 ;  /* 0x00000014ff0d723e */ /* 0x000fe400020006ff */
[----:B-1----:R-:W-:Y:S01]  /*17970*/  F2FP.F16.E4M3.UNPACK_B R14, R21 ;  /* 0x00000015ff0e723e */ /* 0x002fe200020006ff */
[----:B------:R-:W4:Y:S01]  /*17980*/  LDL.LU R20, [R1+0x640] ;  /* 0x0006400001147983 */ /* 0x000f220000300800 */
[----:B------:R-:W-:-:S03]  /*17990*/  F2FP.F16.E4M3.UNPACK_B R15, R22 ;  /* 0x00000016ff0f723e */ /* 0x000fc600020006ff */
[----:B------:R-:W2:Y:S04]  /*179a0*/  LDL.LU R21, [R1+0x644] ;  /* 0x0006440001157983 */ /* 0x000ea80000300800 */
[----:B------:R-:W-:-:S15]  /*179b0*/  HMMA.16816.F32 R16, R12, R4, R16 ;  /* 0x000000040c10723c */ /* 0x000fde0000001810 */
[----:B------:R-:W-:-:S04]  /*179c0*/  NOP ;  /* 0x0000000000007918 */ /* 0x000fc80000000000 */
[----:B------:R-:W-:Y:S04]  /*179d0*/  STL.64 [R1+0xc0], R16 ;  /* 0x0000c01001007387 */ /* 0x000fe80000100a00 */
[----:B------:R0:W-:Y:S04]  /*179e0*/  STL.64 [R1+0xc8], R18 ;  /* 0x0000c81201007387 */ /* 0x0001e80000100a00 */
[----:B0-----:R-:W2:Y:S04]  /*179f0*/  LDL.LU.64 R18, [R1+0x988] ;  /* 0x0009880001127983 */ /* 0x001ea80000300a00 */
[----:B------:R-:W2:Y:S01]  /*17a00*/  LDL.LU.64 R16, [R1+0x980] ;  /* 0x0009800001107983 */ /* 0x000ea20000300a00 */
[C---:B---3--:R-:W-:Y:S03]  /*17a10*/  HMMA.16816.F32 R4, R12.reuse, R6, R24 ;  /* 0x000000060c04723c */ /* 0x048fe60000001818 */
[----:B------:R-:W3:Y:S04]  /*17a20*/  LDL.LU.64 R26, [R1+0x978] ;  /* 0x00097800011a7983 */ /* 0x000ee80000300a00 */
[----:B------:R-:W3:Y:S04]  /*17a30*/  LDL.LU.64 R24, [R1+0x970] ;  /* 0x0009700001187983 */ /* 0x000ee80000300a00 */
[----:B------:R-:W2:Y:S08]  /*17a40*/  LDL.LU R28, [R1+0x62c] ;  /* 0x00062c00011c7983 */ /* 0x000eb00000300800 */
[----:B------:R-:W-:Y:S04]  /*17a50*/  STL.64 [R1+0xb0], R4 ;  /* 0x0000b00401007387 */ /* 0x000fe80000100a00 */
[----:B------:R3:W-:Y:S01]  /*17a60*/  STL.64 [R1+0xb8], R6 ;  /* 0x0000b80601007387 */ /* 0x0007e20000100a00 */
[----:B------:R-:W-:Y:S01]  /*17a70*/  IADD3 R0, P6, PT, R0, UR4, RZ ;  /* 0x0000000400007c10 */ /* 0x000fe2000ffde0ff */
[----:B---3--:R-:W-:-:S15]  /*17a80*/  HMMA.16816.F32 R4, R12, R8, R24 ;  /* 0x000000080c04723c */ /* 0x008fde0000001818 */
[----:B------:R-:W-:-:S04]  /*17a90*/  NOP ;  /* 0x0000000000007918 */ /* 0x000fc80000000000 */
[----:B------:R-:W-:Y:S04]  /*17aa0*/  STL.64 [R1+0x80], R4 ;  /* 0x0000800401007387 */ /* 0x000fe80000100a00 */
[----:B------:R2:W-:Y:S02]  /*17ab0*/  STL.64 [R1+0x88], R6 ;  /* 0x0000880601007387 */ /* 0x0005e40000100a00 */
[----:B--2---:R-:W-:-:S15]  /*17ac0*/  HMMA.16816.F32 R4, R12, R10, R16 ;  /* 0x0000000a0c04723c */ /* 0x004fde0000001810 */
[----:B------:R-:W-:-:S04]  /*17ad0*/  NOP ;  /* 0x0000000000007918 */ /* 0x000fc80000000000 */
[----:B------:R-:W-:Y:S04]  /*17ae0*/  STL.64 [R1+0x60], R4 ;  /* 0x0000600401007387 */ /* 0x000fe80000100a00 */
[----:B------:R-:W-:Y:S04]  /*17af0*/  STL.64 [R1+0x68], R6 ;  /* 0x0000680601007387 */ /* 0x000fe80000100a00 */
[----:B------:R-:W2:Y:S04]  /*17b00*/  LDL.LU R3, [R1+0x618] ;  /* 0x0006180001037983 */ /* 0x000ea80000300800 */
[----:B------:R0:W-:Y:S04]  /*17b10*/  STL [R1+0x648], R0 ;  /* 0x0006480001007387 */ /* 0x0001e80000100800 */
[----:B0-----:R-:W3:Y:S01]  /*17b20*/  LDL.LU R0, [R1+0x614] ;  /* 0x0006140001007983 */ /* 0x001ee20000300800 */
[----:B------:R-:W-:-:S02]  /*17b30*/  IADD3 R21, P0, PT, R21, UR4, RZ ;  /* 0x0000000415157c10 */ /* 0x000fc4000ff1e0ff */
[----:B----4-:R-:W-:Y:S02]  /*17b40*/  IADD3 R20, P1, PT, R20, UR4, RZ ;  /* 0x0000000414147c10 */ /* 0x010fe4000ff3e0ff */
[----:B------:R-:W-:Y:S01]  /*17b50*/  IADD3 R23, P2, PT, R23, UR4, RZ ;  /* 0x0000000417177c10 */ /* 0x000fe2000ff5e0ff */
[----:B------:R-:W-:Y:S01]  /*17b60*/  STL [R1+0x644], R21 ;  /* 0x0006441501007387 */ /* 0x000fe20000100800 */
[----:B------:R-:W-:-:S03]  /*17b70*/  IADD3 R29, P3, PT, R29, UR4, RZ ;  /* 0x000000041d1d7c10 */ /* 0x000fc6000ff7e0ff */
[----:B------:R-:W4:Y:S04]  /*17b80*/  LDL.LU R12, [R1+0x60c] ;  /* 0x00060c00010c7983 */ /* 0x000f280000300800 */
[----:B------:R-:W-:Y:S04]  /*17b90*/  STL [R1+0x640], R20 ;  /* 0x0006401401007387 */ /* 0x000fe80000100800 */
[----:B------:R-:W4:Y:S04]  /*17ba0*/  LDL.LU R13, [R1+0x604] ;  /* 0x00060400010d7983 */ /* 0x000f280000300800 */
[----:B------:R0:W-:Y:S04]  /*17bb0*/  STL [R1+0x63c], R23 ;  /* 0x00063c1701007387 */ /* 0x0001e80000100800 */
[----:B------:R-:W4:Y:S04]  /*17bc0*/  LDL.LU R14, [R1+0x600] ;  /* 0x00060000010e7983 */ /* 0x000f280000300800 */
[----:B------:R1:W-:Y:S04]  /*17bd0*/  STL [R1+0x630], R29 ;  /* 0x0006301d01007387 */ /* 0x0003e80000100800 */
        /* <DEDUP_REMOVED lines=14> */
[----:B0-----:R-:W4:Y:S01]  /*17cc0*/  LDL.LU R23, [R1+0x4c0] ;  /* 0x0004c00001177983 */ /* 0x001f220000300800 */
[----:B------:R-:W-:-:S03]  /*17cd0*/  IADD3 R28, P4, PT, R28, UR4, RZ ;  /* 0x000000041c1c7c10 */ /* 0x000fc6000ff9e0ff */
[----:B------:R-:W4:Y:S01]  /*17ce0*/  LDL.LU R7, [R1+0x4fc] ;  /* 0x0004fc0001077983 */ /* 0x000f220000300800 */
[----:B------:R-:W-:-:S03]  /*17cf0*/  USHF.R.S32.HI UR7, URZ, 0x1f, UR4 ;  /* 0x0000001fff077899 */ /* 0x000fc60008011404 */
[----:B------:R-:W4:Y:S04]  /*17d00*/  LDL.LU R4, [R1+0x4c8] ;  /* 0x0004c80001047983 */ /* 0x000f280000300800 */
[----:B------:R-:W4:Y:S04]  /*17d10*/  LDL.LU R5, [R1+0x504] ;  /* 0x0005040001057983 */ /* 0x000f280000300800 */
[----:B------:R0:W-:Y:S04]  /*17d20*/  STL [R1+0x62c], R28 ;  /* 0x00062c1c01007387 */ /* 0x0001e80000100800 */
[----:B------:R-:W4:Y:S04]  /*17d30*/  LDL.LU R22, [R1+0x4d0] ;  /* 0x0004d00001167983 */ /* 0x000f280000300800 */
[----:B-1----:R-:W4:Y:S04]  /*17d40*/  LDL.LU R29, [R1+0x50c] ;  /* 0x00050c00011d7983 */ /* 0x002f280000300800 */
[----:B0-----:R-:W4:Y:S04]  /*17d50*/  LDL.LU R28, [R1+0x4d8] ;  /* 0x0004d800011c7983 */ /* 0x001f280000300800 */
[----:B------:R-:W4:Y:S04]  /*17d60*/  LDL.LU R21, [R1+0x514] ;  /* 0x0005140001157983 */ /* 0x000f280000300800 */
[----:B------:R-:W4:Y:S01]  /*17d70*/  LDL.LU R20, [R1+0x4e0] ;  /* 0x0004e00001147983 */ /* 0x000f220000300800 */
[----:B--2---:R-:W-:-:S05]  /*17d80*/  IADD3 R3, P5, PT, R3, UR4, RZ ;  /* 0x0000000403037c10 */ /* 0x004fca000ffbe0ff */
[----:B------:R0:W-:Y:S01]  /*17d90*/  STL [R1+0x618], R3 ;  /* 0x0006180301007387 */ /* 0x0001e20000100800 */
[----:B---3--:R-:W-:-:S03]  /*17da0*/  IADD3.X R0, PT, PT, R0, UR7, RZ, P6, !PT ;  /* 0x0000000700007c10 */ /* 0x008fc6000b7fe4ff */
[----:B0-----:R-:W2:Y:S04]  /*17db0*/  LDL.LU R3, [R1+0x51c] ;  /* 0x00051c0001037983 */ /* 0x001ea80000300800 */
[----:B------:R0:W-:Y:S04]  /*17dc0*/  STL [R1+0x614], R0 ;  /* 0x0006140001007387 */ /* 0x0001e80000100800 */
[----:B0-----:R-:W3:Y:S01]  /*17dd0*/  LDL.LU R0, [R1+0x4e8] ;  /* 0x0004e80001007983 */ /* 0x001ee20000300800 */
[----:B----4-:R-:W-:Y:S02]  /*17de0*/  IADD3 R12, P6, PT, R12, UR4, RZ ;  /* 0x000000040c0c7c10 */ /* 0x010fe4000ffde0ff */
[----:B------:R-:W-:-:S03]  /*17df0*/  IADD3.X R13, PT, PT, R13, UR7, RZ, P0, !PT ;  /* 0x000000070d0d7c10 */ /* 0x000fc600087fe4ff */
[----:B------:R-:W-:Y:S01]  /*17e00*/  STL [R1+0x60c], R12 ;  /* 0x00060c0c01007387 */ /* 0x000fe20000100800 */
[----:B------:R-:W-:-:S03]  /*17e10*/  IADD3 R14, P0, PT, R14, UR4, RZ ;  /* 0x000000040e0e7c10 */ /* 0x000fc6000ff1e0ff */
[----:B------:R-:W-:Y:S01]  /*17e20*/  STL [R1+0x604], R13 ;  /* 0x0006040d01007387 */ /* 0x000fe20000100800 */
        /* <DEDUP_REMOVED lines=26> */
[----:B------:R-:W-:-:S05]  /*17fd0*/  IADD3.X R23, PT, PT, R23, UR7, RZ, P1, !PT ;  /* 0x0000000717177c10 */ /* 0x000fca0008ffe4ff */
[----:B------:R0:W-:Y:S04]  /*17fe0*/  STL [R1+0x4c0], R23 ;  /* 0x0004c01701007387 */ /* 0x0001e80000100800 */
[----:B------:R-:W-:Y:S04]  /*17ff0*/  STL [R1+0x4bc], R27 ;  /* 0x0004bc1b01007387 */ /* 0x000fe80000100800 */
[----:B0-----:R-:W4:Y:S01]  /*18000*/  LDL.LU R23, [R1+0x524] ;  /* 0x0005240001177983 */ /* 0x001f220000300800 */
[----:B------:R-:W-:Y:S02]  /*18010*/  IADD3 R6, P0, PT, R6, UR4, RZ ;  /* 0x0000000406067c10 */ /* 0x000fe4000ff1e0ff */
[----:B------:R-:W-:-:S02]  /*18020*/  IADD3 R7, P1, PT, R7, UR4, RZ ;  /* 0x0000000407077c10 */ /* 0x000fc4000ff3e0ff */
[----:B------:R-:W-:Y:S02]  /*18030*/  IADD3.X R4, PT, PT, R4, UR7, RZ, P2, !PT ;  /* 0x0000000704047c10 */ /* 0x000fe400097fe4ff */
[----:B------:R-:W-:Y:S02]  /*18040*/  IADD3 R5, P2, PT, R5, UR4, RZ ;  /* 0x0000000405057c10 */ /* 0x000fe4000ff5e0ff */
[----:B------:R-:W-:Y:S01]  /*18050*/  IADD3.X R22, PT, PT, R22, UR7, RZ, P3, !PT ;  /* 0x0000000716167c10 */ /* 0x000fe20009ffe4ff */
[----:B------:R-:W-:Y:S01]  /*18060*/  STL [R1+0x4f4], R6 ;  /* 0x0004f40601007387 */ /* 0x000fe20000100800 */
[----:B------:R-:W-:Y:S02]  /*18070*/  IADD3 R29, P3, PT, R29, UR4, RZ ;  /* 0x000000041d1d7c10 */ /* 0x000fe4000ff7e0ff */
[----:B------:R-:W-:Y:S01]  /*18080*/  IADD3.X R28, PT, PT, R28, UR7, RZ, P4, !PT ;  /* 0x000000071c1c7c10 */ /* 0x000fe2000a7fe4ff */
[----:B------:R-:W-:Y:S04]  /*18090*/  STL [R1+0x4fc], R7 ;  /* 0x0004fc0701007387 */ /* 0x000fe80000100800 */
[----:B------:R-:W-:Y:S01]  /*180a0*/  STL [R1+0x4c8], R4 ;  /* 0x0004c80401007387 */ /* 0x000fe20000100800 */
[----:B------:R-:W-:-:S03]  /*180b0*/  IADD3 R21, P4, PT, R21, UR4, RZ ;  /* 0x0000000415157c10 */ /* 0x000fc6000ff9e0ff */
[----:B------:R-:W-:Y:S01]  /*180c0*/  STL [R1+0x504], R5 ;  /* 0x0005040501007387 */ /* 0x000fe20000100800 */
[----:B------:R-:W-:-:S03]  /*180d0*/  IADD3.X R20, PT, PT, R20, UR7, RZ, P5, !PT ;  /* 0x0000000714147c10 */ /* 0x000fc6000affe4ff */
[----:B------:R0:W-:Y:S04]  /*180e0*/  STL [R1+0x50c], R29 ;  /* 0x00050c1d01007387 */ /* 0x0001e80000100800 */
[----:B------:R-:W-:Y:S04]  /*180f0*/  STL [R1+0x4d0], R22 ;  /* 0x0004d01601007387 */ /* 0x000fe80000100800 */
[----:B0-----:R-:W4:Y:S04]  /*18100*/  LDL.LU R29, [R1+0x4f0] ;  /* 0x0004f000011d7983 */ /* 0x001f280000300800 */
[----:B------:R0:W-:Y:S04]  /*18110*/  STL [R1+0x4d8], R28 ;  /* 0x0004d81c01007387 */ /* 0x0001e80000100800 */
[----:B0-----:R-:W4:Y:S04]  /*18120*/  LDL.LU R28, [R1+0x52c] ;  /* 0x00052c00011c7983 */ /* 0x001f280000300800 */
[----:B------:R-:W-:Y:S04]  /*18130*/  STL [R1+0x514], R21 ;  /* 0x0005141501007387 */ /* 0x000fe80000100800 */
[----:B------:R-:W4:Y:S04]  /*18140*/  LDL.LU R12, [R1+0x4f8] ;  /* 0x0004f800010c7983 */ /* 0x000f280000300800 */
[----:B------:R-:W-:Y:S04]  /*18150*/  STL [R1+0x4e0], R20 ;  /* 0x0004e01401007387 */ /* 0x000fe80000100800 */
[----:B------:R-:W4:Y:S01]  /*18160*/  LDL.LU R13, [R1+0x534] ;  /* 0x00053400010d7983 */ /* 0x000f220000300800 */
[----:B--2---:R-:W-:-:S05]  /*18170*/  IADD3 R3, P5, PT, R3, UR4, RZ ;  /* 0x0000000403037c10 */ /* 0x004fca000ffbe0ff */
[----:B------:R-:W-:Y:S04]  /*18180*/  STL [R1+0x51c], R3 ;  /* 0x00051c0301007387 */ /* 0x000fe80000100800 */
[----:B------:R-:W2:Y:S01]  /*18190*/  LDL.LU R14, [R1+0x500] ;  /* 0x00050000010e7983 */ /* 0x000ea20000300800 */
[----:B---3--:R-:W-:-:S05]  /*181a0*/  IADD3.X R0, PT, PT, R0, UR7, RZ, P6, !PT ;  /* 0x0000000700007c10 */ /* 0x008fca000b7fe4ff */
[----:B------:R0:W-:Y:S04]  /*181b0*/  STL [R1+0x4e8], R0 ;  /* 0x0004e80001007387 */ /* 0x0001e80000100800 */
        /* <DEDUP_REMOVED lines=14> */
[----:B0-----:R-:W3:Y:S04]  /*182a0*/  LDL.LU R0, [R1+0x574] ;  /* 0x0005740001007983 */ /* 0x001ee80000300800 */
[----:B------:R-:W3:Y:S04]  /*182b0*/  LDL.LU R7, [R1+0x540] ;  /* 0x0005400001077983 */ /* 0x000ee80000300800 */
[----:B------:R-:W3:Y:S04]  /*182c0*/  LDL.LU R4, [R1+0x57c] ;  /* 0x00057c0001047983 */ /* 0x000ee80000300800 */
[----:B------:R-:W3:Y:S01]  /*182d0*/  LDL.LU R5, [R1+0x548] ;  /* 0x0005480001057983 */ /* 0x000ee20000300800 */
[----:B----4-:R-:W-:-:S05]  /*182e0*/  IADD3 R23, P6, PT, R23, UR4, RZ ;  /* 0x0000000417177c10 */ /* 0x010fca000ffde0ff */
[----:B------:R0:W-:Y:S04]  /*182f0*/  STL [R1+0x524], R23 ;  /* 0x0005241701007387 */ /* 0x0001e80000100800 */
[----:B------:R-:W4:Y:S04]  /*18300*/  LDL.LU R22, [R1+0x364] ;  /* 0x0003640001167983 */ /* 0x000f280000300800 */
[----:B------:R-:W4:Y:S04]  /*18310*/  LDL.LU R21, [R1+0x550] ;  /* 0x0005500001157983 */ /* 0x000f280000300800 */
[----:B------:R-:W4:Y:S04]  /*18320*/  LDL.LU R20, [R1+0x368] ;  /* 0x0003680001147983 */ /* 0x000f280000300800 */
[----:B------:R-:W4:Y:S04]  /*18330*/  LDL.LU R3, [R1+0x36c] ;  /* 0x00036c0001037983 */ /* 0x000f280000300800 */
[----:B0-----:R-:W4:Y:S01]  /*18340*/  LDL.LU R23, [R1+0x560] ;  /* 0x0005600001177983 */ /* 0x001f220000300800 */
[----:B------:R-:W-:-:S05]  /*18350*/  IADD3.X R29, PT, PT, R29, UR7, RZ, P0, !PT ;  /* 0x000000071d1d7c10 */ /* 0x000fca00087fe4ff */
[----:B------:R0:W-:Y:S01]  /*18360*/  STL [R1+0x4f0], R29 ;  /* 0x0004f01d01007387 */ /* 0x0001e20000100800 */
[----:B------:R-:W-:-:S03]  /*18370*/  IADD3 R28, P0, PT, R28, UR4, RZ ;  /* 0x000000041c1c7c10 */ /* 0x000fc6000ff1e0ff */
[----:B0-----:R-:W4:Y:S04]  /*18380*/  LDL.LU R29, [R1+0x370] ;  /* 0x00037000011d7983 */ /* 0x001f280000300800 */
[----:B------:R0:W-:Y:S01]  /*18390*/  STL [R1+0x52c], R28 ;  /* 0x00052c1c01007387 */ /* 0x0001e20000100800 */
[----:B------:R-:W-:-:S03]  /*183a0*/  IADD3.X R12, PT, PT, R12, UR7, RZ, P1, !PT ;  /* 0x000000070c0c7c10 */ /* 0x000fc60008ffe4ff */
[----:B0-----:R-:W4:Y:S01]  /*183b0*/  LDL.LU R28, [R1+0x568] ;  /* 0x00056800011c7983 */ /* 0x001f220000300800 */
[----:B------:R-:W-:-:S03]  /*183c0*/  IADD3 R13, P1, PT, R13, UR4, RZ ;  /* 0x000000040d0d7c10 */ /* 0x000fc6000ff3e0ff */
[----:B------:R-:W-:Y:S04]  /*183d0*/  STL [R1+0x4f8], R12 ;  /* 0x0004f80c01007387 */ /* 0x000fe80000100800 */
[----:B------:R-:W-:Y:S01]  /*183e0*/  STL [R1+0x534], R13 ;  /* 0x0005340d01007387 */ /* 0x000fe20000100800 */
[----:B--2---:R-:W-:-:S05]  /*183f0*/  IADD3.X R14, PT, PT, R14, UR7, RZ, P2, !PT ;  /* 0x000000070e0e7c10 */ /* 0x004fca00097fe4ff */
[----:B------:R-:W-:Y:S01]  /*18400*/  STL [R1+0x500], R14 ;  /* 0x0005000e01007387 */ /* 0x000fe20000100800 */
[----:B---3--:R-:W-:Y:S02]  /*18410*/  IADD3 R15, P2, PT, R15, UR4, RZ ;  /* 0x000000040f0f7c10 */ /* 0x008fe4000ff5e0ff */
        /* <DEDUP_REMOVED lines=22> */
[----:B------:R-:W-:Y:S02]  /*18580*/  IADD3 R27, P1, PT, R27, UR4, RZ ;  /* 0x000000041b1b7c10 */ /* 0x000fe4000ff3e0ff */
[----:B------:R-:W-:Y:S02]  /*18590*/  IADD3.X R6, PT, PT, R6, UR7, RZ, P2, !PT ;  /* 0x0000000706067c10 */ /* 0x000fe400097fe4ff */
[----:B------:R-:W-:Y:S01]  /*185a0*/  IADD3 R0, P2, PT, R0, UR4, RZ ;  /* 0x0000000400007c10 */ /* 0x000fe2000ff5e0ff */
[----:B------:R-:W-:Y:S04]  /*185b0*/  STL [R1+0x530], R26 ;  /* 0x0005301a01007387 */ /* 0x000fe80000100800 */
[----:B------:R0:W-:Y:S04]  /*185c0*/  STL [R1+0x574], R0 ;  /* 0x0005740001007387 */ /* 0x0001e80000100800 */
[----:B------:R-:W-:Y:S04]  /*185d0*/  STL [R1+0x56c], R27 ;  /* 0x00056c1b01007387 */ /* 0x000fe80000100800 */
[----:B0-----:R-:W2:Y:S01]  /*185e0*/  LDL.LU R0, [R1+0x374] ;  /* 0x0003740001007983 */ /* 0x001ea20000300800 */
[----:B------:R-:W-:-:S02]  /*185f0*/  IADD3.X R7, PT, PT, R7, UR7, RZ, P3, !PT ;  /* 0x0000000707077c10 */ /* 0x000fc40009ffe4ff */
[----:B------:R-:W-:Y:S02]  /*18600*/  IADD3 R4, P3, PT, R4, UR4, RZ ;  /* 0x0000000404047c10 */ /* 0x000fe4000ff7e0ff */
[----:B------:R-:W-:Y:S01]  /*18610*/  IADD3.X R5, PT, PT, R5, UR7, RZ, P4, !PT ;  /* 0x0000000705057c10 */ /* 0x000fe2000a7fe4ff */
[----:B------:R-:W-:Y:S01]  /*18620*/  STL [R1+0x538], R6 ;  /* 0x0005380601007387 */ /* 0x000fe20000100800 */
[----:B------:R-:W-:-:S03]  /*18630*/  IADD3.X R2, PT, PT, R2, UR7, RZ, P6, !PT ;  /* 0x0000000702027c10 */ /* 0x000fc6000b7fe4ff */
[----:B------:R-:W-:Y:S04]  /*18640*/  STL [R1+0x540], R7 ;  /* 0x0005400701007387 */ /* 0x000fe80000100800 */
[----:B------:R-:W-:Y:S01]  /*18650*/  STL [R1+0x57c], R4 ;  /* 0x00057c0401007387 */ /* 0x000fe20000100800 */
[----:B----4-:R-:W-:-:S03]  /*18660*/  IADD3 R22, P4, PT, R22, UR4, RZ ;  /* 0x0000000416167c10 */ /* 0x010fc6000ff9e0ff */
[----:B------:R-:W-:Y:S01]  /*18670*/  STL [R1+0x548], R5 ;  /* 0x0005480501007387 */ /* 0x000fe20000100800 */
[----:B------:R-:W-:-:S03]  /*18680*/  IADD3.X R21, PT, PT, R21, UR7, RZ, P5, !PT ;  /* 0x0000000715157c10 */ /* 0x000fc6000affe4ff */
[----:B------:R-:W-:Y:S04]  /*18690*/  STL [R1+0x364], R22 ;  /* 0x0003641601007387 */ /* 0x000fe80000100800 */
[----:B------:R0:W-:Y:S04]  /*186a0*/  STL [R1+0x558], R2 ;  /* 0x0005580201007387 */ /* 0x0001e80000100800 */
[----:B------:R-:W-:Y:S04]  /*186b0*/  STL [R1+0x550], R21 ;  /* 0x0005501501007387 */ /* 0x000fe80000100800 */
[----:B0-----:R-:W3:Y:S01]  /*186c0*/  LDL.LU R2, [R1+0x570] ;  /* 0x0005700001027983 */ /* 0x001ee20000300800 */
[----:B------:R-:W-:-:S02]  /*186d0*/  IADD3 R20, P5, PT, R20, UR4, RZ ;  /* 0x0000000414147c10 */ /* 0x000fc4000ffbe0ff */
[----:B------:R-:W-:Y:S02]  /*186e0*/  IADD3 R3, P6, PT, R3, UR4, RZ ;  /* 0x0000000403037c10 */ /* 0x000fe4000ffde0ff */
[----:B------:R-:W-:Y:S01]  /*186f0*/  IADD3.X R23, PT, PT, R23, UR7, RZ, P0, !PT ;  /* 0x0000000717177c10 */ /* 0x000fe200087fe4ff */
[----:B------:R-:W-:Y:S04]  /*18700*/  STL [R1+0x368], R20 ;  /* 0x0003681401007387 */ /* 0x000fe80000100800 */
[----:B------:R-:W-:Y:S04]  /*18710*/  STL [R1+0x36c], R3 ;  /* 0x00036c0301007387 */ /* 0x000fe80000100800 */
[----:B------:R-:W4:Y:S04]  /*18720*/  LDL.LU R12, [R1+0x378] ;  /* 0x00037800010c7983 */ /* 0x000f280000300800 */
[----:B------:R-:W-:Y:S04]  /*18730*/  STL [R1+0x560], R23 ;  /* 0x0005601701007387 */ /* 0x000fe80000100800 */
[----:B------:R-:W4:Y:S01]  /*18740*/  LDL.LU R13, [R1+0x578] ;  /* 0x00057800010d7983 */ /* 0x000f220000300800 */
[----:B------:R-:W-:-:S05]  /*18750*/  IADD3 R29, P0, PT, R29, UR4, RZ ;  /* 0x000000041d1d7c10 */ /* 0x000fca000ff1e0ff */
[----:B------:R-:W-:Y:S04]  /*18760*/  STL [R1+0x370], R29 ;  /* 0x0003701d01007387 */ /* 0x000fe80000100800 */
[----:B------:R-:W4:Y:S01]  /*18770*/  LDL.LU R14, [R1+0x37c] ;  /* 0x00037c00010e7983 */ /* 0x000f220000300800 */
[----:B------:R-:W-:-:S05]  /*18780*/  IADD3.X R28, PT, PT, R28, UR7, RZ, P1, !PT ;  /* 0x000000071c1c7c10 */ /* 0x000fca0008ffe4ff */
        /* <DEDUP_REMOVED lines=19> */
[----:B--2---:R-:W-:-:S05]  /*188c0*/  IADD3 R0, P1, PT, R0, UR4, RZ ;  /* 0x0000000400007c10 */ /* 0x004fca000ff3e0ff */
[----:B------:R0:W-:Y:S04]  /*188d0*/  STL [R1+0x374], R0 ;  /* 0x0003740001007387 */ /* 0x0001e80000100800 */
[----:B------:R-:W2:Y:S04]  /*188e0*/  LDL.LU R22, [R1+0x5a4] ;  /* 0x0005a40001167983 */ /* 0x000ea80000300800 */
[----:B------:R-:W2:Y:S04]  /*188f0*/  LDL.LU R21, [R1+0x3a4] ;  /* 0x0003a40001157983 */ /* 0x000ea80000300800 */
[----:B------:R-:W2:Y:S04]  /*18900*/  LDL.LU R20, [R1+0x5a8] ;  /* 0x0005a80001147983 */ /* 0x000ea80000300800 */
[----:B------:R-:W2:Y:S04]  /*18910*/  LDL.LU R29, [R1+0x3a8] ;  /* 0x0003a800011d7983 */ /* 0x000ea80000300800 */
[----:B------:R-:W2:Y:S04]  /*18920*/  LDL.LU R3, [R1+0x5ac] ;  /* 0x0005ac0001037983 */ /* 0x000ea80000300800 */
[----:B------:R-:W2:Y:S04]  /*18930*/  LDL.LU R23, [R1+0x3ac] ;  /* 0x0003ac0001177983 */ /* 0x000ea80000300800 */
[----:B0-----:R-:W2:Y:S01]  /*18940*/  LDL.LU R0, [R1+0x5b0] ;  /* 0x0005b00001007983 */ /* 0x001ea20000300800 */
[----:B---3--:R-:W-:-:S05]  /*18950*/  IADD3.X R2, PT, PT, R2, UR7, RZ, P2, !PT ;  /* 0x0000000702027c10 */ /* 0x008fca00097fe4ff */
[----:B------:R0:W-:Y:S04]  /*18960*/  STL [R1+0x570], R2 ;  /* 0x0005700201007387 */ /* 0x0001e80000100800 */
[----:B0-----:R-:W3:Y:S01]  /*18970*/  LDL.LU R2, [R1+0x3b0] ;  /* 0x0003b00001027983 */ /* 0x001ee20000300800 */
[----:B----4-:R-:W-:Y:S02]  /*18980*/  IADD3 R12, P2, PT, R12, UR4, RZ ;  /* 0x000000040c0c7c10 */ /* 0x010fe4000ff5e0ff */
[----:B------:R-:W-:-:S03]  /*18990*/  IADD3.X R13, PT, PT, R13, UR7, RZ, P3, !PT ;  /* 0x000000070d0d7c10 */ /* 0x000fc60009ffe4ff */
[----:B------:R-:W-:Y:S04]  /*189a0*/  STL [R1+0x378], R12 ;  /* 0x0003780c01007387 */ /* 0x000fe80000100800 */
[----:B------:R-:W-:Y:S01]  /*189b0*/  STL [R1+0x578], R13 ;  /* 0x0005780d01007387 */ /* 0x000fe20000100800 */
[----:B------:R-:W-:-:S05]  /*189c0*/  IADD3 R14, P3, PT, R14, UR4, RZ ;  /* 0x000000040e0e7c10 */ /* 0x000fca000ff7e0ff */
[----:B------:R-:W-:Y:S01]  /*189d0*/  STL [R1+0x37c], R14 ;  /* 0x00037c0e01007387 */ /* 0x000fe20000100800 */
[----:B------:R-:W-:Y:S02]  /*189e0*/  IADD3.X R15, PT, PT, R15, UR7, RZ, P4, !PT ;  /* 0x000000070f0f7c10 */ /* 0x000fe4000a7fe4ff */
        /* <DEDUP_REMOVED lines=26> */
[----:B------:R-:W-:-:S03]  /*18b90*/  IADD3 R7, P4, PT, R7, UR4, RZ ;  /* 0x0000000407077c10 */ /* 0x000fc6000ff9e0ff */
[----:B------:R0:W-:Y:S01]  /*18ba0*/  STL [R1+0x59c], R28 ;  /* 0x00059c1c01007387 */ /* 0x0001e20000100800 */
[----:B------:R-:W-:-:S03]  /*18bb0*/  IADD3.X R4, PT, PT, R4, UR7, RZ, P5, !PT ;  /* 0x0000000704047c10 */ /* 0x000fc6000affe4ff */
[----:B------:R-:W-:Y:S01]  /*18bc0*/  STL [R1+0x598], R27 ;  /* 0x0005981b01007387 */ /* 0x000fe20000100800 */
[----:B------:R-:W-:-:S03]  /*18bd0*/  IADD3 R5, P5, PT, R5, UR4, RZ ;  /* 0x0000000405057c10 */ /* 0x000fc6000ffbe0ff */
[----:B0-----:R-:W4:Y:S04]  /*18be0*/  LDL.LU R28, [R1+0x5b4] ;  /* 0x0005b400011c7983 */ /* 0x001f280000300800 */
[----:B------:R-:W-:Y:S04]  /*18bf0*/  STL [R1+0x398], R6 ;  /* 0x0003980601007387 */ /* 0x000fe80000100800 */
[----:B------:R-:W-:Y:S04]  /*18c00*/  STL [R1+0x39c], R7 ;  /* 0x00039c0701007387 */ /* 0x000fe80000100800 */
[----:B------:R-:W-:Y:S04]  /*18c10*/  STL [R1+0x5a0], R4 ;  /* 0x0005a00401007387 */ /* 0x000fe80000100800 */
[----:B------:R-:W-:Y:S01]  /*18c20*/  STL [R1+0x3a0], R5 ;  /* 0x0003a00501007387 */ /* 0x000fe20000100800 */
[----:B--2---:R-:W-:-:S02]  /*18c30*/  IADD3.X R22, PT, PT, R22, UR7, RZ, P6, !PT ;  /* 0x0000000716167c10 */ /* 0x004fc4000b7fe4ff */
        /* <DEDUP_REMOVED lines=8> */
[----:B------:R-:W-:Y:S02]  /*18cc0*/  IADD3.X R0, PT, PT, R0, UR7, RZ, P2, !PT ;  /* 0x0000000700007c10 */ /* 0x000fe400097fe4ff */
[----:B------:R-:W-:Y:S01]  /*18cd0*/  IADD3 R23, P1, PT, R23, UR4, RZ ;  /* 0x0000000417177c10 */ /* 0x000fe2000ff3e0ff */
[----:B------:R-:W-:Y:S04]  /*18ce0*/  STL [R1+0x5a8], R20 ;  /* 0x0005a81401007387 */ /* 0x000fe80000100800 */
[----:B------:R-:W-:Y:S04]  /*18cf0*/  STL [R1+0x5ac], R3 ;  /* 0x0005ac0301007387 */ /* 0x000fe80000100800 */
[----:B------:R0:W-:Y:S01]  /*18d00*/  STL [R1+0x5b0], R0 ;  /* 0x0005b00001007387 */ /* 0x0001e20000100800 */
[----:B---3--:R-:W-:-:S03]  /*18d10*/  IADD3 R2, P2, PT, R2, UR4, RZ ;  /* 0x0000000402027c10 */ /* 0x008fc6000ff5e0ff */
[----:B------:R-:W-:Y:S04]  /*18d20*/  STL [R1+0x3ac], R23 ;  /* 0x0003ac1701007387 */ /* 0x000fe80000100800 */
[----:B0-----:R-:W3:Y:S04]  /*18d30*/  LDL.LU R0, [R1+0x5b8] ;  /* 0x0005b80001007983 */ /* 0x001ee80000300800 */
[----:B------:R0:W-:Y:S04]  /*18d40*/  STL [R1+0x3b0], R2 ;  /* 0x0003b00201007387 */ /* 0x0001e80000100800 */
[----:B0-----:R-:W3:Y:S04]  /*18d50*/  LDL.LU R2, [R1+0x3b8] ;  /* 0x0003b80001027983 */ /* 0x001ee80000300800 */
        /* <DEDUP_REMOVED lines=19> */
[----:B----4-:R-:W-:-:S05]  /*18e90*/  IADD3.X R28, PT, PT, R28, UR7, RZ, P3, !PT ;  /* 0x000000071c1c7c10 */ /* 0x010fca0009ffe4ff */
[----:B------:R0:W-:Y:S04]  /*18ea0*/  STL [R1+0x5b4], R28 ;  /* 0x0005b41c01007387 */ /* 0x0001e80000100800 */
        /* <DEDUP_REMOVED lines=9> */
[----:B0-----:R-:W2:Y:S01]  /*18f40*/  LDL.LU R29, [R1+0x5f8] ;  /* 0x0005f800011d7983 */ /* 0x001ea20000300800 */
[----:B---3--:R-:W-:-:S05]  /*18f50*/  IADD3.X R0, PT, PT, R0, UR7, RZ, P4, !PT ;  /* 0x0000000700007c10 */ /* 0x008fca000a7fe4ff */
[----:B------:R0:W-:Y:S01]  /*18f60*/  STL [R1+0x5b8], R0 ;  /* 0x0005b80001007387 */ /* 0x0001e20000100800 */
[----:B------:R-:W-:-:S03]  /*18f70*/  IADD3 R2, P4, PT, R2, UR4, RZ ;  /* 0x0000000402027c10 */ /* 0x000fc6000ff9e0ff */
[----:B0-----:R1:W5:Y:S01]  /*18f80*/  LDL.LU R0, [R1+0x96c] ;  /* 0x00096c0001007983 */ /* 0x0013620000300800 */
[----:B------:R-:W-:-:S03]  /*18f90*/  IADD3.X R12, PT, PT, R12, UR7, RZ, P5, !PT ;  /* 0x000000070c0c7c10 */ /* 0x000fc6000affe4ff */
[----:B------:R0:W-:Y:S01]  /*18fa0*/  STL [R1+0x3b8], R2 ;  /* 0x0003b80201007387 */ /* 0x0001e20000100800 */
[----:B------:R-:W-:Y:S02]  /*18fb0*/  IADD3 R13, P5, PT, R13, UR4, RZ ;  /* 0x000000040d0d7c10 */ /* 0x000fe4000ffbe0ff */
[----:B------:R-:W-:Y:S01]  /*18fc0*/  IADD3.X R14, PT, PT, R14, UR7, RZ, P6, !PT ;  /* 0x000000070e0e7c10 */ /* 0x000fe2000b7fe4ff */
[----:B0-----:R1:W5:Y:S01]  /*18fd0*/  LDL.LU R2, [R1+0x968] ;  /* 0x0009680001027983 */ /* 0x0013620000300800 */
        /* <DEDUP_REMOVED lines=20> */
[----:B------:R-:W-:-:S03]  /*19120*/  IADD3.X R26, PT, PT, R26, UR7, RZ, P5, !PT ;  /* 0x000000071a1a7c10 */ /* 0x000fc6000affe4ff */
[----:B------:R-:W-:Y:S01]  /*19130*/  STL [R1+0x5d0], R8 ;  /* 0x0005d00801007387 */ /* 0x000fe20000100800 */
[----:B------:R-:W-:-:S03]  /*19140*/  IADD3 R3, P5, PT, R3, UR4, RZ ;  /* 0x0000000403037c10 */ /* 0x000fc6000ffbe0ff */
[----:B------:R-:W-:Y:S04]  /*19150*/  STL [R1+0x3d0], R9 ;  /* 0x0003d00901007387 */ /* 0x000fe80000100800 */
[----:B------:R-:W-:Y:S04]  /*19160*/  STL [R1+0x5d4], R24 ;  /* 0x0005d41801007387 */ /* 0x000fe80000100800 */
[----:B------:R0:W-:Y:S02]  /*19170*/  STL [R1+0x3d8], R3 ;  /* 0x0003d80301007387 */ /* 0x0001e40000100800 */
[----:B0-----:R-:W0:Y:S01]  /*19180*/  LDC R3, c[0x0][0x3a8] ;  /* 0x0000ea00ff037b82 */ /* 0x001e220000000800 */
[----:B------:R-:W-:-:S02]  /*19190*/  IADD3 R25, P4, PT, R25, UR4, RZ ;  /* 0x0000000419197c10 */ /* 0x000fc4000ff9e0ff */
[----:B------:R-:W-:Y:S02]  /*191a0*/  IADD3.X R27, PT, PT, R27, UR7, RZ, P6, !PT ;  /* 0x000000071b1b7c10 */ /* 0x000fe4000b7fe4ff */
[----:B------:R-:W-:Y:S01]  /*191b0*/  IADD3 R6, P6, PT, R6, UR4, RZ ;  /* 0x0000000406067c10 */ /* 0x000fe2000ffde0ff */
[----:B------:R1:W-:Y:S01]  /*191c0*/  STL [R1+0x3d4], R25 ;  /* 0x0003d41901007387 */ /* 0x0003e20000100800 */
[----:B------:R-:W-:-:S03]  /*191d0*/  IADD3.X R7, PT, PT, R7, UR7, RZ, P0, !PT ;  /* 0x0000000707077c10 */ /* 0x000fc600087fe4ff */
[----:B------:R1:W-:Y:S01]  /*191e0*/  STL [R1+0x5d8], R26 ;  /* 0x0005d81a01007387 */ /* 0x0003e20000100800 */
[----:B----4-:R-:W-:-:S03]  /*191f0*/  IADD3.X R5, PT, PT, R5, UR7, RZ, P1, !PT ;  /* 0x0000000705057c10 */ /* 0x010fc60008ffe4ff */
[----:B------:R1:W-:Y:S01]  /*19200*/  STL [R1+0x5dc], R27 ;  /* 0x0005dc1b01007387 */ /* 0x0003e20000100800 */
[----:B------:R-:W-:Y:S01]  /*19210*/  IADD3.X R22, PT, PT, R22, UR7, RZ, P2, !PT ;  /* 0x0000000716167c10 */ /* 0x000fe200097fe4ff */
[----:B0-----:R-:W-:Y:S02]  /*19220*/  IMAD.SHL.U32 R3, R3, 0x80, RZ ;  /* 0x0000008003037824 */ /* 0x001fe400078e00ff */
[----:B------:R1:W-:Y:S01]  /*19230*/  STL [R1+0x3dc], R6 ;  /* 0x0003dc0601007387 */ /* 0x0003e20000100800 */
[----:B------:R-:W-:Y:S02]  /*19240*/  IADD3.X R21, PT, PT, R21, UR7, RZ, P3, !PT ;  /* 0x0000000715157c10 */ /* 0x000fe40009ffe4ff */
[C---:B------:R-:W-:Y:S01]  /*19250*/  IADD3 R4, P0, PT, R3.reuse, R4, RZ ;  /* 0x0000000403047210 */ /* 0x040fe20007f1e0ff */
[----:B------:R1:W-:Y:S01]  /*19260*/  STL [R1+0x5e0], R7 ;  /* 0x0005e00701007387 */ /* 0x0003e20000100800 */
[----:B------:R-:W-:Y:S02]  /*19270*/  IADD3.X R20, PT, PT, R20, UR7, RZ, P4, !PT ;  /* 0x0000000714147c10 */ /* 0x000fe4000a7fe4ff */
[----:B------:R-:W-:Y:S01]  /*19280*/  LEA.HI.X.SX32 R28, R3, R28, 0x1, P0 ;  /* 0x0000001c031c7211 */ /* 0x000fe200000f0eff */
[----:B------:R1:W-:Y:S01]  /*19290*/  STL [R1+0x1b8], R4 ;  /* 0x0001b80401007387 */ /* 0x0003e20000100800 */
[----:B------:R-:W-:-:S03]  /*192a0*/  IADD3.X R23, PT, PT, R23, UR7, RZ, P5, !PT ;  /* 0x0000000717177c10 */ /* 0x000fc6000affe4ff */
[----:B------:R1:W-:Y:S04]  /*192b0*/  STL [R1+0x5e4], R5 ;  /* 0x0005e40501007387 */ /* 0x0003e80000100800 */
[----:B------:R1:W-:Y:S04]  /*192c0*/  STL [R1+0x5e8], R22 ;  /* 0x0005e81601007387 */ /* 0x0003e80000100800 */
[----:B------:R1:W-:Y:S04]  /*192d0*/  STL [R1+0x5ec], R21 ;  /* 0x0005ec1501007387 */ /* 0x0003e80000100800 */
[----:B------:R1:W-:Y:S04]  /*192e0*/  STL [R1+0x5f0], R20 ;  /* 0x0005f01401007387 */ /* 0x0003e80000100800 */
[----:B------:R1:W-:Y:S04]  /*192f0*/  STL [R1+0x1b4], R28 ;  /* 0x0001b41c01007387 */ /* 0x0003e80000100800 */
[----:B------:R1:W-:Y:S01]  /*19300*/  STL [R1+0x5f4], R23 ;  /* 0x0005f41701007387 */ /* 0x0003e20000100800 */
[----:B------:R-:W-:-:S04]  /*19310*/  UIADD3 UR6, UPT, UPT, UR6, -0x1, URZ ;  /* 0xffffffff06067890 */ /* 0x000fc8000fffe0ff */
[----:B------:R-:W-:Y:S02]  /*19320*/  UISETP.NE.U32.AND UP0, UPT, UR6, URZ, UPT ;  /* 0x000000ff0600728c */ /* 0x000fe4000bf05070 */
[----:B------:R-:W-:Y:S01]  /*19330*/  UIADD3 UR8, UPT, UPT, UR8, -0x80, URZ ;  /* 0xffffff8008087890 */ /* 0x000fe2000fffe0ff */
[----:B--2---:R-:W-:-:S05]  /*19340*/  IADD3.X R29, PT, PT, R29, UR7, RZ, P6, !PT ;  /* 0x000000071d1d7c10 */ /* 0x004fca000b7fe4ff */
[----:B------:R1:W-:Y:S01]  /*19350*/  STL [R1+0x5f8], R29 ;  /* 0x0005f81d01007387 */ /* 0x0003e20000100800 */
[----:B------:R-:W-:Y:S05]  /*19360*/  BRA.U UP0, `(.L_x_2) ;  /* 0xffffff0500287547 */ /* 0x000fea000b83ffff */
.L_x_1:
[----:B------:R-:W2:Y:S01]  /*19370*/  LDL.LU R10, [R1+0x1a0] ;  /* 0x0001a000010a7983 */ /* 0x000ea20000300800 */
[----:B------:R-:W3:Y:S01]  /*19380*/  S2UR UR5, SR_CgaCtaId ;  /* 0x00000000000579c3 */ /* 0x000ee20000008800 */
[----:B------:R-:W-:Y:S01]  /*19390*/  UMOV UR4, 0x400 ;  /* 0x0000040000047882 */ /* 0x000fe20000000000 */
[----:B------:R-:W4:Y:S01]  /*193a0*/  LDCU.128 UR12, c[0x0][0x390] ;  /* 0x00007200ff0c77ac */ /* 0x000f220008000c00 */
[----:B------:R-:W2:Y:S04]  /*193b0*/  LDL.LU R9, [R1+0x1a4] ;  /* 0x0001a40001097983 */ /* 0x000ea80000300800 */
[----:B------:R-:W3:Y:S04]  /*193c0*/  LDL.LU R8, [R1+0x1a8] ;  /* 0x0001a80001087983 */ /* 0x000ee80000300800 */
[----:B-1----:R-:W3:Y:S04]  /*193d0*/  LDL.LU R7, [R1+0x1ac] ;  /* 0x0001ac0001077983 */ /* 0x002ee80000300800 */
[----:B------:R-:W4:Y:S04]  /*193e0*/  LDL.LU R6, [R1+0x190] ;  /* 0x0001900001067983 */ /* 0x000f280000300800 */
[----:B------:R-:W4:Y:S04]  /*193f0*/  LDL.LU R5, [R1+0x194] ;  /* 0x0001940001057983 */ /* 0x000f280000300800 */
[----:B------:R-:W4:Y:S04]  /*19400*/  LDL.LU R4, [R1+0x198] ;  /* 0x0001980001047983 */ /* 0x000f280000300800 */
[----:B------:R-:W4:Y:S01]  /*19410*/  LDL.LU R3, [R1+0x19c] ;  /* 0x00019c0001037983 */ /* 0x000f220000300800 */
[----:B------:R-:W-:Y:S01]  /*19420*/  BAR.SYNC.DEFER_BLOCKING 0x0 ;  /* 0x0000000000007b1d */ /* 0x000fe20000010000 */
[----:B--2---:R-:W-:-:S05]  /*19430*/  F2FP.SATFINITE.E4M3.F32.PACK_AB_MERGE_C R26, R9, R10, RZ ;  /* 0x0000000a091a723e */ /* 0x004fca00048070ff */
[----:B------:R-:W-:Y:S01]  /*19440*/  STL [R1+0x970], R26 ;  /* 0x0009701a01007387 */ /* 0x000fe20000100800 */
[----:B0--3-5:R-:W-:Y:S02]  /*19450*/  F2FP.SATFINITE.E4M3.F32.PACK_AB_MERGE_C R0, R7, R8, RZ ;  /* 0x000000080700723e */ /* 0x029fe400048070ff */
[----:B----4-:R-:W-:-:S05]  /*19460*/  F2FP.SATFINITE.E4M3.F32.PACK_AB_MERGE_C R16, R5, R6, RZ ;  /* 0x000000060510723e */ /* 0x010fca00048070ff */
[----:B------:R-:W-:Y:S01]  /*19470*/  STL [R1+0x974], R16 ;  /* 0x0009741001007387 */ /* 0x000fe20000100800 */
[----:B------:R-:W-:-:S03]  /*19480*/  F2FP.SATFINITE.E4M3.F32.PACK_AB_MERGE_C R29, R3, R4, RZ ;  /* 0x00000004031d723e */ /* 0x000fc600048070ff */
[----:B------:R-:W-:Y:S04]  /*19490*/  STL [R1], R0 ;  /* 0x0000000001007387 */ /* 0x000fe80000100800 */
[----:B------:R-:W2:Y:S04]  /*194a0*/  LDL.LU R17, [R1+0x134] ;  /* 0x0001340001117983 */ /* 0x000ea80000300800 */
[----:B------:R-:W3:Y:S04]  /*194b0*/  LDL.LU R28, [R1+0x13c] ;  /* 0x00013c00011c7983 */ /* 0x000ee80000300800 */
[----:B---3--:R0:W-:Y:S04]  /*194c0*/  STL [R1+0x9dc], R28 ;  /* 0x0009dc1c01007387 */ /* 0x0081e80000100800 */
[----:B0-----:R-:W2:Y:S04]  /*194d0*/  LDL.LU R28, [R1+0x130] ;  /* 0x00013000011c7983 */ /* 0x001ea80000300800 */
[----:B------:R-:W3:Y:S04]  /*194e0*/  LDL.LU R27, [R1+0x128] ;  /* 0x00012800011b7983 */ /* 0x000ee80000300800 */
[----:B---3--:R0:W-:Y:S04]  /*194f0*/  STL [R1+0x9d0], R27 ;  /* 0x0009d01b01007387 */ /* 0x0081e80000100800 */
[----:B0-----:R-:W3:Y:S04]  /*19500*/  LDL.LU R27, [R1+0x124] ;  /* 0x00012400011b7983 */ /* 0x001ee80000300800 */
[----:B---3--:R0:W-:Y:S04]  /*19510*/  STL [R1+0x9d8], R27 ;  /* 0x0009d81b01007387 */ /* 0x0081e80000100800 */
[----:B0-----:R-:W3:Y:S04]  /*19520*/  LDL.LU R27, [R1+0x138] ;  /* 0x00013800011b7983 */ /* 0x001ee80000300800 */
[----:B------:R-:W4:Y:S04]  /*19530*/  LDL.LU R25, [R1+0x12c] ;  /* 0x00012c0001197983 */ /* 0x000f280000300800 */
[----:B----4-:R0:W-:Y:S04]  /*19540*/  STL [R1+0x9d4], R25 ;  /* 0x0009d41901007387 */ /* 0x0101e80000100800 */
[----:B0-----:R-:W4:Y:S04]  /*19550*/  LDL.LU R25, [R1+0x120] ;  /* 0x0001200001197983 */ /* 0x001f280000300800 */
[----:B------:R-:W2:Y:S04]  /*19560*/  LDL.LU R20, [R1+0x114] ;  /* 0x0001140001147983 */ /* 0x000ea80000300800 */
[----:B------:R-:W2:Y:S04]  /*19570*/  LDL.LU R19, [R1+0x11c] ;  /* 0x00011c0001137983 */ /* 0x000ea80000300800 */
[----:B--2---:R0:W-:Y:S04]  /*19580*/  STL [R1+0x9cc], R19 ;  /* 0x0009cc1301007387 */ /* 0x0041e80000100800 */
[----:B0-----:R-:W2:Y:S04]  /*19590*/  LDL.LU R19, [R1+0x110] ;  /* 0x0001100001137983 */ /* 0x001ea80000300800 */
        /* <DEDUP_REMOVED lines=15> */
[----:B--2---:R0:W-:Y:S04]  /*19690*/  STL [R1+0x9b8], R22 ;  /* 0x0009b81601007387 */ /* 0x0041e80000100800 */
[----:B0-----:R-:W2:Y:S04]  /*196a0*/  LDL.LU R22, [R1+0xf8] ;  /* 0x0000f80001167983 */ /* 0x001ea80000300800 */
[----:B------:R-:W2:Y:S04]  /*196b0*/  LDL.LU R21, [R1+0xec] ;  /* 0x0000ec0001157983 */ /* 0x000ea80000300800 */
[----:B--2---:R0:W-:Y:S04]  /*196c0*/  STL [R1+0x9b4], R21 ;  /* 0x0009b41501007387 */ /* 0x0041e80000100800 */
[----:B0-----:R-:W2:Y:S04]  /*196d0*/  LDL.LU R21, [R1+0xe0] ;  /* 0x0000e00001157983 */ /* 0x001ea80000300800 */
        /* <DEDUP_REMOVED lines=33> */
[----:B------:R0:W-:Y:S04]  /*198f0*/  STL [R1+0x978], R29 ;  /* 0x0009781d01007387 */ /* 0x0001e80000100800 */
[----:B0-----:R-:W2:Y:S01]  /*19900*/  LDL.LU R29, [R1+0xb8] ;  /* 0x0000b800011d7983 */ /* 0x001ea20000300800 */
[----:B------:R-:W-:-:S03]  /*19910*/  F2FP.SATFINITE.E4M3.F32.PACK_AB_MERGE_C R17, R17, R28, RZ ;  /* 0x0000001c1111723e */ /* 0x000fc600048070ff */
[----:B--2---:R0:W-:Y:S04]  /*19920*/  STL [R1+0x97c], R29 ;  /* 0x00097c1d01007387 */ /* 0x0041e80000100800 */
        /* <DEDUP_REMOVED lines=8> */
[----:B------:R-:W3:Y:S02]  /*199b0*/  LDL.LU R28, [R1+0x9dc] ;  /* 0x0009dc00011c7983 */ /* 0x000ee40000300800 */
[----:B---3--:R-:W-:-:S02]  /*199c0*/  F2FP.SATFINITE.E4M3.F32.PACK_AB_MERGE_C R28, R28, R27, RZ ;  /* 0x0000001b1c1c723e */ /* 0x008fc400048070ff */
[----:B------:R-:W4:Y:S02]  /*199d0*/  LDL.LU R27, [R1+0x9d8] ;  /* 0x0009d800011b7983 */ /* 0x000f240000300800 */
[----:B----4-:R-:W-:Y:S02]  /*199e0*/  F2FP.SATFINITE.E4M3.F32.PACK_AB_MERGE_C R27, R27, R25, RZ ;  /* 0x000000191b1b723e */ /* 0x010fe400048070ff */
[----:B------:R-:W3:Y:S04]  /*199f0*/  LDL.LU R25, [R1+0x9d4] ;  /* 0x0009d40001197983 */ /* 0x000ee80000300800 */
[----:B------:R0:W-:Y:S04]  /*19a00*/  STL [R1+0x3c], R27 ;  /* 0x00003c1b01007387 */ /* 0x0001e80000100800 */
[----:B0-----:R-:W3:Y:S01]  /*19a10*/  LDL.LU R27, [R1+0x9d0] ;  /* 0x0009d000011b7983 */ /* 0x001ee20000300800 */
[----:B------:R-:W-:-:S02]  /*19a20*/  F2FP.SATFINITE.E4M3.F32.PACK_AB_MERGE_C R20, R20, R19, RZ ;  /* 0x000000131414723e */ /* 0x000fc400048070ff */
[----:B---3--:R-:W-:Y:S02]  /*19a30*/  F2FP.SATFINITE.E4M3.F32.PACK_AB_MERGE_C R27, R25, R27, RZ ;  /* 0x0000001b191b723e */ /* 0x008fe400048070ff */
[----:B------:R-:W3:Y:S04]  /*19a40*/  LDL.LU R25, [R1+0x68] ;  /* 0x0000680001197983 */ /* 0x000ee80000300800 */
[----:B------:R0:W-:Y:S04]  /*19a50*/  STL [R1+0x40], R27 ;  /* 0x0000401b01007387 */ /* 0x0001e80000100800 */
[----:B0-----:R-:W3:Y:S04]  /*19a60*/  LDL.LU R27, [R1+0x6c] ;  /* 0x00006c00011b7983 */ /* 0x001ee80000300800 */
[----:B------:R-:W4:Y:S02]  /*19a70*/  LDL.LU R19, [R1+0x9cc] ;  /* 0x0009cc0001137983 */ /* 0x000f240000300800 */
[----:B----4-:R-:W-:-:S02]  /*19a80*/  F2FP.SATFINITE.E4M3.F32.PACK_AB_MERGE_C R19, R19, R10, RZ ;  /* 0x0000000a1313723e */ /* 0x010fc400048070ff */
[----:B------:R-:W4:Y:S02]  /*19a90*/  LDL.LU R10, [R1+0x9c8] ;  /* 0x0009c800010a7983 */ /* 0x000f240000300800 */
[----:B----4-:R-:W-:Y:S02]  /*19aa0*/  F2FP.SATFINITE.E4M3.F32.PACK_AB_MERGE_C R10, R10, R9, RZ ;  /* 0x000000090a0a723e */ /* 0x010fe400048070ff */
[----:B------:R-:W4:Y:S02]  /*19ab0*/  LDL.LU R9, [R1+0x9c4] ;  /* 0x0009c40001097983 */ /* 0x000f240000300800 */
[----:B----4-:R-:W-:Y:S02]  /*19ac0*/  F2FP.SATFINITE.E4M3.F32.PACK_AB_MERGE_C R9, R9, R6, RZ ;  /* 0x000000060909723e */ /* 0x010fe400048070ff */
[----:B------:R-:W4:Y:S02]  /*19ad0*/  LDL.LU R6, [R1+0x9c0] ;  /* 0x0009c00001067983 */ /* 0x000f240000300800 */
[----:B----4-:R-:W-:-:S02]  /*19ae0*/  F2FP.SATFINITE.E4M3.F32.PACK_AB_MERGE_C R6, R6, R4, RZ ;  /* 0x000000040606723e */ /* 0x010fc400048070ff */
[----:B------:R-:W4:Y:S02]  /*19af0*/  LDL.LU R4, [R1+0x9bc] ;  /* 0x0009bc0001047983 */ /* 0x000f240000300800 */
[----:B----4-:R-:W-:Y:S02]  /*19b00*/  F2FP.SATFINITE.E4M3.F32.PACK_AB_MERGE_C R4, R4, R22, RZ ;  /* 0x000000160404723e */ /* 0x010fe400048070ff */
[----:B------:R-:W4:Y:S02]  /*19b10*/  LDL.LU R22, [R1+0x9b8] ;  /* 0x0009b80001167983 */ /* 0x000f240000300800 */
[----:B----4-:R-:W-:Y:S02]  /*19b20*/  F2FP.SATFINITE.E4M3.F32.PACK_AB_MERGE_C R22, R22, R21, RZ ;  /* 0x000000151616723e */ /* 0x010fe400048070ff */
[----:B------:R-:W4:Y:S04]  /*19b30*/  LDL.LU R21, [R1+0x9b4] ;  /* 0x0009b40001157983 */ /* 0x000f280000300800 */
[----:B------:R0:W-:Y:S04]  /*19b40*/  STL [R1+0x34], R22 ;  /* 0x0000341601007387 */ /* 0x0001e80000100800 */
[----:B0-----:R-:W4:Y:S01]  /*19b50*/  LDL.LU R22, [R1+0x9b0] ;  /* 0x0009b00001167983 */ /* 0x001f220000300800 */
[----:B------:R-:W-:-:S02]  /*19b60*/  F2FP.SATFINITE.E4M3.F32.PACK_AB_MERGE_C R2, R2, R0, RZ ;  /* 0x000000000202723e */ /* 0x000fc400048070ff */
[----:B----4-:R-:W-:Y:S02]  /*19b70*/  F2FP.SATFINITE.E4M3.F32.PACK_AB_MERGE_C R21, R21, R22, RZ ;  /* 0x000000161515723e */ /* 0x010fe400048070ff */
[----:B------:R-:W4:Y:S04]  /*19b80*/  LDL.LU R22, [R1+0x8dc] ;  /* 0x0008dc0001167983 */ /* 0x000f280000300800 */
[----:B------:R0:W-:Y:S04]  /*19b90*/  STL [R1+0x38], R21 ;  /* 0x0000381501007387 */ /* 0x0001e80000100800 */
[----:B0-----:R-:W2:Y:S04]  /*19ba0*/  LDL.LU R21, [R1+0x8e8] ;  /* 0x0008e80001157983 */ /* 0x001ea80000300800 */
[----:B------:R-:W2:Y:S02]  /*19bb0*/  LDL.LU R0, [R1+0x9ac] ;  /* 0x0009ac0001007983 */ /* 0x000ea40000300800 */
[----:B--2---:R-:W-:-:S02]  /*19bc0*/  F2FP.SATFINITE.E4M3.F32.PACK_AB_MERGE_C R0, R0, R3, RZ ;  /* 0x000000030000723e */ /* 0x004fc400048070ff */
[----:B------:R-:W2:Y:S02]  /*19bd0*/  LDL.LU R3, [R1+0x9a8] ;  /* 0x0009a80001037983 */ /* 0x000ea40000300800 */
[----:B--2---:R-:W-:Y:S02]  /*19be0*/  F2FP.SATFINITE.E4M3.F32.PACK_AB_MERGE_C R3, R3, R5, RZ ;  /* 0x000000050303723e */ /* 0x004fe400048070ff */
[----:B------:R-:W2:Y:S02]  /*19bf0*/  LDL.LU R5, [R1+0x9a4] ;  /* 0x0009a40001057983 */ /* 0x000ea40000300800 */
[----:B--2---:R-:W-:Y:S02]  /*19c00*/  F2FP.SATFINITE.E4M3.F32.PACK_AB_MERGE_C R5, R5, R7, RZ ;  /* 0x000000070505723e */ /* 0x004fe400048070ff */
[----:B------:R-:W2:Y:S02]  /*19c10*/  LDL.LU R7, [R1+0x9a0] ;  /* 0x0009a00001077983 */ /* 0x000ea40000300800 */
[----:B--2---:R-:W-:-:S02]  /*19c20*/  F2FP.SATFINITE.E4M3.F32.PACK_AB_MERGE_C R7, R7, R8, RZ ;  /* 0x000000080707723e */ /* 0x004fc400048070ff */
[----:B------:R-:W2:Y:S02]  /*19c30*/  LDL.LU R8, [R1+0x99c] ;  /* 0x00099c0001087983 */ /* 0x000ea40000300800 */
[----:B--2---:R-:W-:Y:S02]  /*19c40*/  F2FP.SATFINITE.E4M3.F32.PACK_AB_MERGE_C R8, R8, R11, RZ ;  /* 0x0000000b0808723e */ /* 0x004fe400048070ff */
[----:B------:R-:W2:Y:S02]  /*19c50*/  LDL.LU R11, [R1+0x998] ;  /* 0x00099800010b7983 */ /* 0x000ea40000300800 */
[----:B--2---:R-:W-:Y:S02]  /*19c60*/  F2FP.SATFINITE.E4M3.F32.PACK_AB_MERGE_C R11, R11, R12, RZ ;  /* 0x0000000c0b0b723e */ /* 0x004fe400048070ff */
[----:B------:R-:W2:Y:S04]  /*19c70*/  LDL.LU R12, [R1+0x994] ;  /* 0x00099400010c7983 */ /* 0x000ea80000300800 */
[----:B------:R0:W-:Y:S04]  /*19c80*/  STL [R1+0x24], R11 ;  /* 0x0000240b01007387 */ /* 0x0001e80000100800 */
[----:B0-----:R-:W2:Y:S02]  /*19c90*/  LDL.LU R11, [R1+0x990] ;  /* 0x00099000010b7983 */ /* 0x001ea40000300800 */
[----:B--2---:R-:W-:-:S02]  /*19ca0*/  F2FP.SATFINITE.E4M3.F32.PACK_AB_MERGE_C R11, R11, R12, RZ ;  /* 0x0000000c0b0b723e */ /* 0x004fc400048070ff */
[----:B------:R-:W2:Y:S04]  /*19cb0*/  LDL.LU R12, [R1+0x98c] ;  /* 0x00098c00010c7983 */ /* 0x000ea80000300800 */
[----:B------:R0:W-:Y:S04]  /*19cc0*/  STL [R1+0x30], R11 ;  /* 0x0000300b01007387 */ /* 0x0001e80000100800 */
[----:B0-----:R-:W2:Y:S02]  /*19cd0*/  LDL.LU R11, [R1+0x988] ;  /* 0x00098800010b7983 */ /* 0x001ea40000300800 */
[----:B--2---:R-:W-:-:S02]  /*19ce0*/  F2FP.SATFINITE.E4M3.F32.PACK_AB_MERGE_C R11, R11, R12, RZ ;  /* 0x0000000c0b0b723e */ /* 0x004fc400048070ff */
[----:B------:R-:W2:Y:S02]  /*19cf0*/  LDL.LU R12, [R1+0x984] ;  /* 0x00098400010c7983 */ /* 0x000ea40000300800 */
[----:B--2---:R-:W-:Y:S02]  /*19d00*/  F2FP.SATFINITE.E4M3.F32.PACK_AB_MERGE_C R12, R12, R13, RZ ;  /* 0x0000000d0c0c723e */ /* 0x004fe400048070ff */
[----:B------:R-:W2:Y:S02]  /*19d10*/  LDL.LU R13, [R1+0x980] ;  /* 0x00098000010d7983 */ /* 0x000ea40000300800 */
[----:B--2---:R-:W-:Y:S02]  /*19d20*/  F2FP.SATFINITE.E4M3.F32.PACK_AB_MERGE_C R13, R13, R29, RZ ;  /* 0x0000001d0d0d723e */ /* 0x004fe400048070ff */
[----:B------:R-:W2:Y:S01]  /*19d30*/  LDL.LU R29, [R1+0x97c] ;  /* 0x00097c00011d7983 */ /* 0x000ea20000300800 */
[----:B------:R-:W-:Y:S02]  /*19d40*/  F2FP.SATFINITE.E4M3.F32.PACK_AB_MERGE_C R23, R23, R26, RZ ;  /* 0x0000001a1717723e */ /* 0x000fe400048070ff */
[----:B---3--:R-:W-:-:S02]  /*19d50*/  F2FP.SATFINITE.E4M3.F32.PACK_AB_MERGE_C R27, R27, R25, RZ ;  /* 0x000000191b1b723e */ /* 0x008fc400048070ff */
[----:B------:R-:W-:Y:S02]  /*19d60*/  F2FP.SATFINITE.E4M3.F32.PACK_AB_MERGE_C R18, R18, R16, RZ ;  /* 0x000000101212723e */ /* 0x000fe400048070ff */
[----:B------:R-:W-:Y:S02]  /*19d70*/  F2FP.SATFINITE.E4M3.F32.PACK_AB_MERGE_C R15, R15, R24, RZ ;  /* 0x000000180f0f723e */ /* 0x000fe400048070ff */
[----:B------:R-:W0:Y:S01]  /*19d80*/  S2R R24, SR_TID.X ;  /* 0x0000000000187919 */ /* 0x000e220000002100 */
[----:B----4-:R-:W-:Y:S02]  /*19d90*/  LOP3.LUT R22, R22, 0x3c, RZ, 0xc0, !PT ;  /* 0x0000003c16167812 */ /* 0x010fe400078ec0ff */
[----:B------:R-:W-:Y:S02]  /*19da0*/  LOP3.LUT R20, R20, 0xffff, RZ, 0xc0, !PT ;  /* 0x0000ffff14147812 */ /* 0x000fe400078ec0ff */
[----:B--2---:R-:W-:Y:S02]  /*19db0*/  F2FP.SATFINITE.E4M3.F32.PACK_AB_MERGE_C R14, R14, R29, RZ ;  /* 0x0000001d0e0e723e */ /* 0x004fe400048070ff */
[----:B------:R-:W2:Y:S04]  /*19dc0*/  LDL.LU R29, [R1+0x978] ;  /* 0x00097800011d7983 */ /* 0x000ea80000300800 */
[----:B------:R-:W3:Y:S04]  /*19dd0*/  LDL.LU R16, [R1+0x974] ;  /* 0x0009740001107983 */ /* 0x000ee80000300800 */
[----:B------:R-:W4:Y:S01]  /*19de0*/  LDL.LU R26, [R1+0x970] ;  /* 0x00097000011a7983 */ /* 0x000f220000300800 */
[----:B------:R-:W-:-:S03]  /*19df0*/  LOP3.LUT R17, R17, 0xffff, RZ, 0xc0, !PT ;  /* 0x0000ffff11117812 */ /* 0x000fc600078ec0ff */
[----:B------:R1:W-:Y:S04]  /*19e00*/  STL [R1+0xc], R23 ;  /* 0x00000c1701007387 */ /* 0x0003e80000100800 */
[----:B------:R0:W-:Y:S04]  /*19e10*/  STL [R1+0x14], R27 ;  /* 0x0000141b01007387 */ /* 0x0001e80000100800 */
[----:B------:R0:W-:Y:S01]  /*19e20*/  STL [R1+0x4], R20 ;  /* 0x0000041401007387 */ /* 0x0001e20000100800 */
[----:B-1----:R-:W-:Y:S02]  /*19e30*/  LOP3.LUT R23, R21, 0x44, RZ, 0xc0, !PT ;  /* 0x0000004415177812 */ /* 0x002fe400078ec0ff */
[----:B0-----:R-:W-:Y:S01]  /*19e40*/  LOP3.LUT R21, R24, 0xe0, RZ, 0xc0, !PT ;  /* 0x000000e018157812 */ /* 0x001fe200078ec0ff */
[----:B------:R-:W0:Y:S01]  /*19e50*/  S2R R27, SR_TID.X ;  /* 0x00000000001b7919 */ /* 0x000e220000002100 */
[----:B------:R-:W-:-:S03]  /*19e60*/  SHF.R.S32.HI R24, RZ, 0x8, R24 ;  /* 0x00000008ff187819 */ /* 0x000fc60000011418 */
[C---:B------:R-:W-:Y:S02]  /*19e70*/  IMAD R22, R21.reuse, 0x20, R22 ;  /* 0x0000002015167824 */ /* 0x040fe400078e0216 */
[----:B------:R-:W-:Y:S01]  /*19e80*/  IMAD R23, R21, 0x4, R23 ;  /* 0x0000000415177824 */ /* 0x000fe200078e0217 */
[----:B------:R-:W-:-:S04]  /*19e90*/  SGXT R24, R24, 0x1 ;  /* 0x000000011818781a */ /* 0x000fc80000000200 */
[----:B------:R-:W-:Y:S01]  /*19ea0*/  LOP3.LUT R22, R22, 0x4004, R24, 0x78, !PT ;  /* 0x0000400416167812 */ /* 0x000fe200078e7818 */
[C---:B0-----:R-:W-:Y:S02]  /*19eb0*/  IMAD.SHL.U32 R25, R27.reuse, 0x8, RZ ;  /* 0x000000081b197824 */ /* 0x041fe400078e00ff */
[----:B------:R-:W-:-:S05]  /*19ec0*/  IMAD.SHL.U32 R27, R27, 0x400, RZ ;  /* 0x000004001b1b7824 */ /* 0x000fca00078e00ff */
[----:B------:R-:W-:Y:S02]  /*19ed0*/  LOP3.LUT R21, R27, 0x6078, R25, 0xc8, !PT ;  /* 0x000060781b157812 */ /* 0x000fe400078ec819 */
[----:B------:R-:W-:Y:S02]  /*19ee0*/  LOP3.LUT R27, R6, 0xffff, RZ, 0xc0, !PT ;  /* 0x0000ffff061b7812 */ /* 0x000fe400078ec0ff */
[----:B------:R-:W-:Y:S02]  /*19ef0*/  LOP3.LUT R21, R21, R23, RZ, 0x3c, !PT ;  /* 0x0000001715157212 */ /* 0x000fe400078e3cff */
[----:B------:R-:W2:Y:S01]  /*19f00*/  LDL.LU R23, [R1] ;  /* 0x0000000001177983 */ /* 0x000ea20000300800 */
[--C-:B------:R-:W-:Y:S02]  /*19f10*/  PRMT R6, R17, 0x3340, R1.reuse ;  /* 0x0000334011067816 */ /* 0x100fe40000000001 */
[----:B------:R-:W-:Y:S01]  /*19f20*/  LOP3.LUT R25, R10, 0xffff, RZ, 0xc0, !PT ;  /* 0x0000ffff0a197812 */ /* 0x000fe200078ec0ff */
[----:B------:R0:W-:Y:S01]  /*19f30*/  STL [R1+0x968], R21 ;  /* 0x0009681501007387 */ /* 0x0001e20000100800 */
[----:B------:R-:W-:-:S02]  /*19f40*/  PRMT R10, R27, 0x3340, R1 ;  /* 0x000033401b0a7816 */ /* 0x000fc40000000001 */
[----:B------:R-:W-:Y:S01]  /*19f50*/  PRMT R20, R20, 0x3340, R25 ;  /* 0x0000334014147816 */ /* 0x000fe20000000019 */
[----:B0-----:R-:W0:Y:S01]  /*19f60*/  S2R R21, SR_TID.X ;  /* 0x0000000000157919 */ /* 0x001e220000002100 */
[----:B------:R-:W-:Y:S02]  /*19f70*/  LOP3.LUT R2, R2, 0xffff, RZ, 0xc0, !PT ;  /* 0x0000ffff02027812 */ /* 0x000fe400078ec0ff */
[----:B------:R-:W-:Y:S02]  /*19f80*/  LOP3.LUT R3, R3, 0xffff, RZ, 0xc0, !PT ;  /* 0x0000ffff03037812 */ /* 0x000fe400078ec0ff */
[----:B------:R-:W-:Y:S01]  /*19f90*/  LOP3.LUT R7, R7, 0xffff, RZ, 0xc0, !PT ;  /* 0x0000ffff07077812 */ /* 0x000fe200078ec0ff */
[----:B0-----:R-:W-:Y:S01]  /*19fa0*/  IMAD.SHL.U32 R21, R21, 0x40, RZ ;  /* 0x0000004015157824 */ /* 0x001fe200078e00ff */
[----:B---3--:R-:W-:Y:S02]  /*19fb0*/  LOP3.LUT R16, R16, 0xffff, RZ, 0xc0, !PT ;  /* 0x0000ffff10107812 */ /* 0x008fe400078ec0ff */
[----:B----4-:R-:W-:-:S04]  /*19fc0*/  LOP3.LUT R26, R26, 0xffff, RZ, 0xc0, !PT ;  /* 0x0000ffff1a1a7812 */ /* 0x010fc800078ec0ff */
[----:B------:R-:W-:-:S04]  /*19fd0*/  PRMT R24, R26, 0x3340, R16 ;  /* 0x000033401a187816 */ /* 0x000fc80000000010 */
[----:B------:R-:W-:Y:S02]  /*19fe0*/  PRMT R24, R24, 0x5410, R6 ;  /* 0x0000541018187816 */ /* 0x000fe40000000006 */
[----:B------:R-:W-:-:S05]  /*19ff0*/  LOP3.LUT R6, R22, 0x40, R21, 0xf8, !PT ;  /* 0x0000004016067812 */ /* 0x000fca00078ef815 */
[----:B------:R0:W-:Y:S04]  /*1a000*/  STL [R1+0x96c], R6 ;  /* 0x00096c0601007387 */ /* 0x0001e80000100800 */
[----:B------:R-:W-:Y:S01]  /*1a010*/  STL [R1+0x2c], R24 ;  /* 0x00002c1801007387 */ /* 0x000fe20000100800 */
[----:B0-----:R-:W-:Y:S02]  /*1a020*/  PRMT R6, R20, 0x5410, R10 ;  /* 0x0000541014067816 */ /* 0x001fe4000000000a */
[----:B------:R-:W-:-:S03]  /*1a030*/  LOP3.LUT R20, R9, 0xffff, RZ, 0xc0, !PT ;  /* 0x0000ffff09147812 */ /* 0x000fc600078ec0ff */
[----:B------:R0:W-:Y:S01]  /*1a040*/  STL [R1+0x28], R6 ;  /* 0x0000280601007387 */ /* 0x0001e20000100800 */
[----:B------:R-:W-:Y:S02]  /*1a050*/  LOP3.LUT R22, R28, 0xffff, RZ, 0xc0, !PT ;  /* 0x0000ffff1c167812 */ /* 0x000fe400078ec0ff */
[----:B--2---:R-:W-:Y:S02]  /*1a060*/  LOP3.LUT R29, R29, 0xffff, RZ, 0xc0, !PT ;  /* 0x0000ffff1d1d7812 */ /* 0x004fe400078ec0ff */
[----:B------:R-:W-:Y:S02]  /*1a070*/  PRMT R28, R2, 0x3340, R3 ;  /* 0x00003340021c7816 */ /* 0x000fe40000000003 */
[----:B0-----:R-:W-:Y:S02]  /*1a080*/  LOP3.LUT R6, R19, 0xffff, RZ, 0xc0, !PT ;  /* 0x0000ffff13067812 */ /* 0x001fe400078ec0ff */
[----:B------:R-:W-:Y:S02]  /*1a090*/  PRMT R19, R7, 0x3340, R1 ;  /* 0x0000334007137816 */ /* 0x000fe40000000001 */
[----:B------:R-:W-:-:S02]  /*1a0a0*/  LOP3.LUT R21, R23, 0xffff, RZ, 0xc0, !PT ;  /* 0x0000ffff17157812 */ /* 0x000fc400078ec0ff */
[----:B------:R-:W-:-:S03]  /*1a0b0*/  LOP3.LUT R23, R4, 0xffff, RZ, 0xc0, !PT ;  /* 0x0000ffff04177812 */ /* 0x000fc600078ec0ff */
[----:B------:R-:W-:Y:S01]  /*1a0c0*/  STL [R1+0x8], R21 ;  /* 0x0000081501007387 */ /* 0x000fe20000100800 */
[----:B------:R-:W-:-:S03]  /*1a0d0*/  PRMT R9, R23, 0x3340, R1 ;  /* 0x0000334017097816 */ /* 0x000fc60000000001 */
[----:B------:R-:W-:Y:S04]  /*1a0e0*/  STL [R1+0x20], R6 ;  /* 0x0000200601007387 */ /* 0x000fe80000100800 */
[----:B------:R-:W-:Y:S04]  /*1a0f0*/  STL [R1+0x1c], R20 ;  /* 0x00001c1401007387 */ /* 0x000fe80000100800 */
[----:B------:R0:W-:Y:S02]  /*1a100*/  STL [R1+0x18], R23 ;  /* 0x0000181701007387 */ /* 0x0001e40000100800 */
[----:B0-----:R-:W-:-:S02]  /*1a110*/  PRMT R23, R21, 0x3340, R29 ;  /* 0x0000334015177816 */ /* 0x001fc4000000001d */
[----:B------:R-:W-:Y:S02]  /*1a120*/  PRMT R21, R28, 0x5410, R19 ;  /* 0x000054101c157816 */ /* 0x000fe40000000013 */
[----:B------:R-:W2:Y:S01]  /*1a130*/  LDL.LU R28, [R1+0x4] ;  /* 0x00000400011c7983 */ /* 0x000ea20000300800 */
[----:B------:R-:W-:Y:S02]  /*1a140*/  PRMT R20, R6, 0x3340, R20 ;  /* 0x0000334006147816 */ /* 0x000fe40000000014 */
[----:B------:R-:W-:Y:S02]  /*1a150*/  SHF.R.U32.HI R19, RZ, 0x8, R16 ;  /* 0x00000008ff137819 */ /* 0x000fe40000011610 */
[----:B------:R-:W-:Y:S02]  /*1a160*/  PRMT R9, R20, 0x5410, R9 ;  /* 0x0000541014097816 */ /* 0x000fe40000000009 */
[----:B------:R-:W-:Y:S02]  /*1a170*/  SHF.R.U32.HI R20, RZ, 0x8, R26 ;  /* 0x00000008ff147819 */ /* 0x000fe4000001161a */
[----:B------:R-:W-:Y:S01]  /*1a180*/  LOP3.LUT R4, R18, 0xffff, RZ, 0xc0, !PT ;  /* 0x0000ffff12047812 */ /* 0x000fe200078ec0ff */
[----:B------:R-:W3:Y:S01]  /*1a190*/  LDL.LU R26, [R1+0x1c] ;  /* 0x00001c00011a7983 */ /* 0x000ee20000300800 */
[----:B------:R-:W-:-:S02]  /*1a1a0*/  LOP3.LUT R11, R11, 0xffff, RZ, 0xc0, !PT ;  /* 0x0000ffff0b0b7812 */ /* 0x000fc400078ec0ff */
[----:B------:R-:W-:Y:S02]  /*1a1b0*/  LOP3.LUT R18, R13, 0xffff, RZ, 0xc0, !PT ;  /* 0x0000ffff0d127812 */ /* 0x000fe400078ec0ff */
[----:B------:R-:W-:Y:S02]  /*1a1c0*/  PRMT R10, R22, 0x3340, R1 ;  /* 0x00003340160a7816 */ /* 0x000fe40000000001 */
[----:B------:R-:W-:Y:S02]  /*1a1d0*/  LOP3.LUT R6, R12, 0xffff, RZ, 0xc0, !PT ;  /* 0x0000ffff0c067812 */ /* 0x000fe400078ec0ff */
[----:B------:R-:W-:Y:S02]  /*1a1e0*/  LOP3.LUT R14, R14, 0xffff, RZ, 0xc0, !PT ;  /* 0x0000ffff0e0e7812 */ /* 0x000fe400078ec0ff */
[----:B------:R-:W-:Y:S02]  /*1a1f0*/  LOP3.LUT R15, R15, 0xffff, RZ, 0xc0, !PT ;  /* 0x0000ffff0f0f7812 */ /* 0x000fe400078ec0ff */
[----:B------:R-:W-:-:S02]  /*1a200*/  LOP3.LUT R19, R19, 0xffff, RZ, 0xc0, !PT ;  /* 0x0000ffff13137812 */ /* 0x000fc400078ec0ff */
[----:B------:R-:W-:Y:S02]  /*1a210*/  LOP3.LUT R20, R20, 0xffff, RZ, 0xc0, !PT ;  /* 0x0000ffff14147812 */ /* 0x000fe400078ec0ff */
[----:B------:R-:W-:Y:S02]  /*1a220*/  PRMT R13, R4, 0x3340, R1 ;  /* 0x00003340040d7816 */ /* 0x000fe40000000001 */
[----:B------:R-:W-:Y:S02]  /*1a230*/  PRMT R24, R11, 0x3340, R18 ;  /* 0x000033400b187816 */ /* 0x000fe40000000012 */
[----:B------:R-:W-:Y:S02]  /*1a240*/  PRMT R10, R23, 0x5410, R10 ;  /* 0x00005410170a7816 */ /* 0x000fe4000000000a */
[----:B------:R-:W-:Y:S02]  /*1a250*/  LOP3.LUT R0, R0, 0xffff, RZ, 0xc0, !PT ;  /* 0x0000ffff00007812 */ /* 0x000fe400078ec0ff */
[----:B------:R-:W-:-:S02]  /*1a260*/  LOP3.LUT R5, R5, 0xffff, RZ, 0xc0, !PT ;  /* 0x0000ffff05057812 */ /* 0x000fc400078ec0ff */
[----:B------:R-:W-:Y:S02]  /*1a270*/  LOP3.LUT R8, R8, 0xffff, RZ, 0xc0, !PT ;  /* 0x0000ffff08087812 */ /* 0x000fe400078ec0ff */
[----:B------:R-:W-:Y:S02]  /*1a280*/  PRMT R12, R15, 0x3340, R1 ;  /* 0x000033400f0c7816 */ /* 0x000fe40000000001 */
[----:B------:R-:W-:Y:S02]  /*1a290*/  PRMT R23, R6, 0x3340, R14 ;  /* 0x0000334006177816 */ /* 0x000fe4000000000e */
[----:B------:R-:W-:Y:S02]  /*1a2a0*/  PRMT R19, R20, 0x3340, R19 ;  /* 0x0000334014137816 */ /* 0x000fe40000000013 */
[----:B------:R-:W-:Y:S02]  /*1a2b0*/  SHF.R.U32.HI R25, RZ, 0x8, R25 ;  /* 0x00000008ff197819 */ /* 0x000fe40000011619 */
[----:B------:R-:W-:-:S02]  /*1a2c0*/  PRMT R13, R24, 0x5410, R13 ;  /* 0x00005410180d7816 */ /* 0x000fc4000000000d */
[----:B------:R-:W-:Y:S02]  /*1a2d0*/  PRMT R16, R8, 0x3340, R1 ;  /* 0x0000334008107816 */ /* 0x000fe40000000001 */
[----:B------:R-:W-:Y:S02]  /*1a2e0*/  PRMT R24, R0, 0x3340, R5 ;  /* 0x0000334000187816 */ /* 0x000fe40000000005 */
[----:B------:R-:W-:Y:S02]  /*1a2f0*/  SHF.R.U32.HI R27, RZ, 0x8, R27 ;  /* 0x00000008ff1b7819 */ /* 0x000fe4000001161b */
[----:B------:R-:W-:Y:S02]  /*1a300*/  PRMT R12, R23, 0x5410, R12 ;  /* 0x00005410170c7816 */ /* 0x000fe4000000000c */
[----:B------:R-:W-:Y:S02]  /*1a310*/  SHF.R.U32.HI R7, RZ, 0x8, R7 ;  /* 0x00000008ff077819 */ /* 0x000fe40000011607 */
[----:B------:R-:W-:-:S02]  /*1a320*/  LOP3.LUT R25, R25, 0xffff, RZ, 0xc0, !PT ;  /* 0x0000ffff19197812 */ /* 0x000fc400078ec0ff */
[----:B------:R-:W-:Y:S02]  /*1a330*/  PRMT R16, R24, 0x5410, R16 ;  /* 0x0000541018107816 */ /* 0x000fe40000000010 */
[----:B------:R-:W-:Y:S02]  /*1a340*/  LOP3.LUT R24, R7, 0xffff, RZ, 0xc0, !PT ;  /* 0x0000ffff07187812 */ /* 0x000fe400078ec0ff */
[----:B--2---:R-:W-:Y:S02]  /*1a350*/  SHF.R.U32.HI R20, RZ, 0x8, R28 ;  /* 0x00000008ff147819 */ /* 0x004fe4000001161c */
[----:B------:R-:W2:Y:S02]  /*1a360*/  LDL.LU R28, [R1+0x18] ;  /* 0x00001800011c7983 */ /* 0x000ea40000300800 */
[----:B------:R-:W-:Y:S02]  /*1a370*/  LOP3.LUT R23, R20, 0xffff, RZ, 0xc0, !PT ;  /* 0x0000ffff14177812 */ /* 0x000fe400078ec0ff */
[----:B------:R-:W-:-:S02]  /*1a380*/  LOP3.LUT R20, R27, 0xffff, RZ, 0xc0, !PT ;  /* 0x0000ffff1b147812 */ /* 0x000fc400078ec0ff */
[----:B------:R-:W4:Y:S01]  /*1a390*/  LDL.LU R27, [R1+0x20] ;  /* 0x00002000011b7983 */ /* 0x000f220000300800 */
[----:B------:R-:W-:-:S03]  /*1a3a0*/  PRMT R7, R23, 0x3340, R25 ;  /* 0x0000334017077816 */ /* 0x000fc60000000019 */
[----:B------:R-:W2:Y:S01]  /*1a3b0*/  LDL.LU R25, [R1+0x8] ;  /* 0x0000080001197983 */ /* 0x000ea20000300800 */
[----:B------:R-:W-:Y:S02]  /*1a3c0*/  SHF.R.U32.HI R2, RZ, 0x8, R2 ;  /* 0x00000008ff027819 */ /* 0x000fe40000011602 */
[----:B------:R-:W-:Y:S02]  /*1a3d0*/  SHF.R.U32.HI R3, RZ, 0x8, R3 ;  /* 0x00000008ff037819 */ /* 0x000fe40000011603 */
[----:B------:R-:W-:Y:S02]  /*1a3e0*/  LOP3.LUT R2, R2, 0xffff, RZ, 0xc0, !PT ;  /* 0x0000ffff02027812 */ /* 0x000fe400078ec0ff */
[----:B------:R-:W-:Y:S02]  /*1a3f0*/  LOP3.LUT R3, R3, 0xffff, RZ, 0xc0, !PT ;  /* 0x0000ffff03037812 */ /* 0x000fe400078ec0ff */
[----:B------:R-:W-:Y:S02]  /*1a400*/  SHF.R.U32.HI R11, RZ, 0x8, R11 ;  /* 0x00000008ff0b7819 */ /* 0x000fe4000001160b */
[----:B------:R-:W-:-:S02]  /*1a410*/  SHF.R.U32.HI R18, RZ, 0x8, R18 ;  /* 0x00000008ff127819 */ /* 0x000fc40000011612 */
[----:B------:R-:W-:Y:S02]  /*1a420*/  SHF.R.U32.HI R4, RZ, 0x8, R4 ;  /* 0x00000008ff047819 */ /* 0x000fe40000011604 */
[----:B------:R-:W-:Y:S02]  /*1a430*/  SHF.R.U32.HI R29, RZ, 0x8, R29 ;  /* 0x00000008ff1d7819 */ /* 0x000fe4000001161d */
[----:B------:R-:W-:Y:S02]  /*1a440*/  SHF.R.U32.HI R22, RZ, 0x8, R22 ;  /* 0x00000008ff167819 */ /* 0x000fe40000011616 */
[----:B------:R-:W-:Y:S02]  /*1a450*/  PRMT R2, R2, 0x3340, R3 ;  /* 0x0000334002027816 */ /* 0x000fe40000000003 */
[----:B------:R-:W-:Y:S02]  /*1a460*/  PRMT R3, R24, 0x3340, R1 ;  /* 0x0000334018037816 */ /* 0x000fe40000000001 */
[----:B------:R-:W-:-:S02]  /*1a470*/  LOP3.LUT R18, R18, 0xffff, RZ, 0xc0, !PT ;  /* 0x0000ffff12127812 */ /* 0x000fc400078ec0ff */
[----:B------:R-:W-:Y:S02]  /*1a480*/  LOP3.LUT R24, R11, 0xffff, RZ, 0xc0, !PT ;  /* 0x0000ffff0b187812 */ /* 0x000fe400078ec0ff */
[----:B------:R-:W-:Y:S02]  /*1a490*/  LOP3.LUT R4, R4, 0xffff, RZ, 0xc0, !PT ;  /* 0x0000ffff04047812 */ /* 0x000fe400078ec0ff */
[----:B------:R-:W-:Y:S02]  /*1a4a0*/  LOP3.LUT R11, R29, 0xffff, RZ, 0xc0, !PT ;  /* 0x0000ffff1d0b7812 */ /* 0x000fe400078ec0ff */
[----:B------:R-:W-:Y:S01]  /*1a4b0*/  PRMT R18, R24, 0x3340, R18 ;  /* 0x0000334018127816 */ /* 0x000fe20000000012 */
[----:B------:R-:W3:Y:S01]  /*1a4c0*/  LDL.LU R29, [R1+0x28] ;  /* 0x00002800011d7983 */ /* 0x000ee20000300800 */
[----:B------:R-:W-:Y:S02]  /*1a4d0*/  SHF.R.U32.HI R0, RZ, 0x8, R0 ;  /* 0x00000008ff007819 */ /* 0x000fe40000011600 */
[----:B------:R-:W-:-:S02]  /*1a4e0*/  SHF.R.U32.HI R5, RZ, 0x8, R5 ;  /* 0x00000008ff057819 */ /* 0x000fc40000011605 */
[----:B------:R-:W-:Y:S02]  /*1a4f0*/  SHF.R.U32.HI R8, RZ, 0x8, R8 ;  /* 0x00000008ff087819 */ /* 0x000fe40000011608 */
[----:B------:R-:W-:Y:S02]  /*1a500*/  LOP3.LUT R0, R0, 0xffff, RZ, 0xc0, !PT ;  /* 0x0000ffff00007812 */ /* 0x000fe400078ec0ff */
[----:B------:R-:W-:Y:S02]  /*1a510*/  SHF.R.U32.HI R14, RZ, 0x8, R14 ;  /* 0x00000008ff0e7819 */ /* 0x000fe4000001160e */
[----:B--2---:R-:W-:Y:S02]  /*1a520*/  SHF.R.U32.HI R23, RZ, 0x8, R25 ;  /* 0x00000008ff177819 */ /* 0x004fe40000011619 */
[----:B------:R-:W-:Y:S02]  /*1a530*/  LOP3.LUT R25, R22, 0xffff, RZ, 0xc0, !PT ;  /* 0x0000ffff16197812 */ /* 0x000fe400078ec0ff */
[----:B------:R-:W-:-:S02]  /*1a540*/  LOP3.LUT R23, R23, 0xffff, RZ, 0xc0, !PT ;  /* 0x0000ffff17177812 */ /* 0x000fc400078ec0ff */
[----:B------:R-:W-:Y:S02]  /*1a550*/  PRMT R22, R4, 0x3340, R1 ;  /* 0x0000334004167816 */ /* 0x000fe40000000001 */
[----:B------:R-:W-:Y:S02]  /*1a560*/  PRMT R11, R23, 0x3340, R11 ;  /* 0x00003340170b7816 */ /* 0x000fe4000000000b */
[----:B------:R-:W-:Y:S02]  /*1a570*/  PRMT R4, R25, 0x3340, R1 ;  /* 0x0000334019047816 */ /* 0x000fe40000000001 */
[----:B----4-:R-:W-:Y:S02]  /*1a580*/  SHF.R.U32.HI R24, RZ, 0x8, R27 ;  /* 0x00000008ff187819 */ /* 0x010fe4000001161b */
[----:B---3--:R-:W-:Y:S02]  /*1a590*/  SHF.R.U32.HI R25, RZ, 0x8, R26 ;  /* 0x00000008ff197819 */ /* 0x008fe4000001161a */
[----:B------:R-:W-:-:S02]  /*1a5a0*/  SHF.R.U32.HI R23, RZ, 0x8, R28 ;  /* 0x00000008ff177819 */ /* 0x000fc4000001161c */
[----:B------:R-:W-:Y:S02]  /*1a5b0*/  LOP3.LUT R27, R24, 0xffff, RZ, 0xc0, !PT ;  /* 0x0000ffff181b7812 */ /* 0x000fe400078ec0ff */
[----:B------:R-:W-:Y:S02]  /*1a5c0*/  LOP3.LUT R25, R25, 0xffff, RZ, 0xc0, !PT ;  /* 0x0000ffff19197812 */ /* 0x000fe400078ec0ff */
[----:B------:R-:W-:Y:S02]  /*1a5d0*/  LOP3.LUT R26, R23, 0xffff, RZ, 0xc0, !PT ;  /* 0x0000ffff171a7812 */ /* 0x000fe400078ec0ff */
[----:B------:R-:W-:Y:S02]  /*1a5e0*/  LOP3.LUT R24, R5, 0xffff, RZ, 0xc0, !PT ;  /* 0x0000ffff05187812 */ /* 0x000fe400078ec0ff */
[----:B------:R-:W-:Y:S02]  /*1a5f0*/  LOP3.LUT R28, R8, 0xffff, RZ, 0xc0, !PT ;  /* 0x0000ffff081c7812 */ /* 0x000fe400078ec0ff */
[----:B------:R-:W-:-:S02]  /*1a600*/  PRMT R23, R27, 0x3340, R25 ;  /* 0x000033401b177816 */ /* 0x000fc40000000019 */
[----:B------:R-:W2:Y:S01]  /*1a610*/  LDL.LU R27, [R1+0x24] ;  /* 0x00002400011b7983 */ /* 0x000ea20000300800 */
[--C-:B------:R-:W-:Y:S02]  /*1a620*/  PRMT R5, R26, 0x3340, R1.reuse ;  /* 0x000033401a057816 */ /* 0x100fe40000000001 */
[----:B------:R-:W-:Y:S01]  /*1a630*/  PRMT R8, R0, 0x3340, R24 ;  /* 0x0000334000087816 */ /* 0x000fe20000000018 */
[----:B------:R-:W3:Y:S01]  /*1a640*/  LDL.LU R26, [R1+0x2c] ;  /* 0x00002c00011a7983 */ /* 0x000ee20000300800 */
[----:B------:R-:W-:Y:S02]  /*1a650*/  PRMT R0, R28, 0x3340, R1 ;  /* 0x000033401c007816 */ /* 0x000fe40000000001 */
[----:B------:R-:W-:Y:S01]  /*1a660*/  SHF.R.U32.HI R24, RZ, 0x8, R6 ;  /* 0x00000008ff187819 */ /* 0x000fe20000011606 */
[----:B------:R-:W4:Y:S01]  /*1a670*/  LDL.LU R28, [R1+0xc] ;  /* 0x00000c00011c7983 */ /* 0x000f220000300800 */
[----:B------:R-:W-:Y:S02]  /*1a680*/  SHF.R.U32.HI R25, RZ, 0x8, R15 ;  /* 0x00000008ff197819 */ /* 0x000fe4000001160f */
[----:B------:R-:W-:Y:S01]  /*1a690*/  LOP3.LUT R15, R14, 0xffff, RZ, 0xc0, !PT ;  /* 0x0000ffff0e0f7812 */ /* 0x000fe200078ec0ff */
[----:B------:R-:W3:Y:S04]  /*1a6a0*/  LDL.LU R6, [R1+0x96c] ;  /* 0x00096c0001067983 */ /* 0x000ee80000300800 */
[----:B------:R-:W3:Y:S01]  /*1a6b0*/  LDL.LU R14, [R1+0x3c] ;  /* 0x00003c00010e7983 */ /* 0x000ee20000300800 */
[----:B------:R-:W-:-:S02]  /*1a6c0*/  LOP3.LUT R24, R24, 0xffff, RZ, 0xc0, !PT ;  /* 0x0000ffff18187812 */ /* 0x000fc400078ec0ff */
[----:B------:R-:W-:Y:S02]  /*1a6d0*/  LOP3.LUT R25, R25, 0xffff, RZ, 0xc0, !PT ;  /* 0x0000ffff19197812 */ /* 0x000fe400078ec0ff */
[----:B------:R-:W-:Y:S02]  /*1a6e0*/  PRMT R15, R24, 0x3340, R15 ;  /* 0x00003340180f7816 */ /* 0x000fe4000000000f */
[----:B------:R-:W-:Y:S02]  /*1a6f0*/  PRMT R24, R25, 0x3340, R1 ;  /* 0x0000334019187816 */ /* 0x000fe40000000001 */
[----:B------:R-:W4:Y:S01]  /*1a700*/  LDL.LU R25, [R1+0x34] ;  /* 0x0000340001197983 */ /* 0x000f220000300800 */
[----:B------:R-:W-:Y:S01]  /*1a710*/  SHF.R.U32.HI R17, RZ, 0x8, R17 ;  /* 0x00000008ff117819 */ /* 0x000fe20000011611 */
[----:B------:R-:W-:Y:S01]  /*1a720*/  ULEA UR4, UR5, UR4, 0x18 ;  /* 0x0000000405047291 */ /* 0x000fe2000f8ec0ff */
[----:B------:R-:W-:Y:S01]  /*1a730*/  PRMT R20, R20, 0x3340, R1 ;  /* 0x0000334014147816 */ /* 0x000fe20000000001 */
[----:B------:R-:W0:Y:S01]  /*1a740*/  LDCU UR5, c[0x0][0x3b4] ;  /* 0x00007680ff0577ac */ /* 0x000e220008000800 */
[----:B------:R-:W-:-:S04]  /*1a750*/  LOP3.LUT R17, R17, 0xffff, RZ, 0xc0, !PT ;  /* 0x0000ffff11117812 */ /* 0x000fc800078ec0ff */
[----:B------:R-:W-:-:S04]  /*1a760*/  PRMT R17, R17, 0x3340, R1 ;  /* 0x0000334011117816 */ /* 0x000fc80000000001 */
[----:B------:R-:W-:Y:S02]  /*1a770*/  PRMT R17, R19, 0x5410, R17 ;  /* 0x0000541013117816 */ /* 0x000fe40000000011 */
[----:B------:R-:W-:Y:S02]  /*1a780*/  PRMT R7, R7, 0x5410, R20 ;  /* 0x0000541007077816 */ /* 0x000fe40000000014 */
[----:B--2---:R-:W-:Y:S02]  /*1a790*/  LOP3.LUT R27, R27, 0xffff, RZ, 0xc0, !PT ;  /* 0x0000ffff1b1b7812 */ /* 0x004fe400078ec0ff */
[----:B---3--:R-:W-:-:S04]  /*1a7a0*/  LOP3.LUT R14, R14, 0xffff, RZ, 0xc0, !PT ;  /* 0x0000ffff0e0e7812 */ /* 0x008fc800078ec0ff */
[----:B------:R-:W-:-:S05]  /*1a7b0*/  PRMT R26, R26, 0x4210, R14 ;  /* 0x000042101a1a7816 */ /* 0x000fca000000000e */
[----:B------:R1:W-:Y:S02]  /*1a7c0*/  STS [R6+UR4], R26 ;  /* 0x0000001a06007988 */ /* 0x0003e40008000804 */
[----:B-1----:R-:W-:Y:S02]  /*1a7d0*/  PRMT R26, R21, 0x4210, R27 ;  /* 0x00004210151a7816 */ /* 0x002fe4000000001b */
[----:B------:R-:W2:Y:S04]  /*1a7e0*/  LDL.LU R21, [R1+0x968] ;  /* 0x0009680001157983 */ /* 0x000ea80000300800 */
[----:B------:R-:W3:Y:S01]  /*1a7f0*/  LDL.LU R19, [R1+0x14] ;  /* 0x0000140001137983 */ /* 0x000ee20000300800 */
[----:B----4-:R-:W-:-:S04]  /*1a800*/  LOP3.LUT R25, R25, 0xffff, RZ, 0xc0, !PT ;  /* 0x0000ffff19197812 */ /* 0x010fc800078ec0ff */
[----:B------:R-:W-:Y:S01]  /*1a810*/  PRMT R29, R29, 0x4210, R25 ;  /* 0x000042101d1d7816 */ /* 0x000fe20000000019 */
[----:B------:R-:W-:Y:S04]  /*1a820*/  STS [R6+UR4+0x100], R26 ;  /* 0x0001001a06007988 */ /* 0x000fe80008000804 */
[----:B------:R1:W-:Y:S04]  /*1a830*/  STS [R6+UR4+0x80], R29 ;  /* 0x0000801d06007988 */ /* 0x0003e80008000804 */
[----:B-1----:R-:W4:Y:S04]  /*1a840*/  LDL.LU R29, [R1+0x30] ;  /* 0x00003000011d7983 */ /* 0x002f280000300800 */
[----:B------:R-:W2:Y:S04]  /*1a850*/  LDL.LU R20, [R1+0x38] ;  /* 0x0000380001147983 */ /* 0x000ea80000300800 */
[----:B------:R-:W2:Y:S01]  /*1a860*/  LDL.LU R26, [R1+0x40] ;  /* 0x00004000011a7983 */ /* 0x000ea20000300800 */
[----:B------:R-:W-:-:S02]  /*1a870*/  PRMT R4, R11, 0x5410, R4 ;  /* 0x000054100b047816 */ /* 0x000fc40000000004 */
[----:B------:R-:W-:Y:S02]  /*1a880*/  PRMT R2, R2, 0x5410, R3 ;  /* 0x0000541002027816 */ /* 0x000fe40000000003 */
[----:B------:R-:W-:Y:S02]  /*1a890*/  PRMT R7, R7, 0x5210, R25 ;  /* 0x0000521007077816 */ /* 0x000fe40000000019 */
[----:B------:R-:W-:Y:S02]  /*1a8a0*/  PRMT R2, R2, 0x5210, R27 ;  /* 0x0000521002027816 */ /* 0x000fe4000000001b */
[----:B---3--:R-:W-:Y:S02]  /*1a8b0*/  LOP3.LUT R11, R19, 0xffff, RZ, 0xc0, !PT ;  /* 0x0000ffff130b7812 */ /* 0x008fe400078ec0ff */
[----:B------:R-:W0:Y:S04]  /*1a8c0*/  LDL.LU R19, [R1+0x860] ;  /* 0x0008600001137983 */ /* 0x000e280000300800 */
[----:B------:R-:W3:Y:S01]  /*1a8d0*/  LDL.LU R27, [R1+0x830] ;  /* 0x00083000011b7983 */ /* 0x000ee20000300800 */
[----:B--2---:R-:W-:-:S03]  /*1a8e0*/  LOP3.LUT R3, R26, 0xffff, RZ, 0xc0, !PT ;  /* 0x0000ffff1a037812 */ /* 0x004fc600078ec0ff */
[----:B------:R-:W2:Y:S04]  /*1a8f0*/  LDL.LU R26, [R1+0x864] ;  /* 0x00086400011a7983 */ /* 0x000ea80000300800 */
[----:B------:R-:W3:Y:S01]  /*1a900*/  LDL.LU R25, [R1+0x8f0] ;  /* 0x0008f00001197983 */ /* 0x000ee20000300800 */
[----:B------:R-:W-:Y:S02]  /*1a910*/  PRMT R17, R17, 0x5210, R14 ;  /* 0x0000521011117816 */ /* 0x000fe4000000000e */
[----:B------:R-:W-:Y:S01]  /*1a920*/  PRMT R5, R23, 0x5410, R5 ;  /* 0x0000541017057816 */ /* 0x000fe20000000005 */
[----:B------:R-:W3:Y:S01]  /*1a930*/  LDL.LU R14, [R1+0x8ec] ;  /* 0x0008ec00010e7983 */ /* 0x000ee20000300800 */
[----:B------:R-:W-:Y:S02]  /*1a940*/  PRMT R0, R8, 0x5410, R0 ;  /* 0x0000541008007816 */ /* 0x000fe40000000000 */
[----:B------:R-:W-:Y:S01]  /*1a950*/  LOP3.LUT R8, R20, 0xffff, RZ, 0xc0, !PT ;  /* 0x0000ffff14087812 */ /* 0x000fe200078ec0ff */
[----:B------:R-:W3:Y:S03]  /*1a960*/  LDL.LU R23, [R1+0x868] ;  /* 0x0008680001177983 */ /* 0x000ee60000300800 */
[----:B------:R-:W-:-:S02]  /*1a970*/  PRMT R9, R9, 0x4210, R8 ;  /* 0x0000421009097816 */ /* 0x000fc40000000008 */
[----:B------:R-:W-:Y:S02]  /*1a980*/  PRMT R5, R5, 0x5210, R8 ;  /* 0x0000521005057816 */ /* 0x000fe40000000008 */
[--C-:B------:R-:W-:Y:S02]  /*1a990*/  PRMT R10, R10, 0x4210, R3.reuse ;  /* 0x000042100a0a7816 */ /* 0x100fe40000000003 */
[----:B------:R-:W-:Y:S02]  /*1a9a0*/  PRMT R4, R4, 0x5210, R3 ;  /* 0x0000521004047816 */ /* 0x000fe40000000003 */
[----:B------:R-:W-:Y:S02]  /*1a9b0*/  LOP3.LUT R28, R28, 0xffff, RZ, 0xc0, !PT ;  /* 0x0000ffff1c1c7812 */ /* 0x000fe400078ec0ff */
[----:B------:R-:W-:Y:S02]  /*1a9c0*/  PRMT R18, R18, 0x5410, R22 ;  /* 0x0000541012127816 */ /* 0x000fe40000000016 */
[----:B----4-:R-:W-:-:S02]  /*1a9d0*/  LOP3.LUT R3, R29, 0xffff, RZ, 0xc0, !PT ;  /* 0x0000ffff1d037812 */ /* 0x010fc400078ec0ff */
[----:B------:R-:W-:Y:S02]  /*1a9e0*/  PRMT R15, R15, 0x5410, R24 ;  /* 0x000054100f0f7816 */ /* 0x000fe40000000018 */
[--C-:B------:R-:W-:Y:S01]  /*1a9f0*/  PRMT R13, R13, 0x4210, R28.reuse ;  /* 0x000042100d0d7816 */ /* 0x100fe2000000001c */
[----:B------:R-:W-:Y:S01]  /*1aa00*/  STS [R6+UR4+0x200], R17 ;  /* 0x0002001106007988 */ /* 0x000fe20008000804 */
[----:B------:R-:W-:Y:S01]  /*1aa10*/  PRMT R18, R18, 0x5210, R28 ;  /* 0x0000521012127816 */ /* 0x000fe2000000001c */
[----:B------:R-:W2:Y:S01]  /*1aa20*/  LDC R24, c[0x0][0x3b8] ;  /* 0x0000ee00ff187b82 */ /* 0x000ea20000000800 */
[--C-:B------:R-:W-:Y:S02]  /*1aa30*/  PRMT R16, R16, 0x4210, R3.reuse ;  /* 0x0000421010107816 */ /* 0x100fe40000000003 */
[----:B------:R-:W-:Y:S02]  /*1aa40*/  PRMT R0, R0, 0x5210, R3 ;  /* 0x0000521000007816 */ /* 0x000fe40000000003 */
[----:B------:R-:W-:-:S02]  /*1aa50*/  PRMT R15, R15, 0x5210, R11 ;  /* 0x000052100f0f7816 */ /* 0x000fc4000000000b */
[----:B------:R-:W-:Y:S01]  /*1aa60*/  LOP3.LUT R3, R6, 0x40, RZ, 0x3c, !PT ;  /* 0x0000004006037812 */ /* 0x000fe200078e3cff */
[----:B------:R-:W-:Y:S04]  /*1aa70*/  STS [R6+UR4+0x180], R13 ;  /* 0x0001800d06007988 */ /* 0x000fe80008000804 */
[----:B------:R-:W-:Y:S04]  /*1aa80*/  STS [R6+UR4+0x280], R7 ;  /* 0x0002800706007988 */ /* 0x000fe80008000804 */
[----:B------:R-:W-:Y:S04]  /*1aa90*/  STS [R6+UR4+0x300], R2 ;  /* 0x0003000206007988 */ /* 0x000fe80008000804 */
[----:B------:R-:W-:Y:S04]  /*1aaa0*/  STS [R6+UR4+0x380], R18 ;  /* 0x0003801206007988 */ /* 0x000fe80008000804 */
[----:B------:R1:W-:Y:S04]  /*1aab0*/  STS [R3+UR4+0x2380], R15 ;  /* 0x0023800f03007988 */ /* 0x0003e80008000804 */
[----:B------:R4:W-:Y:S04]  /*1aac0*/  STS [R3+UR4+0x2100], R16 ;  /* 0x0021001003007988 */ /* 0x0009e80008000804 */
[----:B------:R2:W-:Y:S01]  /*1aad0*/  STS [R3+UR4+0x2200], R4 ;  /* 0x0022000403007988 */ /* 0x0005e20008000804 */
[----:B------:R-:W-:-:S03]  /*1aae0*/  PRMT R12, R12, 0x4210, R11 ;  /* 0x000042100c0c7816 */ /* 0x000fc6000000000b */
[----:B------:R-:W-:Y:S04]  /*1aaf0*/  STS [R3+UR4+0x2000], R10 ;  /* 0x0020000a03007988 */ /* 0x000fe80008000804 */
[----:B------:R-:W-:Y:S04]  /*1ab00*/  STS [R3+UR4+0x2080], R9 ;  /* 0x0020800903007988 */ /* 0x000fe80008000804 */
[----:B------:R-:W-:Y:S04]  /*1ab10*/  STS [R3+UR4+0x2280], R5 ;  /* 0x0022800503007988 */ /* 0x000fe80008000804 */
[----:B------:R0:W-:Y:S04]  /*1ab20*/  STS [R3+UR4+0x2300], R0 ;  /* 0x0023000003007988 */ /* 0x0001e80008000804 */
[----:B------:R3:W-:Y:S01]  /*1ab30*/  STS [R3+UR4+0x2180], R12 ;  /* 0x0021800c03007988 */ /* 0x0007e20008000804 */
[----:B------:R-:W-:Y:S01]  /*1ab40*/  BAR.SYNC.DEFER_BLOCKING 0x0 ;  /* 0x0000000000007b1d */ /* 0x000fe20000010000 */
[C---:B0-----:R-:W-:Y:S01]  /*1ab50*/  IMAD R8, R19.reuse, UR5, RZ ;  /* 0x0000000513087c24 */ /* 0x041fe2000f8e02ff */
[----:B------:R-:W-:-:S04]  /*1ab60*/  ISETP.GE.AND P0, PT, R19, UR14, PT ;  /* 0x0000000e13007c0c */ /* 0x000fc8000bf06270 */
[----:B------:R-:W0:Y:S04]  /*1ab70*/  LDS R13, [R21+UR4] ;  /* 0x00000004150d7984 */ /* 0x000e280008000800 */
[----:B------:R-:W3:Y:S04]  /*1ab80*/  LDL.LU R19, [R1+0x870] ;  /* 0x0008700001137983 */ /* 0x000ee80000300800 */
[----:B-1----:R-:W3:Y:S04]  /*1ab90*/  LDL.LU R15, [R1+0x86c] ;  /* 0x00086c00010f7983 */ /* 0x002ee80000300800 */
[----:B------:R-:W3:Y:S04]  /*1aba0*/  LDL.LU R18, [R1+0x874] ;  /* 0x0008740001127983 */ /* 0x000ee80000300800 */
[----:B------:R-:W3:Y:S04]  /*1abb0*/  LDL.LU R17, [R1+0x878] ;  /* 0x0008780001117983 */ /* 0x000ee80000300800 */
[----:B----4-:R-:W4:Y:S01]  /*1abc0*/  LDL.LU R16, [R1+0x87c] ;  /* 0x00087c0001107983 */ /* 0x010f220000300800 */
[-C--:B--2---:R-:W-:Y:S01]  /*1abd0*/  IMAD R4, R26, R24.reuse, RZ ;  /* 0x000000181a047224 */ /* 0x084fe200078e02ff */
[----:B------:R-:W-:Y:S01]  /*1abe0*/  LOP3.LUT R0, R21, 0x4, RZ, 0x3c, !PT ;  /* 0x0000000415007812 */ /* 0x000fe200078e3cff */
[----:B---3--:R-:W-:Y:S01]  /*1abf0*/  IMAD R3, R27, R24, RZ ;  /* 0x000000181b037224 */ /* 0x008fe200078e02ff */
[----:B------:R-:W-:Y:S01]  /*1ac00*/  LDS R20, [R21+UR4+0x400] ;  /* 0x0004000415147984 */ /* 0x000fe20008000800 */
[----:B------:R-:W-:-:S03]  /*1ac10*/  ISETP.LT.AND P5, PT, R25, UR15, !P0 ;  /* 0x0000000f19007c0c */ /* 0x000fc6000c7a1270 */
[----:B------:R-:W2:Y:S01]  /*1ac20*/  LDL.LU R25, [R1+0x880] ;  /* 0x0008800001197983 */ /* 0x000ea20000300800 */
[----:B------:R-:W-:-:S03]  /*1ac30*/  ISETP.LT.AND P2, PT, R26, UR15, !P0 ;  /* 0x0000000f1a007c0c */ /* 0x000fc6000c741270 */
[----:B------:R-:W3:Y:S04]  /*1ac40*/  LDL.LU R26, [R1+0x888] ;  /* 0x00088800011a7983 */ /* 0x000ee80000300800 */
[----:B------:R-:W2:Y:S01]  /*1ac50*/  LDL.LU R29, [R1+0x884] ;  /* 0x00088400011d7983 */ /* 0x000ea20000300800 */
[----:B------:R-:W-:-:S03]  /*1ac60*/  ISETP.LT.AND P1, PT, R27, UR15, !P0 ;  /* 0x0000000f1b007c0c */ /* 0x000fc6000c721270 */
[----:B------:R-:W2:Y:S04]  /*1ac70*/  LDL.LU R28, [R1+0x88c] ;  /* 0x00088c00011c7983 */ /* 0x000ea80000300800 */
[----:B------:R-:W2:Y:S04]  /*1ac80*/  LDL.LU R27, [R1+0x890] ;  /* 0x00089000011b7983 */ /* 0x000ea80000300800 */
[----:B------:R-:W1:Y:S04]  /*1ac90*/  LDS R12, [R0+UR4] ;  /* 0x00000004000c7984 */ /* 0x000e680008000800 */
[----:B------:R-:W1:Y:S01]  /*1aca0*/  LDS R11, [R0+UR4+0x400] ;  /* 0x00040004000b7984 */ /* 0x000e620008000800 */
[----:B------:R-:W-:-:S03]  /*1acb0*/  IADD3 R5, P3, PT, R8, UR12, RZ ;  /* 0x0000000c08057c10 */ /* 0x000fc6000ff7e0ff */
[----:B------:R-:W4:Y:S01]  /*1acc0*/  LDS R22, [R21+UR4+0x800] ;  /* 0x0008000415167984 */ /* 0x000f220008000800 */
[----:B------:R-:W-:Y:S02]  /*1acd0*/  LEA.HI.X.SX32 R8, R8, UR13, 0x1, P3 ;  /* 0x0000000d08087c11 */ /* 0x000fe400098f0eff */
[CC--:B------:R-:W-:Y:S01]  /*1ace0*/  IADD3 R2, P6, PT, R3.reuse, R5.reuse, RZ ;  /* 0x0000000503027210 */ /* 0x0c0fe20007fde0ff */
[----:B------:R-:W3:Y:S01]  /*1acf0*/  LDS R9, [R0+UR4+0x800] ;  /* 0x0008000400097984 */ /* 0x000ee20008000800 */
[----:B------:R-:W-:Y:S02]  /*1ad00*/  IADD3 R6, P3, PT, R4, R5, RZ ;  /* 0x0000000504067210 */ /* 0x000fe40007f7e0ff */
[----:B------:R-:W-:Y:S02]  /*1ad10*/  ISETP.LT.AND P4, PT, R14, UR15, !P0 ;  /* 0x0000000f0e007c0c */ /* 0x000fe4000c781270 */
[----:B------:R-:W-:Y:S02]  /*1ad20*/  LEA.HI.X.SX32 R3, R3, R8, 0x1, P6 ;  /* 0x0000000803037211 */ /* 0x000fe400030f0eff */
[----:B0-----:R-:W-:-:S02]  /*1ad30*/  PRMT R10, R13, 0x7770, RZ ;  /* 0x000077700d0a7816 */ /* 0x001fc400000000ff */
[----:B------:R-:W-:Y:S01]  /*1ad40*/  LEA.HI.X.SX32 R7, R4, R8, 0x1, P3 ;  /* 0x0000000804077211 */ /* 0x000fe200018f0eff */
[C---:B------:R-:W-:Y:S01]  /*1ad50*/  IMAD R4, R23.reuse, R24, RZ ;  /* 0x0000001817047224 */ /* 0x040fe200078e02ff */
[----:B------:R-:W-:Y:S01]  /*1ad60*/  ISETP.LT.AND P6, PT, R23, UR15, !P0 ;  /* 0x0000000f17007c0c */ /* 0x000fe2000c7c1270 */
[----:B------:R-:W-:Y:S04]  /*1ad70*/  @P1 STG.E.U8 desc[UR10][R2.64], R10 ;  /* 0x0000000a02001986 */ /* 0x000fe8000c10110a */
[----:B------:R-:W-:Y:S04]  /*1ad80*/  LDS R23, [R21+UR4+0xc00] ;  /* 0x000c000415177984 */ /* 0x000fe80008000800 */
[----:B------:R-:W0:Y:S01]  /*1ad90*/  LDS R10, [R0+UR4+0xc00] ;  /* 0x000c0004000a7984 */ /* 0x000e220008000800 */
[----:B-1----:R-:W-:-:S05]  /*1ada0*/  PRMT R14, R12, 0x7770, RZ ;  /* 0x000077700c0e7816 */ /* 0x002fca00000000ff */
[----:B------:R1:W-:Y:S02]  /*1adb0*/  @P2 STG.E.U8 desc[UR10][R6.64], R14 ;  /* 0x0000000e06002986 */ /* 0x0003e4000c10110a */
[----:B-1----:R-:W-:Y:S02]  /*1adc0*/  IADD3 R6, P2, PT, R4, R5, RZ ;  /* 0x0000000504067210 */ /* 0x002fe40007f5e0ff */
[----:B------:R-:W-:Y:S02]  /*1add0*/  PRMT R14, R20, 0x7770, RZ ;  /* 0x00007770140e7816 */ /* 0x000fe400000000ff */
[----:B------:R-:W-:-:S05]  /*1ade0*/  LEA.HI.X.SX32 R7, R4, R8, 0x1, P2 ;  /* 0x0000000804077211 */ /* 0x000fca00010f0eff */
[----:B------:R1:W-:Y:S02]  /*1adf0*/  @P6 STG.E.U8 desc[UR10][R6.64], R14 ;  /* 0x0000000e06006986 */ /* 0x0003e4000c10110a */
[----:B-1----:R-:W-:Y:S01]  /*1ae00*/  PRMT R6, R11, 0x7770, RZ ;  /* 0x000077700b067816 */ /* 0x002fe200000000ff */
[C---:B------:R-:W-:Y:S01]  /*1ae10*/  IMAD R3, R19.reuse, R24, RZ ;  /* 0x0000001813037224 */ /* 0x040fe200078e02ff */
[----:B------:R-:W-:Y:S02]  /*1ae20*/  ISETP.LT.AND P1, PT, R19, UR15, !P0 ;  /* 0x0000000f13007c0c */ /* 0x000fe4000c721270 */
[----:B------:R-:W1:Y:S02]  /*1ae30*/  LDS R19, [R21+UR4+0x1000] ;  /* 0x0010000415137984 */ /* 0x000e640008000800 */
[----:B------:R-:W-:-:S04]  /*1ae40*/  IADD3 R2, P3, PT, R3, R5, RZ ;  /* 0x0000000503027210 */ /* 0x000fc80007f7e0ff */
[----:B------:R-:W-:Y:S01]  /*1ae50*/  LEA.HI.X.SX32 R3, R3, R8, 0x1, P3 ;  /* 0x0000000803037211 */ /* 0x000fe200018f0eff */
[C---:B------:R-:W-:Y:S01]  /*1ae60*/  IMAD R4, R15.reuse, R24, RZ ;  /* 0x000000180f047224 */ /* 0x040fe200078e02ff */
[----:B------:R-:W-:-:S03]  /*1ae70*/  ISETP.LT.AND P2, PT, R15, UR15, !P0 ;  /* 0x0000000f0f007c0c */ /* 0x000fc6000c741270 */
[----:B------:R0:W-:Y:S01]  /*1ae80*/  @P1 STG.E.U8 desc[UR10][R2.64], R6 ;  /* 0x0000000602001986 */ /* 0x0001e2000c10110a */
[----:B------:R-:W-:-:S03]  /*1ae90*/  IADD3 R14, P3, PT, R4, R5, RZ ;  /* 0x00000005040e7210 */ /* 0x000fc60007f7e0ff */
[----:B------:R-:W1:Y:S01]  /*1aea0*/  LDS R3, [R0+UR4+0x1000] ;  /* 0x0010000400037984 */ /* 0x000e620008000800 */
[C---:B------:R-:W-:Y:S01]  /*1aeb0*/  IMAD R7, R18.reuse, R24, RZ ;  /* 0x0000001812077224 */ /* 0x040fe200078e02ff */
[----:B------:R-:W-:Y:S02]  /*1aec0*/  ISETP.LT.AND P6, PT, R18, UR15, !P0 ;  /* 0x0000000f12007c0c */ /* 0x000fe4000c7c1270 */
[----:B------:R-:W-:Y:S01]  /*1aed0*/  LEA.HI.X.SX32 R15, R4, R8, 0x1, P3 ;  /* 0x00000008040f7211 */ /* 0x000fe200018f0eff */
[----:B------:R-:W1:Y:S01]  /*1aee0*/  LDS R18, [R21+UR4+0x1400] ;  /* 0x0014000415127984 */ /* 0x000e620008000800 */
[----:B----4-:R-:W-:Y:S02]  /*1aef0*/  PRMT R4, R22, 0x7770, RZ ;  /* 0x0000777016047816 */ /* 0x010fe400000000ff */
[C---:B0-----:R-:W-:Y:S01]  /*1af00*/  IADD3 R6, P1, PT, R7.reuse, R5, RZ ;  /* 0x0000000507067210 */ /* 0x041fe20007f3e0ff */
[----:B------:R-:W-:Y:S02]  /*1af10*/  IMAD R2, R16, R24, RZ ;  /* 0x0000001810027224 */ /* 0x000fe400078e02ff */
[----:B------:R0:W-:Y:S01]  /*1af20*/  @P2 STG.E.U8 desc[UR10][R14.64], R4 ;  /* 0x000000040e002986 */ /* 0x0001e2000c10110a */
[----:B------:R-:W-:-:S02]  /*1af30*/  LEA.HI.X.SX32 R7, R7, R8, 0x1, P1 ;  /* 0x0000000807077211 */ /* 0x000fc400008f0eff */
[C---:B------:R-:W-:Y:S02]  /*1af40*/  ISETP.LT.AND P3, PT, R17.reuse, UR15, !P0 ;  /* 0x0000000f11007c0c */ /* 0x040fe4000c761270 */
[----:B------:R-:W-:Y:S01]  /*1af50*/  ISETP.LT.AND P1, PT, R16, UR15, !P0 ;  /* 0x0000000f10007c0c */ /* 0x000fe2000c721270 */
[----:B0-----:R-:W-:Y:S01]  /*1af60*/  IMAD R4, R17, R24, RZ ;  /* 0x0000001811047224 */ /* 0x001fe200078e02ff */
[----:B---3--:R-:W-:-:S04]  /*1af70*/  PRMT R15, R9, 0x7770, RZ ;  /* 0x00007770090f7816 */ /* 0x008fc800000000ff */
[-C--:B------:R-:W-:Y:S01]  /*1af80*/  IADD3 R14, P2, PT, R4, R5.reuse, RZ ;  /* 0x00000005040e7210 */ /* 0x080fe20007f5e0ff */
[----:B------:R0:W-:Y:S01]  /*1af90*/  @P6 STG.E.U8 desc[UR10][R6.64], R15 ;  /* 0x0000000f06006986 */ /* 0x0001e2000c10110a */
[----:B------:R-:W-:-:S03]  /*1afa0*/  IADD3 R16, P6, PT, R2, R5, RZ ;  /* 0x0000000502107210 */ /* 0x000fc60007fde0ff */
[----:B------:R-:W-:Y:S01]  /*1afb0*/  LDS R6, [R21+UR4+0x1800] ;  /* 0x0018000415067984 */ /* 0x000fe20008000800 */
[-C--:B------:R-:W-:Y:S02]  /*1afc0*/  LEA.HI.X.SX32 R17, R2, R8.reuse, 0x1, P6 ;  /* 0x0000000802117211 */ /* 0x080fe400030f0eff */
[----:B------:R-:W-:Y:S01]  /*1afd0*/  PRMT R2, R10, 0x7770, RZ ;  /* 0x000077700a027816 */ /* 0x000fe200000000ff */
[----:B------:R-:W3:Y:S01]  /*1afe0*/  LDS R7, [R0+UR4+0x1400] ;  /* 0x0014000400077984 */ /* 0x000ee20008000800 */
[----:B0-----:R-:W-:Y:S02]  /*1aff0*/  LEA.HI.X.SX32 R15, R4, R8, 0x1, P2 ;  /* 0x00000008040f7211 */ /* 0x001fe400010f0eff */
[C---:B--2---:R-:W-:Y:S01]  /*1b000*/  ISETP.LT.AND P2, PT, R25.reuse, UR15, !P0 ;  /* 0x0000000f19007c0c */ /* 0x044fe2000c741270 */
[----:B------:R-:W-:Y:S01]  /*1b010*/  IMAD R25, R25, R24, RZ ;  /* 0x0000001819197224 */ /* 0x000fe200078e02ff */
[----:B------:R-:W-:-:S05]  /*1b020*/  PRMT R4, R23, 0x7770, RZ ;  /* 0x0000777017047816 */ /* 0x000fca00000000ff */
[----:B------:R0:W-:Y:S04]  /*1b030*/  @P3 STG.E.U8 desc[UR10][R14.64], R4 ;  /* 0x000000040e003986 */ /* 0x0001e8000c10110a */
[----:B------:R2:W-:Y:S01]  /*1b040*/  @P1 STG.E.U8 desc[UR10][R16.64], R2 ;  /* 0x0000000210001986 */ /* 0x0005e2000c10110a */
[----:B------:R-:W-:-:S03]  /*1b050*/  ISETP.LT.AND P1, PT, R26, UR15, !P0 ;  /* 0x0000000f1a007c0c */ /* 0x000fc6000c721270 */
[----:B------:R-:W4:Y:S01]  /*1b060*/  LDS R4, [R0+UR4+0x1800] ;  /* 0x0018000400047984 */ /* 0x000f220008000800 */
[----:B0-----:R-:W-:-:S03]  /*1b070*/  IADD3 R14, P6, PT, R25, R5, RZ ;  /* 0x00000005190e7210 */ /* 0x001fc60007fde0ff */
[----:B------:R0:W3:Y:S01]  /*1b080*/  LDS R2, [R21+UR4+0x1c00] ;  /* 0x001c000415027984 */ /* 0x0000e20008000800 */
[----:B--2---:R-:W-:Y:S01]  /*1b090*/  IMAD R17, R26, R24, RZ ;  /* 0x000000181a117224 */ /* 0x004fe200078e02ff */
[----:B------:R-:W-:Y:S02]  /*1b0a0*/  LEA.HI.X.SX32 R15, R25, R8, 0x1, P6 ;  /* 0x00000008190f7211 */ /* 0x000fe400030f0eff */
[----:B------:R-:W2:Y:S01]  /*1b0b0*/  LDS R0, [R0+UR4+0x1c00] ;  /* 0x001c000400007984 */ /* 0x000ea20008000800 */
[----:B-1----:R-:W-:Y:S01]  /*1b0c0*/  PRMT R26, R19, 0x7770, RZ ;  /* 0x00007770131a7816 */ /* 0x002fe200000000ff */
[----:B------:R-:W-:Y:S01]  /*1b0d0*/  IMAD R25, R29, R24, RZ ;  /* 0x000000181d197224 */ /* 0x000fe200078e02ff */
[----:B------:R-:W-:Y:S02]  /*1b0e0*/  IADD3 R16, P6, PT, R17, R5, RZ ;  /* 0x0000000511107210 */ /* 0x000fe40007fde0ff */
[----:B------:R-:W-:Y:S01]  /*1b0f0*/  ISETP.LT.AND P3, PT, R29, UR15, !P0 ;  /* 0x0000000f1d007c0c */ /* 0x000fe2000c761270 */
[----:B------:R1:W-:Y:S01]  /*1b100*/  @P2 STG.E.U8 desc[UR10][R14.64], R26 ;  /* 0x0000001a0e002986 */ /* 0x0003e2000c10110a */
[----:B------:R-:W-:-:S03]  /*1b110*/  LEA.HI.X.SX32 R17, R17, R8, 0x1, P6 ;  /* 0x0000000811117211 */ /* 0x000fc600030f0eff */
[----:B------:R-:W2:Y:S01]  /*1b120*/  LDL.LU R29, [R1+0x894] ;  /* 0x00089400011d7983 */ /* 0x000ea20000300800 */
[C---:B------:R-:W-:Y:S01]  /*1b130*/  ISETP.LT.AND P2, PT, R28.reuse, UR15, !P0 ;  /* 0x0000000f1c007c0c */ /* 0x040fe2000c741270 */
[----:B0-----:R-:W-:Y:S02]  /*1b140*/  IMAD R21, R28, R24, RZ ;  /* 0x000000181c157224 */ /* 0x001fe400078e02ff */
[----:B------:R-:W4:Y:S01]  /*1b150*/  LDL.LU R28, [R1+0x898] ;  /* 0x00089800011c7983 */ /* 0x000f220000300800 */
[----:B-1----:R-:W-:Y:S02]  /*1b160*/  PRMT R15, R3, 0x7770, RZ ;  /* 0x00007770030f7816 */ /* 0x002fe400000000ff */
[----:B------:R-:W-:-:S03]  /*1b170*/  IADD3 R14, P6, PT, R25, R5, RZ ;  /* 0x00000005190e7210 */ /* 0x000fc60007fde0ff */
[----:B------:R0:W-:Y:S01]  /*1b180*/  @P1 STG.E.U8 desc[UR10][R16.64], R15 ;  /* 0x0000000f10001986 */ /* 0x0001e2000c10110a */
[----:B------:R-:W-:Y:S02]  /*1b190*/  ISETP.LT.AND P1, PT, R27, UR15, !P0 ;  /* 0x0000000f1b007c0c */ /* 0x000fe4000c721270 */
[----:B0-----:R-:W-:Y:S01]  /*1b1a0*/  LEA.HI.X.SX32 R15, R25, R8, 0x1, P6 ;  /* 0x00000008190f7211 */ /* 0x001fe200030f0eff */
[----:B------:R-:W-:Y:S02]  /*1b1b0*/  IMAD R25, R27, R24, RZ ;  /* 0x000000181b197224 */ /* 0x000fe400078e02ff */
[----:B------:R-:W4:Y:S01]  /*1b1c0*/  LDL.LU R27, [R1+0x89c] ;  /* 0x00089c00011b7983 */ /* 0x000f220000300800 */
[----:B------:R-:W-:Y:S02]  /*1b1d0*/  PRMT R17, R18, 0x7770, RZ ;  /* 0x0000777012117816 */ /* 0x000fe400000000ff */
[C---:B------:R-:W-:Y:S01]  /*1b1e0*/  IADD3 R16, P6, PT, R21.reuse, R5, RZ ;  /* 0x0000000515107210 */ /* 0x040fe20007fde0ff */
[----:B------:R-:W4:Y:S04]  /*1b1f0*/  LDL.LU R26, [R1+0x8a0] ;  /* 0x0008a000011a7983 */ /* 0x000f280000300800 */
[----:B------:R0:W-:Y:S02]  /*1b200*/  @P3 STG.E.U8 desc[UR10][R14.64], R17 ;  /* 0x000000110e003986 */ /* 0x0001e4000c10110a */
[----:B0-----:R-:W-:-:S02]  /*1b210*/  LEA.HI.X.SX32 R17, R21, R8, 0x1, P6 ;  /* 0x0000000815117211 */ /* 0x001fc400030f0eff */
[----:B---3--:R-:W-:Y:S02]  /*1b220*/  PRMT R15, R7, 0x7770, RZ ;  /* 0x00007770070f7816 */ /* 0x008fe400000000ff */
[----:B------:R-:W-:-:S03]  /*1b230*/  IADD3 R14, P6, PT, R25, R5, RZ ;  /* 0x00000005190e7210 */ /* 0x000fc60007fde0ff */
[----:B------:R0:W-:Y:S02]  /*1b240*/  @P2 STG.E.U8 desc[UR10][R16.64], R15 ;  /* 0x0000000f10002986 */ /* 0x0001e4000c10110a */
[----:B0-----:R-:W-:Y:S02]  /*1b250*/  LEA.HI.X.SX32 R15, R25, R8, 0x1, P6 ;  /* 0x00000008190f7211 */ /* 0x001fe400030f0eff */
[----:B------:R-:W-:-:S05]  /*1b260*/  PRMT R17, R6, 0x7770, RZ ;  /* 0x0000777006117816 */ /* 0x000fca00000000ff */
[----:B------:R0:W-:Y:S01]  /*1b270*/  @P1 STG.E.U8 desc[UR10][R14.64], R17 ;  /* 0x000000110e001986 */ /* 0x0001e2000c10110a */
[----:B--2---:R-:W-:-:S05]  /*1b280*/  IMAD R21, R29, R24, RZ ;  /* 0x000000181d157224 */ /* 0x004fca00078e02ff */
[C---:B------:R-:W-:Y:S01]  /*1b290*/  IADD3 R16, P6, PT, R21.reuse, R5, RZ ;  /* 0x0000000515107210 */ /* 0x040fe20007fde0ff */
[C---:B----4-:R-:W-:Y:S01]  /*1b2a0*/  IMAD R25, R28.reuse, R24, RZ ;  /* 0x000000181c197224 */ /* 0x050fe200078e02ff */
[----:B------:R-:W-:Y:S02]  /*1b2b0*/  ISETP.LT.AND P2, PT, R28, UR15, !P0 ;  /* 0x0000000f1c007c0c */ /* 0x000fe4000c741270 */
[----:B0-----:R-:W-:Y:S01]  /*1b2c0*/  LEA.HI.X.SX32 R17, R21, R8, 0x1, P6 ;  /* 0x0000000815117211 */ /* 0x001fe200030f0eff */
[----:B------:R-:W2:Y:S01]  /*1b2d0*/  LDL.LU R28, [R1+0x8a4] ;  /* 0x0008a400011c7983 */ /* 0x000ea20000300800 */
[C---:B------:R-:W-:Y:S01]  /*1b2e0*/  ISETP.LT.AND P1, PT, R27.reuse, UR15, !P0 ;  /* 0x0000000f1b007c0c */ /* 0x040fe2000c721270 */
[----:B------:R-:W-:Y:S02]  /*1b2f0*/  IMAD R21, R27, R24, RZ ;  /* 0x000000181b157224 */ /* 0x000fe400078e02ff */
[----:B------:R-:W3:Y:S01]  /*1b300*/  LDL.LU R27, [R1+0x8a8] ;  /* 0x0008a800011b7983 */ /* 0x000ee20000300800 */
[----:B------:R-:W-:-:S02]  /*1b310*/  ISETP.LT.AND P3, PT, R29, UR15, !P0 ;  /* 0x0000000f1d007c0c */ /* 0x000fc4000c761270 */
[----:B------:R-:W-:Y:S02]  /*1b320*/  PRMT R15, R4, 0x7770, RZ ;  /* 0x00007770040f7816 */ /* 0x000fe400000000ff */
[----:B------:R-:W-:-:S09]  /*1b330*/  IADD3 R14, P6, PT, R25, R5, RZ ;  /* 0x00000005190e7210 */ /* 0x000fd20007fde0ff */
[----:B------:R0:W-:Y:S01]  /*1b340*/  @P3 STG.E.U8 desc[UR10][R16.64], R15 ;  /* 0x0000000f10003986 */ /* 0x0001e2000c10110a */
[C---:B------:R-:W-:Y:S02]  /*1b350*/  ISETP.LT.AND P3, PT, R26.reuse, UR15, !P0 ;  /* 0x0000000f1a007c0c */ /* 0x040fe4000c761270 */
[----:B0-----:R-:W-:Y:S01]  /*1b360*/  LEA.HI.X.SX32 R15, R25, R8, 0x1, P6 ;  /* 0x00000008190f7211 */ /* 0x001fe200030f0eff */
[----:B------:R-:W-:Y:S02]  /*1b370*/  IMAD R25, R26, R24, RZ ;  /* 0x000000181a197224 */ /* 0x000fe400078e02ff */
[----:B------:R-:W4:Y:S01]  /*1b380*/  LDL.LU R26, [R1+0x8ac] ;  /* 0x0008ac00011a7983 */ /* 0x000f220000300800 */
[----:B------:R-:W-:Y:S02]  /*1b390*/  PRMT R17, R2, 0x7770, RZ ;  /* 0x0000777002117816 */ /* 0x000fe400000000ff */
[----:B------:R-:W-:-:S03]  /*1b3a0*/  IADD3 R16, P6, PT, R21, R5, RZ ;  /* 0x0000000515107210 */ /* 0x000fc60007fde0ff */
[----:B------:R0:W-:Y:S02]  /*1b3b0*/  @P2 STG.E.U8 desc[UR10][R14.64], R17 ;  /* 0x000000110e002986 */ /* 0x0001e4000c10110a */
[----:B0-----:R-:W-:Y:S02]  /*1b3c0*/  LEA.HI.X.SX32 R17, R21, R8, 0x1, P6 ;  /* 0x0000000815117211 */ /* 0x001fe400030f0eff */
[----:B------:R-:W-:Y:S02]  /*1b3d0*/  PRMT R15, R0, 0x7770, RZ ;  /* 0x00007770000f7816 */ /* 0x000fe400000000ff */
[----:B------:R-:W-:-:S03]  /*1b3e0*/  IADD3 R14, P6, PT, R25, R5, RZ ;  /* 0x00000005190e7210 */ /* 0x000fc60007fde0ff */
[----:B------:R0:W-:Y:S02]  /*1b3f0*/  @P1 STG.E.U8 desc[UR10][R16.64], R15 ;  /* 0x0000000f10001986 */ /* 0x0001e4000c10110a */
[----:B0-----:R-:W-:Y:S02]  /*1b400*/  LEA.HI.X.SX32 R15, R25, R8, 0x1, P6 ;  /* 0x00000008190f7211 */ /* 0x001fe400030f0eff */
[C---:B--2---:R-:W-:Y:S01]  /*1b410*/  ISETP.LT.AND P2, PT, R28.reuse, UR15, !P0 ;  /* 0x0000000f1c007c0c */ /* 0x044fe2000c741270 */
[-C--:B------:R-:W-:Y:S02]  /*1b420*/  IMAD R21, R28, R24.reuse, RZ ;  /* 0x000000181c157224 */ /* 0x080fe400078e02ff */
[----:B------:R-:W2:Y:S01]  /*1b430*/  LDL.LU R28, [R1+0x8b0] ;  /* 0x0008b000011c7983 */ /* 0x000ea20000300800 */
[C---:B---3--:R-:W-:Y:S01]  /*1b440*/  ISETP.LT.AND P1, PT, R27.reuse, UR15, !P0 ;  /* 0x0000000f1b007c0c */ /* 0x048fe2000c721270 */
[----:B------:R-:W-:Y:S02]  /*1b450*/  IMAD R25, R27, R24, RZ ;  /* 0x000000181b197224 */ /* 0x000fe400078e02ff */
[----:B------:R-:W3:Y:S01]  /*1b460*/  LDL.LU R27, [R1+0x8b4] ;  /* 0x0008b400011b7983 */ /* 0x000ee20000300800 */
[----:B------:R-:W-:-:S02]  /*1b470*/  PRMT R17, R13, 0x7771, RZ ;  /* 0x000077710d117816 */ /* 0x000fc400000000ff */
[----:B------:R-:W-:-:S03]  /*1b480*/  IADD3 R16, P6, PT, R21, R5, RZ ;  /* 0x0000000515107210 */ /* 0x000fc60007fde0ff */
[----:B------:R0:W-:Y:S02]  /*1b490*/  @P3 STG.E.U8 desc[UR10][R14.64], R17 ;  /* 0x000000110e003986 */ /* 0x0001e4000c10110a */
[----:B0-----:R-:W-:Y:S02]  /*1b4a0*/  LEA.HI.X.SX32 R17, R21, R8, 0x1, P6 ;  /* 0x0000000815117211 */ /* 0x001fe400030f0eff */
[----:B------:R-:W-:Y:S02]  /*1b4b0*/  PRMT R15, R12, 0x7771, RZ ;  /* 0x000077710c0f7816 */ /* 0x000fe400000000ff */
[C---:B----4-:R-:W-:Y:S01]  /*1b4c0*/  ISETP.LT.AND P3, PT, R26.reuse, UR15, !P0 ;  /* 0x0000000f1a007c0c */ /* 0x050fe2000c761270 */
[----:B------:R-:W-:Y:S02]  /*1b4d0*/  IMAD R21, R26, R24, RZ ;  /* 0x000000181a157224 */ /* 0x000fe400078e02ff */
[----:B------:R-:W4:Y:S01]  /*1b4e0*/  LDL.LU R26, [R1+0x8b8] ;  /* 0x0008b800011a7983 */ /* 0x000f220000300800 */
        /* <DEDUP_REMOVED lines=85> */
[----:B------:R0:W-:Y:S04]  /*1ba40*/  @P2 STG.E.U8 desc[UR10][R16.64], R15 ;  /* 0x0000000f10002986 */ /* 0x0001e8000c10110a */
[----:B------:R-:W4:Y:S01]  /*1ba50*/  LDL.LU R29, [R1+0x8f8] ;  /* 0x0008f800011d7983 */ /* 0x000f220000300800 */
[----:B0-----:R-:W-:Y:S02]  /*1ba60*/  LEA.HI.X.SX32 R15, R25, R8, 0x1, P3 ;  /* 0x00000008190f7211 */ /* 0x001fe400018f0eff */
[----:B------:R-:W-:Y:S02]  /*1ba70*/  PRMT R17, R2, 0x7771, RZ ;  /* 0x0000777102117816 */ /* 0x000fe400000000ff */
[----:B------:R-:W-:-:S03]  /*1ba80*/  IADD3 R16, P3, PT, R21, R5, RZ ;  /* 0x0000000515107210 */ /* 0x000fc60007f7e0ff */
[----:B------:R0:W-:Y:S02]  /*1ba90*/  @P1 STG.E.U8 desc[UR10][R14.64], R17 ;  /* 0x000000110e001986 */ /* 0x0001e4000c10110a */
[----:B0-----:R-:W-:Y:S02]  /*1baa0*/  LEA.HI.X.SX32 R17, R21, R8, 0x1, P3 ;  /* 0x0000000815117211 */ /* 0x001fe400018f0eff */
[C---:B--2---:R-:W-:Y:S01]  /*1bab0*/  ISETP.LT.AND P2, PT, R28.reuse, UR15, !P0 ;  /* 0x0000000f1c007c0c */ /* 0x044fe2000c741270 */
[----:B------:R-:W-:Y:S02]  /*1bac0*/  IMAD R25, R28, R24, RZ ;  /* 0x000000181c197224 */ /* 0x000fe400078e02ff */
[----:B------:R-:W2:Y:S01]  /*1bad0*/  LDL.LU R28, [R1+0x900] ;  /* 0x00090000011c7983 */ /* 0x000ea20000300800 */
[----:B---3--:R-:W-:-:S03]  /*1bae0*/  ISETP.LT.AND P3, PT, R27, UR15, !P0 ;  /* 0x0000000f1b007c0c */ /* 0x008fc6000c761270 */
[----:B------:R-:W3:Y:S01]  /*1baf0*/  LDL.LU R27, [R1+0x904] ;  /* 0x00090400011b7983 */ /* 0x000ee20000300800 */
[----:B------:R-:W-:Y:S01]  /*1bb00*/  PRMT R15, R0, 0x7771, RZ ;  /* 0x00007771000f7816 */ /* 0x000fe200000000ff */
[----:B------:R-:W-:Y:S01]  /*1bb10*/  IMAD R21, R24, 0x4, R25 ;  /* 0x0000000418157824 */ /* 0x000fe200078e0219 */
[----:B------:R-:W-:-:S03]  /*1bb20*/  IADD3 R14, P1, PT, R25, R5, RZ ;  /* 0x00000005190e7210 */ /* 0x000fc60007f3e0ff */
[----:B------:R0:W-:Y:S02]  /*1bb30*/  @P6 STG.E.U8 desc[UR10][R16.64], R15 ;  /* 0x0000000f10006986 */ /* 0x0001e4000c10110a */
[-C--:B0-----:R-:W-:Y:S02]  /*1bb40*/  LEA.HI.X.SX32 R15, R25, R8.reuse, 0x1, P1 ;  /* 0x00000008190f7211 */ /* 0x081fe400008f0eff */
[----:B------:R-:W-:Y:S01]  /*1bb50*/  IADD3 R16, P6, PT, R21, R5, RZ ;  /* 0x0000000515107210 */ /* 0x000fe20007fde0ff */
[----:B------:R-:W-:Y:S01]  /*1bb60*/  IMAD R25, R24, 0x4, R21 ;  /* 0x0000000418197824 */ /* 0x000fe200078e0215 */
[----:B----4-:R-:W-:Y:S02]  /*1bb70*/  ISETP.LT.AND P1, PT, R26, UR15, !P0 ;  /* 0x0000000f1a007c0c */ /* 0x010fe4000c721270 */
[----:B------:R-:W-:Y:S02]  /*1bb80*/  PRMT R26, R13, 0x7772, RZ ;  /* 0x000077720d1a7816 */ /* 0x000fe400000000ff */
[----:B------:R-:W-:-:S02]  /*1bb90*/  LEA.HI.X.SX32 R17, R21, R8, 0x1, P6 ;  /* 0x0000000815117211 */ /* 0x000fc400030f0eff */
[----:B------:R-:W-:Y:S01]  /*1bba0*/  PRMT R21, R12, 0x7772, RZ ;  /* 0x000077720c157816 */ /* 0x000fe200000000ff */
[----:B------:R0:W-:Y:S04]  /*1bbb0*/  @P2 STG.E.U8 desc[UR10][R14.64], R26 ;  /* 0x0000001a0e002986 */ /* 0x0001e8000c10110a */
[----:B------:R1:W-:Y:S01]  /*1bbc0*/  @P5 STG.E.U8 desc[UR10][R16.64], R21 ;  /* 0x0000001510005986 */ /* 0x0003e2000c10110a */
[----:B0-----:R-:W-:Y:S01]  /*1bbd0*/  IADD3 R14, P6, PT, R25, R5, RZ ;  /* 0x00000005190e7210 */ /* 0x001fe20007fde0ff */
[----:B-1----:R-:W-:-:S03]  /*1bbe0*/  IMAD R17, R24, 0x4, R25 ;  /* 0x0000000418117824 */ /* 0x002fc600078e0219 */
[----:B------:R-:W-:Y:S02]  /*1bbf0*/  LEA.HI.X.SX32 R15, R25, R8, 0x1, P6 ;  /* 0x00000008190f7211 */ /* 0x000fe400030f0eff */
[----:B------:R-:W-:Y:S02]  /*1bc00*/  PRMT R25, R20, 0x7772, RZ ;  /* 0x0000777214197816 */ /* 0x000fe400000000ff */
[----:B------:R-:W-:Y:S02]  /*1bc10*/  ISETP.LT.AND P2, PT, R29, UR15, !P0 ;  /* 0x0000000f1d007c0c */ /* 0x000fe4000c741270 */
[----:B------:R-:W4:Y:S04]  /*1bc20*/  LDL.LU R29, [R1+0x908] ;  /* 0x00090800011d7983 */ /* 0x000f280000300800 */
[----:B------:R0:W-:Y:S01]  /*1bc30*/  @P4 STG.E.U8 desc[UR10][R14.64], R25 ;  /* 0x000000190e004986 */ /* 0x0001e2000c10110a */
[----:B--2---:R-:W-:-:S03]  /*1bc40*/  ISETP.LT.AND P5, PT, R28, UR15, !P0 ;  /* 0x0000000f1c007c0c */ /* 0x004fc6000c7a1270 */
[----:B------:R-:W2:Y:S01]  /*1bc50*/  LDL.LU R28, [R1+0x90c] ;  /* 0x00090c00011c7983 */ /* 0x000ea20000300800 */
[----:B---3--:R-:W-:-:S03]  /*1bc60*/  ISETP.LT.AND P4, PT, R27, UR15, !P0 ;  /* 0x0000000f1b007c0c */ /* 0x008fc6000c781270 */
[----:B------:R-:W3:Y:S01]  /*1bc70*/  LDL.LU R27, [R1+0x910] ;  /* 0x00091000011b7983 */ /* 0x000ee20000300800 */
[-C--:B------:R-:W-:Y:S01]  /*1bc80*/  IADD3 R16, P6, PT, R17, R5.reuse, RZ ;  /* 0x0000000511107210 */ /* 0x080fe20007fde0ff */
[C---:B------:R-:W-:Y:S01]  /*1bc90*/  IMAD R21, R24.reuse, 0x4, R17 ;  /* 0x0000000418157824 */ /* 0x040fe200078e0211 */
[----:B------:R-:W-:Y:S02]  /*1bca0*/  PRMT R26, R11, 0x7772, RZ ;  /* 0x000077720b1a7816 */ /* 0x000fe400000000ff */
[----:B------:R-:W-:Y:S02]  /*1bcb0*/  LEA.HI.X.SX32 R17, R17, R8, 0x1, P6 ;  /* 0x0000000811117211 */ /* 0x000fe400030f0eff */
[----:B0-----:R-:W-:Y:S01]  /*1bcc0*/  IADD3 R14, P6, PT, R21, R5, RZ ;  /* 0x00000005150e7210 */ /* 0x001fe20007fde0ff */
[----:B------:R-:W-:-:S03]  /*1bcd0*/  IMAD R25, R24, 0x4, R21 ;  /* 0x0000000418197824 */ /* 0x000fc600078e0215 */
[----:B------:R-:W-:Y:S01]  /*1bce0*/  LEA.HI.X.SX32 R15, R21, R8, 0x1, P6 ;  /* 0x00000008150f7211 */ /* 0x000fe200030f0eff */
[----:B------:R0:W-:Y:S01]  /*1bcf0*/  @P3 STG.E.U8 desc[UR10][R16.64], R26 ;  /* 0x0000001a10003986 */ /* 0x0001e2000c10110a */
[----:B------:R-:W-:-:S05]  /*1bd00*/  PRMT R21, R22, 0x7772, RZ ;  /* 0x0000777216157816 */ /* 0x000fca00000000ff */
[----:B------:R1:W-:Y:S01]  /*1bd10*/  @P1 STG.E.U8 desc[UR10][R14.64], R21 ;  /* 0x000000150e001986 */ /* 0x0003e2000c10110a */
[----:B0-----:R-:W-:-:S04]  /*1bd20*/  IADD3 R16, P6, PT, R25, R5, RZ ;  /* 0x0000000519107210 */ /* 0x001fc80007fde0ff */
[----:B------:R-:W-:Y:S01]  /*1bd30*/  LEA.HI.X.SX32 R17, R25, R8, 0x1, P6 ;  /* 0x0000000819117211 */ /* 0x000fe200030f0eff */
[----:B-1----:R-:W-:Y:S01]  /*1bd40*/  IMAD R15, R24, 0x4, R25 ;  /* 0x00000004180f7824 */ /* 0x002fe200078e0219 */
[----:B------:R-:W-:-:S05]  /*1bd50*/  PRMT R25, R9, 0x7772, RZ ;  /* 0x0000777209197816 */ /* 0x000fca00000000ff */
[----:B------:R0:W-:Y:S01]  /*1bd60*/  @P2 STG.E.U8 desc[UR10][R16.64], R25 ;  /* 0x0000001910002986 */ /* 0x0001e2000c10110a */
[----:B----4-:R-:W-:-:S03]  /*1bd70*/  ISETP.LT.AND P3, PT, R29, UR15, !P0 ;  /* 0x0000000f1d007c0c */ /* 0x010fc6000c761270 */
[----:B------:R-:W4:Y:S01]  /*1bd80*/  LDL.LU R29, [R1+0x914] ;  /* 0x00091400011d7983 */ /* 0x000f220000300800 */
[----:B--2---:R-:W-:-:S03]  /*1bd90*/  ISETP.LT.AND P1, PT, R28, UR15, !P0 ;  /* 0x0000000f1c007c0c */ /* 0x004fc6000c721270 */
[----:B------:R-:W2:Y:S01]  /*1bda0*/  LDL.LU R28, [R1+0x918] ;  /* 0x00091800011c7983 */ /* 0x000ea20000300800 */
[----:B---3--:R-:W-:-:S03]  /*1bdb0*/  ISETP.LT.AND P2, PT, R27, UR15, !P0 ;  /* 0x0000000f1b007c0c */ /* 0x008fc6000c741270 */
[----:B------:R-:W3:Y:S01]  /*1bdc0*/  LDL.LU R27, [R1+0x91c] ;  /* 0x00091c00011b7983 */ /* 0x000ee20000300800 */
[----:B------:R-:W-:Y:S01]  /*1bdd0*/  IADD3 R14, P6, PT, R15, R5, RZ ;  /* 0x000000050f0e7210 */ /* 0x000fe20007fde0ff */
[----:B------:R-:W-:-:S03]  /*1bde0*/  IMAD R21, R24, 0x4, R15 ;  /* 0x0000000418157824 */ /* 0x000fc600078e020f */
[-C--:B------:R-:W-:Y:S02]  /*1bdf0*/  LEA.HI.X.SX32 R15, R15, R8.reuse, 0x1, P6 ;  /* 0x000000080f0f7211 */ /* 0x080fe400030f0eff */
[-C--:B0-----:R-:W-:Y:S01]  /*1be00*/  IADD3 R16, P6, PT, R21, R5.reuse, RZ ;  /* 0x0000000515107210 */ /* 0x081fe20007fde0ff */
[----:B------:R-:W-:Y:S01]  /*1be10*/  IMAD R25, R24, 0x4, R21 ;  /* 0x0000000418197824 */ /* 0x000fe200078e0215 */
[----:B------:R-:W-:Y:S02]  /*1be20*/  PRMT R26, R23, 0x7772, RZ ;  /* 0x00007772171a7816 */ /* 0x000fe400000000ff */
[----:B------:R-:W-:Y:S02]  /*1be30*/  LEA.HI.X.SX32 R17, R21, R8, 0x1, P6 ;  /* 0x0000000815117211 */ /* 0x000fe400030f0eff */
[----:B------:R-:W-:Y:S01]  /*1be40*/  PRMT R21, R10, 0x7772, RZ ;  /* 0x000077720a157816 */ /* 0x000fe200000000ff */
[----:B------:R0:W-:Y:S04]  /*1be50*/  @P5 STG.E.U8 desc[UR10][R14.64], R26 ;  /* 0x0000001a0e005986 */ /* 0x0001e8000c10110a */
[----:B------:R1:W-:Y:S01]  /*1be60*/  @P4 STG.E.U8 desc[UR10][R16.64], R21 ;  /* 0x0000001510004986 */ /* 0x0003e2000c10110a */
[----:B0-----:R-:W-:Y:S01]  /*1be70*/  IADD3 R14, P6, PT, R25, R5, RZ ;  /* 0x00000005190e7210 */ /* 0x001fe20007fde0ff */
[----:B-1----:R-:W-:-:S03]  /*1be80*/  IMAD R17, R24, 0x4, R25 ;  /* 0x0000000418117824 */ /* 0x002fc600078e0219 */
[-C--:B------:R-:W-:Y:S02]  /*1be90*/  LEA.HI.X.SX32 R15, R25, R8.reuse, 0x1, P6 ;  /* 0x00000008190f7211 */ /* 0x080fe400030f0eff */
[----:B------:R-:W-:Y:S02]  /*1bea0*/  PRMT R25, R19, 0x7772, RZ ;  /* 0x0000777213197816 */ /* 0x000fe400000000ff */
[C---:B------:R-:W-:Y:S01]  /*1beb0*/  IADD3 R16, P6, PT, R17.reuse, R5, RZ ;  /* 0x0000000511107210 */ /* 0x040fe20007fde0ff */
[----:B------:R-:W-:Y:S02]  /*1bec0*/  IMAD R21, R24, 0x4, R17 ;  /* 0x0000000418157824 */ /* 0x000fe400078e0211 */
[----:B------:R-:W-:Y:S01]  /*1bed0*/  @P3 STG.E.U8 desc[UR10][R14.64], R25 ;  /* 0x000000190e003986 */ /* 0x000fe2000c10110a */
[----:B------:R-:W-:Y:S02]  /*1bee0*/  LEA.HI.X.SX32 R17, R17, R8, 0x1, P6 ;  /* 0x0000000811117211 */ /* 0x000fe400030f0eff */
[----:B----4-:R-:W-:-:S02]  /*1bef0*/  ISETP.LT.AND P5, PT, R29, UR15, !P0 ;  /* 0x0000000f1d007c0c */ /* 0x010fc4000c7a1270 */
[----:B------:R-:W4:Y:S01]  /*1bf00*/  LDL.LU R29, [R1+0x920] ;  /* 0x00092000011d7983 */ /* 0x000f220000300800 */
[----:B--2---:R-:W-:-:S03]  /*1bf10*/  ISETP.LT.AND P4, PT, R28, UR15, !P0 ;  /* 0x0000000f1c007c0c */ /* 0x004fc6000c781270 */
[----:B------:R-:W2:Y:S01]  /*1bf20*/  LDL.LU R28, [R1+0x924] ;  /* 0x00092400011c7983 */ /* 0x000ea20000300800 */
[----:B---3--:R-:W-:Y:S02]  /*1bf30*/  ISETP.LT.AND P3, PT, R27, UR15, !P0 ;  /* 0x0000000f1b007c0c */ /* 0x008fe4000c761270 */
[----:B------:R-:W-:-:S05]  /*1bf40*/  PRMT R27, R3, 0x7772, RZ ;  /* 0x00007772031b7816 */ /* 0x000fca00000000ff */
[----:B------:R0:W-:Y:S04]  /*1bf50*/  @P1 STG.E.U8 desc[UR10][R16.64], R27 ;  /* 0x0000001b10001986 */ /* 0x0001e8000c10110a */
[----:B0-----:R-:W3:Y:S01]  /*1bf60*/  LDL.LU R27, [R1+0x928] ;  /* 0x00092800011b7983 */ /* 0x001ee20000300800 */
[CC--:B------:R-:W-:Y:S01]  /*1bf70*/  IADD3 R14, P6, PT, R21.reuse, R5.reuse, RZ ;  /* 0x00000005150e7210 */ /* 0x0c0fe20007fde0ff */
[----:B------:R-:W-:Y:S01]  /*1bf80*/  IMAD R26, R24, 0x4, R21 ;  /* 0x00000004181a7824 */ /* 0x000fe200078e0215 */
[----:B------:R-:W-:Y:S02]  /*1bf90*/  PRMT R25, R18, 0x7772, RZ ;  /* 0x0000777212197816 */ /* 0x000fe400000000ff */
[----:B------:R-:W-:Y:S02]  /*1bfa0*/  LEA.HI.X.SX32 R15, R21, R8, 0x1, P6 ;  /* 0x00000008150f7211 */ /* 0x000fe400030f0eff */
[----:B------:R-:W-:-:S03]  /*1bfb0*/  IADD3 R16, P6, PT, R26, R5, RZ ;  /* 0x000000051a107210 */ /* 0x000fc60007fde0ff */
[----:B------:R0:W-:Y:S01]  /*1bfc0*/  @P2 STG.E.U8 desc[UR10][R14.64], R25 ;  /* 0x000000190e002986 */ /* 0x0001e2000c10110a */
[----:B------:R-:W-:Y:S01]  /*1bfd0*/  LEA.HI.X.SX32 R17, R26, R8, 0x1, P6 ;  /* 0x000000081a117211 */ /* 0x000fe200030f0eff */
[----:B0-----:R-:W-:Y:S01]  /*1bfe0*/  IMAD R15, R24, 0x4, R26 ;  /* 0x00000004180f7824 */ /* 0x001fe200078e021a */
[----:B------:R-:W-:-:S04]  /*1bff0*/  PRMT R25, R7, 0x7772, RZ ;  /* 0x0000777207197816 */ /* 0x000fc800000000ff */
[C---:B------:R-:W-:Y:S01]  /*1c000*/  IADD3 R14, P6, PT, R15.reuse, R5, RZ ;  /* 0x000000050f0e7210 */ /* 0x040fe20007fde0ff */
[----:B------:R-:W-:Y:S01]  /*1c010*/  @P5 STG.E.U8 desc[UR10][R16.64], R25 ;  /* 0x0000001910005986 */ /* 0x000fe2000c10110a */
[----:B------:R-:W-:Y:S02]  /*1c020*/  IMAD R21, R24, 0x4, R15 ;  /* 0x0000000418157824 */ /* 0x000fe400078e020f */
[----:B------:R-:W-:Y:S02]  /*1c030*/  LEA.HI.X.SX32 R15, R15, R8, 0x1, P6 ;  /* 0x000000080f0f7211 */ /* 0x000fe400030f0eff */
[----:B----4-:R-:W-:Y:S02]  /*1c040*/  ISETP.LT.AND P1, PT, R29, UR15, !P0 ;  /* 0x0000000f1d007c0c */ /* 0x010fe4000c721270 */
        /* <DEDUP_REMOVED lines=15> */
[----:B------:R-:W-:Y:S02]  /*1c140*/  PRMT R25, R2, 0x7772, RZ ;  /* 0x0000777202197816 */ /* 0x000fe400000000ff */
[----:B----4-:R-:W-:Y:S02]  /*1c150*/  ISETP.LT.AND P4, PT, R29, UR15, !P0 ;  /* 0x0000000f1d007c0c */ /* 0x010fe4000c781270 */
[----:B------:R-:W-:Y:S01]  /*1c160*/  IADD3 R16, P6, PT, R17, R5, RZ ;  /* 0x0000000511107210 */ /* 0x000fe20007fde0ff */
[----:B------:R-:W4:Y:S01]  /*1c170*/  LDL.LU R29, [R1+0x938] ;  /* 0x00093800011d7983 */ /* 0x000f220000300800 */
[----:B------:R-:W-:-:S03]  /*1c180*/  IMAD R21, R24, 0x4, R17 ;  /* 0x0000000418157824 */ /* 0x000fc600078e0211 */
[----:B------:R-:W-:Y:S01]  /*1c190*/  @P1 STG.E.U8 desc[UR10][R14.64], R25 ;  /* 0x000000190e001986 */ /* 0x000fe2000c10110a */
[----:B------:R-:W-:Y:S02]  /*1c1a0*/  LEA.HI.X.SX32 R17, R17, R8, 0x1, P6 ;  /* 0x0000000811117211 */ /* 0x000fe400030f0eff */
[----:B------:R-:W-:-:S05]  /*1c1b0*/  PRMT R26, R0, 0x7772, RZ ;  /* 0x00007772001a7816 */ /* 0x000fca00000000ff */
[----:B------:R0:W-:Y:S01]  /*1c1c0*/  @P2 STG.E.U8 desc[UR10][R16.64], R26 ;  /* 0x0000001a10002986 */ /* 0x0001e2000c10110a */
[----:B--2---:R-:W-:-:S03]  /*1c1d0*/  ISETP.LT.AND P3, PT, R28, UR15, !P0 ;  /* 0x0000000f1c007c0c */ /* 0x004fc6000c761270 */
[----:B------:R-:W2:Y:S01]  /*1c1e0*/  LDL.LU R28, [R1+0x93c] ;  /* 0x00093c00011c7983 */ /* 0x000ea20000300800 */
[----:B---3--:R-:W-:-:S03]  /*1c1f0*/  ISETP.LT.AND P1, PT, R27, UR15, !P0 ;  /* 0x0000000f1b007c0c */ /* 0x008fc6000c721270 */
[----:B------:R-:W3:Y:S04]  /*1c200*/  LDL.LU R27, [R1+0x940] ;  /* 0x00094000011b7983 */ /* 0x000ee80000300800 */
[----:B0-----:R-:W2:Y:S01]  /*1c210*/  LDL.LU R26, [R1+0x944] ;  /* 0x00094400011a7983 */ /* 0x001ea20000300800 */
[-C--:B------:R-:W-:Y:S01]  /*1c220*/  IADD3 R14, P6, PT, R21, R5.reuse, RZ ;  /* 0x00000005150e7210 */ /* 0x080fe20007fde0ff */
[----:B------:R-:W-:Y:S01]  /*1c230*/  IMAD R25, R24, 0x4, R21 ;  /* 0x0000000418197824 */ /* 0x000fe200078e0215 */
[----:B------:R-:W-:Y:S02]  /*1c240*/  PRMT R13, R13, 0x7773, RZ ;  /* 0x000077730d0d7816 */ /* 0x000fe400000000ff */
[-C--:B------:R-:W-:Y:S02]  /*1c250*/  LEA.HI.X.SX32 R15, R21, R8.reuse, 0x1, P6 ;  /* 0x00000008150f7211 */ /* 0x080fe400030f0eff */
[C---:B------:R-:W-:Y:S01]  /*1c260*/  IADD3 R16, P6, PT, R25.reuse, R5, RZ ;  /* 0x0000000519107210 */ /* 0x040fe20007fde0ff */
[----:B------:R-:W4:Y:S04]  /*1c270*/  LDL.LU R21, [R1+0x948] ;  /* 0x0009480001157983 */ /* 0x000f280000300800 */
[----:B------:R0:W-:Y:S01]  /*1c280*/  @P5 STG.E.U8 desc[UR10][R14.64], R13 ;  /* 0x0000000d0e005986 */ /* 0x0001e2000c10110a */
[----:B------:R-:W-:-:S02]  /*1c290*/  LEA.HI.X.SX32 R17, R25, R8, 0x1, P6 ;  /* 0x0000000819117211 */ /* 0x000fc400030f0eff */
[----:B------:R-:W-:Y:S01]  /*1c2a0*/  PRMT R20, R20, 0x7773, RZ ;  /* 0x0000777314147816 */ /* 0x000fe200000000ff */
[----:B0-----:R-:W-:Y:S01]  /*1c2b0*/  IMAD R13, R24, 0x4, R25 ;  /* 0x00000004180d7824 */ /* 0x001fe200078e0219 */
[----:B------:R-:W-:-:S04]  /*1c2c0*/  PRMT R14, R12, 0x7773, RZ ;  /* 0x000077730c0e7816 */ /* 0x000fc800000000ff */
[C---:B------:R-:W-:Y:S01]  /*1c2d0*/  IADD3 R12, P6, PT, R13.reuse, R5, RZ ;  /* 0x000000050d0c7210 */ /* 0x040fe20007fde0ff */
[----:B------:R0:W-:Y:S01]  /*1c2e0*/  @P4 STG.E.U8 desc[UR10][R16.64], R14 ;  /* 0x0000000e10004986 */ /* 0x0001e2000c10110a */
[----:B------:R-:W-:Y:S02]  /*1c2f0*/  IMAD R15, R24, 0x4, R13 ;  /* 0x00000004180f7824 */ /* 0x000fe400078e020d */
[----:B------:R-:W-:-:S05]  /*1c300*/  LEA.HI.X.SX32 R13, R13, R8, 0x1, P6 ;  /* 0x000000080d0d7211 */ /* 0x000fca00030f0eff */
[----:B------:R1:W-:Y:S01]  /*1c310*/  @P3 STG.E.U8 desc[UR10][R12.64], R20 ;  /* 0x000000140c003986 */ /* 0x0003e2000c10110a */
[----:B---3--:R-:W-:-:S03]  /*1c320*/  ISETP.LT.AND P4, PT, R27, UR15, !P0 ;  /* 0x0000000f1b007c0c */ /* 0x008fc6000c781270 */
[----:B------:R-:W3:Y:S01]  /*1c330*/  LDL.LU R27, [R1+0x94c] ;  /* 0x00094c00011b7983 */ /* 0x000ee20000300800 */
[----:B--2---:R-:W-:-:S03]  /*1c340*/  ISETP.LT.AND P3, PT, R26, UR15, !P0 ;  /* 0x0000000f1a007c0c */ /* 0x004fc6000c761270 */
[----:B------:R-:W2:Y:S01]  /*1c350*/  LDL.LU R26, [R1+0x950] ;  /* 0x00095000011a7983 */ /* 0x000ea20000300800 */
[-C--:B0-----:R-:W-:Y:S01]  /*1c360*/  IADD3 R14, P6, PT, R15, R5.reuse, RZ ;  /* 0x000000050f0e7210 */ /* 0x081fe20007fde0ff */
[----:B------:R-:W-:Y:S01]  /*1c370*/  IMAD R16, R24, 0x4, R15 ;  /* 0x0000000418107824 */ /* 0x000fe200078e020f */
[----:B----4-:R-:W-:Y:S01]  /*1c380*/  ISETP.LT.AND P2, PT, R29, UR15, !P0 ;  /* 0x0000000f1d007c0c */ /* 0x010fe2000c741270 */
[----:B-1----:R-:W4:Y:S01]  /*1c390*/  LDL.LU R20, [R1+0x958] ;  /* 0x0009580001147983 */ /* 0x002f220000300800 */
[----:B------:R-:W-:Y:S02]  /*1c3a0*/  LEA.HI.X.SX32 R15, R15, R8, 0x1, P6 ;  /* 0x000000080f0f7211 */ /* 0x000fe400030f0eff */
[----:B------:R-:W-:Y:S01]  /*1c3b0*/  IADD3 R12, P6, PT, R16, R5, RZ ;  /* 0x00000005100c7210 */ /* 0x000fe20007fde0ff */
[----:B------:R-:W-:Y:S01]  /*1c3c0*/  IMAD R17, R24, 0x4, R16 ;  /* 0x0000000418117824 */ /* 0x000fe200078e0210 */
[----:B------:R-:W-:Y:S02]  /*1c3d0*/  PRMT R11, R11, 0x7773, RZ ;  /* 0x000077730b0b7816 */ /* 0x000fe400000000ff */
[----:B------:R-:W-:-:S02]  /*1c3e0*/  ISETP.LT.AND P5, PT, R28, UR15, !P0 ;  /* 0x0000000f1c007c0c */ /* 0x000fc4000c7a1270 */
[----:B------:R-:W-:Y:S02]  /*1c3f0*/  LEA.HI.X.SX32 R13, R16, R8, 0x1, P6 ;  /* 0x00000008100d7211 */ /* 0x000fe400030f0eff */
[----:B------:R-:W-:Y:S01]  /*1c400*/  PRMT R25, R22, 0x7773, RZ ;  /* 0x0000777316197816 */ /* 0x000fe200000000ff */
[----:B------:R0:W-:Y:S04]  /*1c410*/  @P1 STG.E.U8 desc[UR10][R14.64], R11 ;  /* 0x0000000b0e001986 */ /* 0x0001e8000c10110a */
[----:B------:R-:W-:Y:S04]  /*1c420*/  @P2 STG.E.U8 desc[UR10][R12.64], R25 ;  /* 0x000000190c002986 */ /* 0x000fe8000c10110a */
[----:B------:R-:W4:Y:S01]  /*1c430*/  LDL.LU R16, [R1+0x954] ;  /* 0x0009540001107983 */ /* 0x000f220000300800 */
[----:B0-----:R-:W-:-:S03]  /*1c440*/  IADD3 R14, P6, PT, R17, R5, RZ ;  /* 0x00000005110e7210 */ /* 0x001fc60007fde0ff */
[----:B------:R-:W4:Y:S01]  /*1c450*/  LDL.LU R22, [R1+0x960] ;  /* 0x0009600001167983 */ /* 0x000f220000300800 */
[----:B------:R-:W-:Y:S02]  /*1c460*/  LEA.HI.X.SX32 R15, R17, R8, 0x1, P6 ;  /* 0x00000008110f7211 */ /* 0x000fe400030f0eff */
[----:B---3--:R-:W-:Y:S02]  /*1c470*/  ISETP.LT.AND P2, PT, R27, UR15, !P0 ;  /* 0x0000000f1b007c0c */ /* 0x008fe4000c741270 */
[----:B------:R-:W-:-:S05]  /*1c480*/  PRMT R27, R9, 0x7773, RZ ;  /* 0x00007773091b7816 */ /* 0x000fca00000000ff */
[----:B------:R0:W-:Y:S01]  /*1c490*/  @P5 STG.E.U8 desc[UR10][R14.64], R27 ;  /* 0x0000001b0e005986 */ /* 0x0001e2000c10110a */
[----:B--2---:R-:W-:-:S03]  /*1c4a0*/  ISETP.LT.AND P5, PT, R26, UR15, !P0 ;  /* 0x0000000f1a007c0c */ /* 0x004fc6000c7a1270 */
[----:B0-----:R-:W2:Y:S04]  /*1c4b0*/  LDL.LU R27, [R1+0x964] ;  /* 0x00096400011b7983 */ /* 0x001ea80000300800 */
[----:B------:R-:W3:Y:S01]  /*1c4c0*/  LDL.LU R26, [R1+0x95c] ;  /* 0x00095c00011a7983 */ /* 0x000ee20000300800 */
[----:B------:R-:W-:Y:S01]  /*1c4d0*/  ISETP.LT.AND P1, PT, R21, UR15, !P0 ;  /* 0x0000000f15007c0c */ /* 0x000fe2000c721270 */
[----:B------:R-:W-:-:S04]  /*1c4e0*/  IMAD R21, R24, 0x4, R17 ;  /* 0x0000000418157824 */ /* 0x000fc800078e0211 */
[----:B------:R-:W-:Y:S01]  /*1c4f0*/  IMAD R9, R24, 0x4, R21 ;  /* 0x0000000418097824 */ /* 0x000fe200078e0215 */
[----:B------:R-:W-:-:S03]  /*1c500*/  IADD3 R12, P6, PT, R21, R5, RZ ;  /* 0x00000005150c7210 */ /* 0x000fc60007fde0ff */
[C---:B------:R-:W-:Y:S01]  /*1c510*/  IMAD R11, R24.reuse, 0x4, R9 ;  /* 0x00000004180b7824 */ /* 0x040fe200078e0209 */
[-C--:B------:R-:W-:Y:S02]  /*1c520*/  LEA.HI.X.SX32 R13, R21, R8.reuse, 0x1, P6 ;  /* 0x00000008150d7211 */ /* 0x080fe400030f0eff */
[-C--:B------:R-:W-:Y:S01]  /*1c530*/  IADD3 R14, P6, PT, R9, R5.reuse, RZ ;  /* 0x00000005090e7210 */ /* 0x080fe20007fde0ff */
[----:B------:R-:W-:Y:S01]  /*1c540*/  IMAD R17, R24, 0x4, R11 ;  /* 0x0000000418117824 */ /* 0x000fe200078e020b */
[----:B------:R-:W-:Y:S02]  /*1c550*/  PRMT R23, R23, 0x7773, RZ ;  /* 0x0000777317177816 */ /* 0x000fe400000000ff */
[----:B------:R-:W-:Y:S02]  /*1c560*/  LEA.HI.X.SX32 R15, R9, R8, 0x1, P6 ;  /* 0x00000008090f7211 */ /* 0x000fe400030f0eff */
[----:B------:R-:W-:Y:S02]  /*1c570*/  PRMT R21, R10, 0x7773, RZ ;  /* 0x000077730a157816 */ /* 0x000fe400000000ff */
[----:B------:R-:W-:Y:S01]  /*1c580*/  IADD3 R10, P6, PT, R11, R5, RZ ;  /* 0x000000050b0a7210 */ /* 0x000fe20007fde0ff */
[----:B------:R0:W-:Y:S01]  /*1c590*/  @P4 STG.E.U8 desc[UR10][R12.64], R23 ;  /* 0x000000170c004986 */ /* 0x0001e2000c10110a */
[----:B------:R-:W-:-:S02]  /*1c5a0*/  IMAD R9, R24, 0x4, R17 ;  /* 0x0000000418097824 */ /* 0x000fc400078e0211 */
[----:B------:R-:W-:Y:S02]  /*1c5b0*/  LEA.HI.X.SX32 R11, R11, R8, 0x1, P6 ;  /* 0x000000080b0b7211 */ /* 0x000fe400030f0eff */
[----:B0-----:R-:W-:-:S04]  /*1c5c0*/  IADD3 R12, P6, PT, R17, R5, RZ ;  /* 0x00000005110c7210 */ /* 0x001fc80007fde0ff */
[----:B------:R-:W-:Y:S01]  /*1c5d0*/  LEA.HI.X.SX32 R13, R17, R8, 0x1, P6 ;  /* 0x00000008110d7211 */ /* 0x000fe200030f0eff */
[C---:B------:R-:W-:Y:S01]  /*1c5e0*/  IMAD R17, R24.reuse, 0x4, R9 ;  /* 0x0000000418117824 */ /* 0x040fe200078e0209 */
[----:B------:R-:W-:Y:S02]  /*1c5f0*/  PRMT R23, R19, 0x7773, RZ ;  /* 0x0000777313177816 */ /* 0x000fe400000000ff */
[----:B------:R-:W-:Y:S01]  /*1c600*/  PRMT R25, R3, 0x7773, RZ ;  /* 0x0000777303197816 */ /* 0x000fe200000000ff */
[C---:B------:R-:W-:Y:S01]  /*1c610*/  IMAD R3, R24.reuse, 0x4, R17 ;  /* 0x0000000418037824 */ /* 0x040fe200078e0211 */
[----:B------:R-:W-:Y:S03]  /*1c620*/  @P3 STG.E.U8 desc[UR10][R14.64], R21 ;  /* 0x000000150e003986 */ /* 0x000fe6000c10110a */
[----:B------:R-:W-:Y:S01]  /*1c630*/  IMAD R19, R24, 0x4, R3 ;  /* 0x0000000418137824 */ /* 0x000fe200078e0203 */
[----:B------:R0:W-:Y:S01]  /*1c640*/  @P1 STG.E.U8 desc[UR10][R10.64], R23 ;  /* 0x000000170a001986 */ /* 0x0001e2000c10110a */
[----:B----4-:R-:W-:-:S03]  /*1c650*/  ISETP.LT.AND P3, PT, R16, UR15, !P0 ;  /* 0x0000000f10007c0c */ /* 0x010fc6000c761270 */
[----:B------:R1:W-:Y:S01]  /*1c660*/  @P2 STG.E.U8 desc[UR10][R12.64], R25 ;  /* 0x000000190c002986 */ /* 0x0003e2000c10110a */
[----:B------:R-:W-:Y:S02]  /*1c670*/  ISETP.LT.AND P4, PT, R20, UR15, !P0 ;  /* 0x0000000f14007c0c */ /* 0x000fe4000c781270 */
[-C--:B0-----:R-:W-:Y:S02]  /*1c680*/  IADD3 R10, P1, PT, R9, R5.reuse, RZ ;  /* 0x00000005090a7210 */ /* 0x081fe40007f3e0ff */
[-C--:B------:R-:W-:Y:S02]  /*1c690*/  IADD3 R14, P6, PT, R3, R5.reuse, RZ ;  /* 0x00000005030e7210 */ /* 0x080fe40007fde0ff */
[-C--:B-1----:R-:W-:Y:S02]  /*1c6a0*/  IADD3 R12, P2, PT, R17, R5.reuse, RZ ;  /* 0x00000005110c7210 */ /* 0x082fe40007f5e0ff */
[----:B------:R-:W-:Y:S01]  /*1c6b0*/  LEA.HI.X.SX32 R11, R9, R8, 0x1, P1 ;  /* 0x00000008090b7211 */ /* 0x000fe200008f0eff */
[----:B------:R-:W-:Y:S01]  /*1c6c0*/  IMAD R9, R24, 0x4, R19 ;  /* 0x0000000418097824 */ /* 0x000fe200078e0213 */
[----:B------:R-:W-:-:S02]  /*1c6d0*/  IADD3 R16, P1, PT, R19, R5, RZ ;  /* 0x0000000513107210 */ /* 0x000fc40007f3e0ff */
[-C--:B------:R-:W-:Y:S01]  /*1c6e0*/  LEA.HI.X.SX32 R13, R17, R8.reuse, 0x1, P2 ;  /* 0x00000008110d7211 */ /* 0x080fe200010f0eff */
[----:B------:R-:W-:Y:S01]  /*1c6f0*/  IMAD R24, R24, 0x4, R9 ;  /* 0x0000000418187824 */ /* 0x000fe200078e0209 */
[-C--:B------:R-:W-:Y:S02]  /*1c700*/  LEA.HI.X.SX32 R15, R3, R8.reuse, 0x1, P6 ;  /* 0x00000008030f7211 */ /* 0x080fe400030f0eff */
[----:B------:R-:W-:Y:S02]  /*1c710*/  ISETP.LT.AND P2, PT, R22, UR15, !P0 ;  /* 0x0000000f16007c0c */ /* 0x000fe4000c741270 */
[----:B------:R-:W-:Y:S02]  /*1c720*/  LEA.HI.X.SX32 R17, R19, R8, 0x1, P1 ;  /* 0x0000000813117211 */ /* 0x000fe400008f0eff */
[----:B------:R-:W-:Y:S02]  /*1c730*/  IADD3 R20, P6, PT, R9, R5, RZ ;  /* 0x0000000509147210 */ /* 0x000fe40007fde0ff */
[----:B------:R-:W-:-:S02]  /*1c740*/  PRMT R3, R18, 0x7773, RZ ;  /* 0x0000777312037816 */ /* 0x000fc400000000ff */
[----:B------:R-:W-:Y:S02]  /*1c750*/  LEA.HI.X.SX32 R21, R9, R8, 0x1, P6 ;  /* 0x0000000809157211 */ /* 0x000fe400030f0eff */
[----:B------:R-:W-:Y:S02]  /*1c760*/  IADD3 R22, P6, PT, R24, R5, RZ ;  /* 0x0000000518167210 */ /* 0x000fe40007fde0ff */
[----:B------:R-:W-:Y:S02]  /*1c770*/  PRMT R7, R7, 0x7773, RZ ;  /* 0x0000777307077816 */ /* 0x000fe400000000ff */
[----:B------:R-:W-:Y:S02]  /*1c780*/  PRMT R5, R6, 0x7773, RZ ;  /* 0x0000777306057816 */ /* 0x000fe400000000ff */
[----:B------:R-:W-:Y:S01]  /*1c790*/  PRMT R9, R4, 0x7773, RZ ;  /* 0x0000777304097816 */ /* 0x000fe200000000ff */
[----:B------:R0:W-:Y:S01]  /*1c7a0*/  @P5 STG.E.U8 desc[UR10][R10.64], R3 ;  /* 0x000000030a005986 */ /* 0x0001e2000c10110a */
[----:B------:R-:W-:-:S03]  /*1c7b0*/  PRMT R19, R2, 0x7773, RZ ;  /* 0x0000777302137816 */ /* 0x000fc600000000ff */
[----:B------:R0:W-:Y:S04]  /*1c7c0*/  @P4 STG.E.U8 desc[UR10][R12.64], R7 ;  /* 0x000000070c004986 */ /* 0x0001e8000c10110a */
[----:B------:R0:W-:Y:S04]  /*1c7d0*/  @P3 STG.E.U8 desc[UR10][R14.64], R5 ;  /* 0x000000050e003986 */ /* 0x0001e8000c10110a */
[----:B------:R0:W-:Y:S01]  /*1c7e0*/  @P2 STG.E.U8 desc[UR10][R16.64], R9 ;  /* 0x0000000910002986 */ /* 0x0001e2000c10110a */
[----:B------:R-:W-:Y:S02]  /*1c7f0*/  LEA.HI.X.SX32 R23, R24, R8, 0x1, P6 ;  /* 0x0000000818177211 */ /* 0x000fe400030f0eff */
[----:B------:R-:W-:-:S02]  /*1c800*/  PRMT R25, R0, 0x7773, RZ ;  /* 0x0000777300197816 */ /* 0x000fc400000000ff */
[----:B--2---:R-:W-:Y:S02]  /*1c810*/  ISETP.LT.AND P1, PT, R27, UR15, !P0 ;  /* 0x0000000f1b007c0c */ /* 0x004fe4000c721270 */
[----:B---3--:R-:W-:-:S11]  /*1c820*/  ISETP.LT.AND P0, PT, R26, UR15, !P0 ;  /* 0x0000000f1a007c0c */ /* 0x008fd6000c701270 */
[----:B------:R0:W-:Y:S02]  /*1c830*/  @P1 STG.E.U8 desc[UR10][R20.64], R19 ;  /* 0x0000001314001986 */ /* 0x0001e4000c10110a */
[----:B------:R-:W-:Y:S05]  /*1c840*/  @!P0 EXIT ;  /* 0x000000000000894d */ /* 0x000fea0003800000 */
[----:B------:R-:W-:Y:S01]  /*1c850*/  STG.E.U8 desc[UR10][R22.64], R25 ;  /* 0x0000001916007986 */ /* 0x000fe2000c10110a */
[----:B------:R-:W-:Y:S05]  /*1c860*/  EXIT ;  /* 0x000000000000794d */ /* 0x000fea0003800000 */
.L_x_3:
[----:B------:R-:W-:-:S00]  /*1c870*/  BRA `(.L_x_3) ;  /* 0xfffffffc00fc7947 */ /* 0x000fc0000383ffff */
[----:B------:R-:W-:-:S00]  /*1c880*/  NOP ;  /* 0x0000000000007918 */ /* 0x000fc00000000000 */
[----:B------:R-:W-:-:S00]  /*1c890*/  NOP ;  /* 0x0000000000007918 */ /* 0x000fc00000000000 */
[----:B------:R-:W-:-:S00]  /*1c8a0*/  NOP ;  /* 0x0000000000007918 */ /* 0x000fc00000000000 */
[----:B------:R-:W-:-:S00]  /*1c8b0*/  NOP ;  /* 0x0000000000007918 */ /* 0x000fc00000000000 */
[----:B------:R-:W-:-:S00]  /*1c8c0*/  NOP ;  /* 0x0000000000007918 */ /* 0x000fc00000000000 */
[----:B------:R-:W-:-:S00]  /*1c8d0*/  NOP ;  /* 0x0000000000007918 */ /* 0x000fc00000000000 */
[----:B------:R-:W-:-:S00]  /*1c8e0*/  NOP ;  /* 0x0000000000007918 */ /* 0x000fc00000000000 */
[----:B------:R-:W-:-:S00]  /*1c8f0*/  NOP ;  /* 0x0000000000007918 */ /* 0x000fc00000000000 */
.L_x_4:


//--------------------- .nv.shared.matmul_kernel  --------------------------
	.section	.nv.shared.matmul_kernel,"aw",@nobits
	.sectionflags	@""
	.align	16
	.zero		1024


//--------------------- .nv.shared.reserved.0     --------------------------
	.section	.nv.shared.reserved.0,"aw",@nobits
	.weak		__nv_reservedSMEM_offset_0_alias
	.size		__nv_reservedSMEM_offset_0_alias, 0, 64
	.other		__nv_reservedSMEM_offset_0_alias,@"STO_CUDA_RESERVED_SHARED STV_DEFAULT"
__nv_reservedSMEM_offset_0_alias:
	.zero		0
	.zero		64


//--------------------- .nv.constant0.matmul_kernel --------------------------
	.section	.nv.constant0.matmul_kernel,"a",@progbits
	.sectionflags	@""
	.align	4
.nv.constant0.matmul_kernel:
	.zero		976


//--------------------- SYMBOLS --------------------------

	.type		.nv.reservedSmem.offset0,@object
	.size		.nv.reservedSmem.offset0,0x4
	.type		.nv.reservedSmem.cap,@object
	.size		.nv.reservedSmem.cap,0x4
